def matmul_kernel(
    a_ptr,
    b_ptr,
    c_ptr,
    M,
    N,
    K,
    stride_am,
    stride_ak,
    stride_bk,
    stride_bn,
    stride_cm,
    stride_cn,
    BLOCK_M: tl.constexpr,
    BLOCK_N: tl.constexpr,
    BLOCK_K: tl.constexpr,
    GROUP_M: tl.constexpr,
):
    pid = tl.program_id(axis=0)
    num_pid_m = tl.cdiv(M, BLOCK_M)
    num_pid_n = tl.cdiv(N, BLOCK_N)
    num_pid_in_group = GROUP_M * num_pid_n
    group_id = pid // num_pid_in_group
    first_pid_m = group_id * GROUP_M
    group_size_m = min(num_pid_m - first_pid_m, GROUP_M)
    pid_m = first_pid_m + ((pid % num_pid_in_group) % group_size_m)
    pid_n = (pid % num_pid_in_group) // group_size_m

    offs_am = (pid_m * BLOCK_M + tl.arange(0, BLOCK_M)) % M
    offs_bn = (pid_n * BLOCK_N + tl.arange(0, BLOCK_N)) % N
    offs_k = tl.arange(0, BLOCK_K)
    a_ptrs = a_ptr + offs_am[:, None] * stride_am + offs_k[None, :] * stride_ak
    b_ptrs = b_ptr + offs_k[:, None] * stride_bk + offs_bn[None, :] * stride_bn

    acc = tl.zeros((BLOCK_M, BLOCK_N), dtype=tl.float32)
    for kk in range(0, tl.cdiv(K, BLOCK_K)):
        a = tl.load(a_ptrs, mask=offs_k[None, :] < K - kk * BLOCK_K, other=0.0)
        b = tl.load(b_ptrs, mask=offs_k[:, None] < K - kk * BLOCK_K, other=0.0)
        acc = tl.dot(a, b, acc)
        a_ptrs += BLOCK_K * stride_ak
        b_ptrs += BLOCK_K * stride_bk

    c = acc.to(c_ptr.dtype.element_ty)
    offs_cm = pid_m * BLOCK_M + tl.arange(0, BLOCK_M)
    offs_cn = pid_n * BLOCK_N + tl.arange(0, BLOCK_N)
    c_ptrs = c_ptr + offs_cm[:, None] * stride_cm + offs_cn[None, :] * stride_cn
    mask = (offs_cm[:, None] < M) & (offs_cn[None, :] < N)
    tl.store(c_ptrs, c, mask=mask)

# config = {"BLOCK_K": 64, "BLOCK_M": 256, "BLOCK_N": 128, "GROUP_M": 8, "arch": "sm_100", "dtype": "fp8e4m3", "num_ctas": 1, "num_stages": 2, "num_warps": 4}
# arch = sm_100


// ===== COMPILED SASS (sm_100a) =====

	.target	sm_100a

	.elftype	@"ET_EXEC"


//--------------------- .note.nv.tkinfo           --------------------------
	.section	.note.nv.tkinfo,"",@"SHT_NOTE"
	.sectionflags	@"SHF_NOTE_NV_TKINFO"
	.tkinfo
        /*0018*/ 	.word	0x00000081
        /*0030*/ 	.string	""
        /*0030*/ 	.string	"ptxas-blackwell"
        /*0030*/ 	.string	"Cuda compilation tools, release 12.9, V12.9.86"
        /*0030*/ 	.string	"Build cuda_12.9.r12.9/compiler.36037853_0"
        /*0030*/ 	.string	"-v  -suppress-debug-info  -lineinfo  -arch sm_100a "



//--------------------- .note.nv.cuver            --------------------------
	.section	.note.nv.cuver,"",@"SHT_NOTE"
	.sectionflags	@"SHF_NOTE_NV_CUVER"
        /*0018*/ 	.short	0x0001
        /*001a*/ 	.short	0x0064
        /*001c*/ 	.short	0x0001
        /*001e*/ 	.short	0x0000
        /*0020*/ 	.short	0x0001
        /*0022*/ 	.short	0x0000


//--------------------- .nv.info                  --------------------------
	.section	.nv.info,"",@"SHT_CUDA_INFO"
	.align	4


	//----- nvinfo : EIATTR_REGCOUNT
	.align		4
        /*0000*/ 	.byte	0x04, 0x2f
        /*0002*/ 	.short	(.L_4 - .L_3)
	.align		4
.L_3:
        /*0004*/ 	.word	index@(matmul_kernel)
        /*0008*/ 	.word	0x00000060


	//----- nvinfo : EIATTR_FRAME_SIZE
	.align		4
.L_4:
        /*000c*/ 	.byte	0x04, 0x11
        /*000e*/ 	.short	(.L_6 - .L_5)
	.align		4
.L_5:
        /*0010*/ 	.word	index@($__internal_2_$__cuda_sm10x_tcgen05_guardrail_trap_unallocated_columns_being_dealloced)
        /*0014*/ 	.word	0x000008d0


	//----- nvinfo : EIATTR_FRAME_SIZE
	.align		4
.L_6:
        /*0018*/ 	.byte	0x04, 0x11
        /*001a*/ 	.short	(.L_8 - .L_7)
	.align		4
.L_7:
        /*001c*/ 	.word	index@($__internal_1_$__cuda_sm10x_tcgen05_guardrail_trap_phase_invalid_during_alloc)
        /*0020*/ 	.word	0x000008d0


	//----- nvinfo : EIATTR_FRAME_SIZE
	.align		4
.L_8:
        /*0024*/ 	.byte	0x04, 0x11
        /*0026*/ 	.short	(.L_10 - .L_9)
	.align		4
.L_9:
        /*0028*/ 	.word	index@($__internal_0_$__cuda_sm10x_tcgen05_guardrail_trap_col_being_dealloced_not_returned_by_alloc)
        /*002c*/ 	.word	0x000008d0


	//----- nvinfo : EIATTR_FRAME_SIZE
	.align		4
.L_10:
        /*0030*/ 	.byte	0x04, 0x11
        /*0032*/ 	.short	(.L_12 - .L_11)
	.align		4
.L_11:
        /*0034*/ 	.word	index@(matmul_kernel)
        /*0038*/ 	.word	0x000008d0


	//----- nvinfo : EIATTR_MIN_STACK_SIZE
	.align		4
.L_12:
        /*003c*/ 	.byte	0x04, 0x12
        /*003e*/ 	.short	(.L_14 - .L_13)
	.align		4
.L_13:
        /*0040*/ 	.word	index@(matmul_kernel)
        /*0044*/ 	.word	0x000008d0
.L_14:


//--------------------- .nv.info.matmul_kernel    --------------------------
	.section	.nv.info.matmul_kernel,"",@"SHT_CUDA_INFO"
	.sectionflags	@""
	.align	4


	//----- nvinfo : EIATTR_CUDA_API_VERSION
	.align		4
        /*0000*/ 	.byte	0x04, 0x37
        /*0002*/ 	.short	(.L_16 - .L_15)
.L_15:
        /*0004*/ 	.word	0x00000081


	//----- nvinfo : EIATTR_KPARAM_INFO
	.align		4
.L_16:
        /*0008*/ 	.byte	0x04, 0x17
        /*000a*/ 	.short	(.L_18 - .L_17)
.L_17:
        /*000c*/ 	.word	0x00000000
        /*0010*/ 	.short	0x000d
        /*0012*/ 	.short	0x0048
        /*0014*/ 	.byte	0x00, 0xf4, 0x21, 0x00


	//----- nvinfo : EIATTR_KPARAM_INFO
	.align		4
.L_18:
        /*0018*/ 	.byte	0x04, 0x17
        /*001a*/ 	.short	(.L_20 - .L_19)
.L_19:
        /*001c*/ 	.word	0x00000000
        /*0020*/ 	.short	0x000c
        /*0022*/ 	.short	0x0040
        /*0024*/ 	.byte	0x00, 0xf4, 0x21, 0x00


	//----- nvinfo : EIATTR_KPARAM_INFO
	.align		4
.L_20:
        /*0028*/ 	.byte	0x04, 0x17
        /*002a*/ 	.short	(.L_22 - .L_21)
.L_21:
        /*002c*/ 	.word	0x00000000
        /*0030*/ 	.short	0x000b
        /*0032*/ 	.short	0x0038
        /*0034*/ 	.byte	0x00, 0xf0, 0x11, 0x00


	//----- nvinfo : EIATTR_KPARAM_INFO
	.align		4
.L_22:
        /*0038*/ 	.byte	0x04, 0x17
        /*003a*/ 	.short	(.L_24 - .L_23)
.L_23:
        /*003c*/ 	.word	0x00000000
        /*0040*/ 	.short	0x000a
        /*0042*/ 	.short	0x0034
        /*0044*/ 	.byte	0x00, 0xf0, 0x11, 0x00


	//----- nvinfo : EIATTR_KPARAM_INFO
	.align		4
.L_24:
        /*0048*/ 	.byte	0x04, 0x17
        /*004a*/ 	.short	(.L_26 - .L_25)
.L_25:
        /*004c*/ 	.word	0x00000000
        /*0050*/ 	.short	0x0009
        /*0052*/ 	.short	0x0030
        /*0054*/ 	.byte	0x00, 0xf0, 0x11, 0x00


	//----- nvinfo : EIATTR_KPARAM_INFO
	.align		4
.L_26:
        /*0058*/ 	.byte	0x04, 0x17
        /*005a*/ 	.short	(.L_28 - .L_27)
.L_27:
        /*005c*/ 	.word	0x00000000
        /*0060*/ 	.short	0x0008
        /*0062*/ 	.short	0x002c
        /*0064*/ 	.byte	0x00, 0xf0, 0x11, 0x00


	//----- nvinfo : EIATTR_KPARAM_INFO
	.align		4
.L_28:
        /*0068*/ 	.byte	0x04, 0x17
        /*006a*/ 	.short	(.L_30 - .L_29)
.L_29:
        /*006c*/ 	.word	0x00000000
        /*0070*/ 	.short	0x0007
        /*0072*/ 	.short	0x0028
        /*0074*/ 	.byte	0x00, 0xf0, 0x11, 0x00


	//----- nvinfo : EIATTR_KPARAM_INFO
	.align		4
.L_30:
        /*0078*/ 	.byte	0x04, 0x17
        /*007a*/ 	.short	(.L_32 - .L_31)
.L_31:
        /*007c*/ 	.word	0x00000000
        /*0080*/ 	.short	0x0006
        /*0082*/ 	.short	0x0024
        /*0084*/ 	.byte	0x00, 0xf0, 0x11, 0x00


	//----- nvinfo : EIATTR_KPARAM_INFO
	.align		4
.L_32:
        /*0088*/ 	.byte	0x04, 0x17
        /*008a*/ 	.short	(.L_34 - .L_33)
.L_33:
        /*008c*/ 	.word	0x00000000
        /*0090*/ 	.short	0x0005
        /*0092*/ 	.short	0x0020
        /*0094*/ 	.byte	0x00, 0xf0, 0x11, 0x00


	//----- nvinfo : EIATTR_KPARAM_INFO
	.align		4
.L_34:
        /*0098*/ 	.byte	0x04, 0x17
        /*009a*/ 	.short	(.L_36 - .L_35)
.L_35:
        /*009c*/ 	.word	0x00000000
        /*00a0*/ 	.short	0x0004
        /*00a2*/ 	.short	0x001c
        /*00a4*/ 	.byte	0x00, 0xf0, 0x11, 0x00


	//----- nvinfo : EIATTR_KPARAM_INFO
	.align		4
.L_36:
        /*00a8*/ 	.byte	0x04, 0x17
        /*00aa*/ 	.short	(.L_38 - .L_37)
.L_37:
        /*00ac*/ 	.word	0x00000000
        /*00b0*/ 	.short	0x0003
        /*00b2*/ 	.short	0x0018
        /*00b4*/ 	.byte	0x00, 0xf0, 0x11, 0x00


	//----- nvinfo : EIATTR_KPARAM_INFO
	.align		4
.L_38:
        /*00b8*/ 	.byte	0x04, 0x17
        /*00ba*/ 	.short	(.L_40 - .L_39)
.L_39:
        /*00bc*/ 	.word	0x00000000
        /*00c0*/ 	.short	0x0002
        /*00c2*/ 	.short	0x0010
        /*00c4*/ 	.byte	0x00, 0xf4, 0x21, 0x00


	//----- nvinfo : EIATTR_KPARAM_INFO
	.align		4
.L_40:
        /*00c8*/ 	.byte	0x04, 0x17
        /*00ca*/ 	.short	(.L_42 - .L_41)
.L_41:
        /*00cc*/ 	.word	0x00000000
        /*00d0*/ 	.short	0x0001
        /*00d2*/ 	.short	0x0008
        /*00d4*/ 	.byte	0x00, 0xf4, 0x21, 0x00


	//----- nvinfo : EIATTR_KPARAM_INFO
	.align		4
.L_42:
        /*00d8*/ 	.byte	0x04, 0x17
        /*00da*/ 	.short	(.L_44 - .L_43)
.L_43:
        /*00dc*/ 	.word	0x00000000
        /*00e0*/ 	.short	0x0000
        /*00e2*/ 	.short	0x0000
        /*00e4*/ 	.byte	0x00, 0xf4, 0x21, 0x00


	//----- nvinfo : EIATTR_AT_ENTRY_FRAGMENTS
	.align		4
.L_44:
        /*00e8*/ 	.byte	0x04, 0x4f
        /*00ea*/ 	.short	(.L_46 - .L_45)


	//   ....[0]....
.L_45:
        /*00ec*/ 	.word	0x00000004


	//----- nvinfo : EIATTR_RESERVED_SMEM_USED
	.align		4
.L_46:
        /*00f0*/ 	.byte	0x01, 0x41
	.zero		2


	//----- nvinfo : EIATTR_SPARSE_MMA_MASK
	.align		4
        /*00f4*/ 	.byte	0x03, 0x50
        /*00f6*/ 	.short	0x0000


	//----- nvinfo : EIATTR_TCGEN05_1CTA_USED
	.align		4
        /*00f8*/ 	.byte	0x01, 0x51
	.zero		2


	//----- nvinfo : EIATTR_MAXREG_COUNT
	.align		4
        /*00fc*/ 	.byte	0x03, 0x1b
        /*00fe*/ 	.short	0x00ff


	//----- nvinfo : EIATTR_NUM_BARRIERS
	.align		4
        /*0100*/ 	.byte	0x02, 0x4c
        /*0102*/ 	.byte	0x01
	.zero		1


	//----- nvinfo : EIATTR_ANNOTATIONS
	.align		4
        /*0104*/ 	.byte	0x04, 0x55
        /*0106*/ 	.short	(.L_48 - .L_47)


	//   ....[0]....
.L_47:
        /*0108*/ 	.word	0x00000001
        /*010c*/ 	.byte	0xf0, 0x03, 0x00, 0x00, 0x01, 0x00, 0x00, 0x00, 0x00, 0x0a, 0x00, 0x00, 0x01, 0x00, 0x00, 0x00
        /* <DEDUP_REMOVED lines=1448> */
        /*5b9c*/ 	.byte	0x80, 0x62, 0x02, 0x00, 0x01, 0x00, 0x00, 0x00, 0x90, 0x62, 0x02, 0x00


	//----- nvinfo : EIATTR_INT_WARP_WIDE_INSTR_OFFSETS
	.align		4
.L_48:
        /*5ba8*/ 	.byte	0x04, 0x31
        /*5baa*/ 	.short	(.L_50 - .L_49)


	//   ....[0]....
.L_49:
        /*5bac*/ 	.word	0x00003ac0


	//   ....[1]....
        /*5bb0*/ 	.word	0x00003ad0


	//   ....[2]....
        /*5bb4*/ 	.word	0x0000b1a0


	//   ....[3]....
        /*5bb8*/ 	.word	0x00026910


	//   ....[4]....
        /*5bbc*/ 	.word	0x00026960


	//----- nvinfo : EIATTR_COOP_GROUP_MASK_REGIDS
	.align		4
.L_50:
        /*5bc0*/ 	.byte	0x04, 0x29
        /*5bc2*/ 	.short	(.L_52 - .L_51)


	//   ....[0]....
.L_51:
        /*5bc4*/ 	.word	0xffffffff


	//   ....[1]....
        /*5bc8*/ 	.word	0xffffffff


	//   ....[2]....
        /*5bcc*/ 	.word	0xffffffff


	//   ....[3]....
        /*5bd0*/ 	.word	0xffffffff


	//----- nvinfo : EIATTR_COOP_GROUP_INSTR_OFFSETS
	.align		4
.L_52:
        /*5bd4*/ 	.byte	0x04, 0x28
        /*5bd6*/ 	.short	(.L_54 - .L_53)


	//   ....[0]....
.L_53:
        /*5bd8*/ 	.word	0x00000070


	//   ....[1]....
        /*5bdc*/ 	.word	0x00000330


	//   ....[2]....
        /*5be0*/ 	.word	0x000267a0


	//   ....[3]....
        /*5be4*/ 	.word	0x00026a10


	//----- nvinfo : EIATTR_VRC_CTA_INIT_COUNT
	.align		4
.L_54:
        /*5be8*/ 	.byte	0x02, 0x4a
        /*5bea*/ 	.byte	0x80
	.zero		1


	//----- nvinfo : EIATTR_MBARRIER_INSTR_OFFSETS
	.align		4
        /*5bec*/ 	.byte	0x04, 0x39
        /*5bee*/ 	.short	(.L_56 - .L_55)


	//   ....[0]....
.L_55:
        /*5bf0*/ 	.word	0x00004480
        /*5bf4*/ 	.word	0x000000ff
        /*5bf8*/ 	.word	0x00000000
        /*5bfc*/ 	.short	0x0100
        /*5bfe*/ 	.byte	0x0b
	.zero		1


	//   ....[1]....
        /*5c00*/ 	.word	0x0000b1e0
        /*5c04*/ 	.word	0x000000ff
        /*5c08*/ 	.word	0x0000c008
        /*5c0c*/ 	.short	0x0100
        /*5c0e*/ 	.byte	0x09
	.zero		1


	//   ....[2]....
        /*5c10*/ 	.word	0x000143a0
        /*5c14*/ 	.word	0x000000ff
        /*5c18*/ 	.word	0x00000000
        /*5c1c*/ 	.short	0x010a
        /*5c1e*/ 	.byte	0x0b
	.zero		1


	//   ....[3]....
        /*5c20*/ 	.word	0x0001b820
        /*5c24*/ 	.word	0x000000ff
        /*5c28*/ 	.word	0x00000000
        /*5c2c*/ 	.short	0x010a
        /*5c2e*/ 	.byte	0x0b
	.zero		1


	//   ....[4]....
        /*5c30*/ 	.word	0x0001b9a0
        /*5c34*/ 	.word	0x000000ff
        /*5c38*/ 	.word	0x0000c000
        /*5c3c*/ 	.short	0x0108
        /*5c3e*/ 	.byte	0x09
	.zero		1


	//   ....[5]....
        /*5c40*/ 	.word	0x0001bac0
        /*5c44*/ 	.word	0x000000ff
        /*5c48*/ 	.word	0x0000c008
        /*5c4c*/ 	.short	0x0108
        /*5c4e*/ 	.byte	0x09
	.zero		1


	//   ....[6]....
        /*5c50*/ 	.word	0x00026a30
        /*5c54*/ 	.word	0x000000ff
        /*5c58*/ 	.word	0x00000000
        /*5c5c*/ 	.short	0x010a
        /*5c5e*/ 	.byte	0x0b
	.zero		1


	//   ....[7]....
        /*5c60*/ 	.word	0x00026a60
        /*5c64*/ 	.word	0x000000ff
        /*5c68*/ 	.word	0x00000000
        /*5c6c*/ 	.short	0x010a
        /*5c6e*/ 	.byte	0x0b
	.zero		1


	//----- nvinfo : EIATTR_NUM_MBARRIERS
	.align		4
.L_56:
        /*5c70*/ 	.byte	0x03, 0x38
        /*5c72*/ 	.short	0x0002


	//----- nvinfo : EIATTR_EXIT_INSTR_OFFSETS
	.align		4
        /*5c74*/ 	.byte	0x04, 0x1c
        /*5c76*/ 	.short	(.L_58 - .L_57)


	//   ....[0]....
.L_57:
        /*5c78*/ 	.word	0x00026a20


	//----- nvinfo : EIATTR_REQNTID
	.align		4
.L_58:
        /*5c7c*/ 	.byte	0x04, 0x10
        /*5c7e*/ 	.short	(.L_60 - .L_59)
.L_59:
        /*5c80*/ 	.word	0x00000080
        /*5c84*/ 	.word	0x00000001
        /*5c88*/ 	.word	0x00000001


	//----- nvinfo : EIATTR_CRS_STACK_SIZE
	.align		4
.L_60:
        /*5c8c*/ 	.byte	0x04, 0x1e
        /*5c8e*/ 	.short	(.L_62 - .L_61)
.L_61:
        /*5c90*/ 	.word	0x00000000


	//----- nvinfo : EIATTR_CBANK_PARAM_SIZE
	.align		4
.L_62:
        /*5c94*/ 	.byte	0x03, 0x19
        /*5c96*/ 	.short	0x0050


	//----- nvinfo : EIATTR_PARAM_CBANK
	.align		4
        /*5c98*/ 	.byte	0x04, 0x0a
        /*5c9a*/ 	.short	(.L_64 - .L_63)
	.align		4
.L_63:
        /*5c9c*/ 	.word	index@(.nv.constant0.matmul_kernel)
        /*5ca0*/ 	.short	0x0380
        /*5ca2*/ 	.short	0x0050


	//----- nvinfo : EIATTR_SW_WAR
	.align		4
.L_64:
        /*5ca4*/ 	.byte	0x04, 0x36
        /*5ca6*/ 	.short	(.L_66 - .L_65)
.L_65:
        /*5ca8*/ 	.word	0x00000008
.L_66:


//--------------------- .nv.compat                --------------------------
	.section	.nv.compat,"",@"SHT_CUDA_COMPAT_INFO"
	.align	4
        /*0000*/ 	.byte	0x02, 0x02, 0x02, 0x00, 0x02, 0x05, 0x05, 0x00, 0x02, 0x03, 0x00, 0x00, 0x02, 0x06, 0x01, 0x00


//--------------------- .nv.callgraph             --------------------------
	.section	.nv.callgraph,"",@"SHT_CUDA_CALLGRAPH"
	.align	4
	.sectionentsize	8
	.align		4
        /*0000*/ 	.word	0x00000000
	.align		4
        /*0004*/ 	.word	0xffffffff
	.align		4
        /*0008*/ 	.word	0x00000000
	.align		4
        /*000c*/ 	.word	0xfffffffe
	.align		4
        /*0010*/ 	.word	0x00000000
	.align		4
        /*0014*/ 	.word	0xfffffffd
	.align		4
        /*0018*/ 	.word	0x00000000
	.align		4
        /*001c*/ 	.word	0xfffffffc


//--------------------- .text.matmul_kernel       --------------------------
	.section	.text.matmul_kernel,"ax",@progbits
	.align	128
        .global         matmul_kernel
        .type           matmul_kernel,@function
        .size           matmul_kernel,(.L_x_20 - matmul_kernel)
        .other          matmul_kernel,@"STO_CUDA_ENTRY STV_DEFAULT"
matmul_kernel:
.text.matmul_kernel:
[----:B------:R-:W0:Y:S01]  /*0000*/  LDC R1, c[0x0][0x37c] ;  /* 0x0000df00ff017b82 */ /* 0x000e220000000800 */
[----:B------:R-:W1:Y:S01]  /*0010*/  S2R R0, SR_TID.X ;  /* 0x0000000000007919 */ /* 0x000e620000002100 */
[----:B0-----:R-:W-:Y:S01]  /*0020*/  VIADD R1, R1, 0xfffff730 ;  /* 0xfffff73001017836 */ /* 0x001fe20000000000 */
[----:B-1----:R-:W-:-:S13]  /*0030*/  ISETP.GE.U32.AND P0, PT, R0, 0x20, PT ;  /* 0x000000200000780c */ /* 0x002fda0003f06070 */
[----:B------:R-:W-:Y:S02]  /*0040*/  VOTEU.ANY UP0, P0 ;  /* 0x0000000000ff7886 */ /* 0x000fe40000000100 */
[----:B------:R-:W-:Y:S05]  /*0050*/  BRA.U UP0, `(.L_x_0) ;  /* 0x0000000100b87547 */ /* 0x000fea000b800000 */
[----:B------:R-:W0:Y:S01]  /*0060*/  S2UR UR6, SR_CgaCtaId ;  /* 0x00000000000679c3 */ /* 0x000e220000008800 */
[----:B------:R-:W-:Y:S01]  /*0070*/  NOP ;  /* 0x0000000000007918 */ /* 0x000fe20000000000 */
[----:B------:R-:W-:Y:S02]  /*0080*/  UMOV UR4, 0x40 ;  /* 0x0000004000047882 */ /* 0x000fe40000000000 */
[----:B0-----:R-:W-:-:S09]  /*0090*/  ULEA UR4, UR6, UR4, 0x18 ;  /* 0x0000000406047291 */ /* 0x001fd2000f8ec0ff */
[----:B------:R-:W0:Y:S01]  /*00a0*/  LDS.U8 R0, [UR4] ;  /* 0x00000004ff007984 */ /* 0x000e220008000000 */
[----:B------:R-:W-:Y:S02]  /*00b0*/  UMOV UR4, 0x400 ;  /* 0x0000040000047882 */ /* 0x000fe40000000000 */
[----:B------:R-:W-:Y:S01]  /*00c0*/  ULEA UR4, UR6, UR4, 0x18 ;  /* 0x0000000406047291 */ /* 0x000fe2000f8ec0ff */
[----:B0-----:R-:W-:-:S13]  /*00d0*/  ISETP.NE.AND P0, PT, R0, RZ, PT ;  /* 0x000000ff0000720c */ /* 0x001fda0003f05270 */
[----:B------:R-:W-:Y:S05]  /*00e0*/  @P0 BRA `(.L_x_1) ;  /* 0x00000000007c0947 */ /* 0x000fea0003800000 */
[----:B------:R-:W-:-:S13]  /*00f0*/  ELECT P0, URZ, PT ;  /* 0x0000000000ff782f */ /* 0x000fda0003800000 */
[----:B------:R-:W-:Y:S05]  /*0100*/  @!P0 BRA `(.L_x_2) ;  /* 0x0000000000848947 */ /* 0x000fea0003800000 */
[----:B------:R-:W-:Y:S01]  /*0110*/  UMOV UR5, 0x8 ;  /* 0x0000000800057882 */ /* 0x000fe20000000000 */
[----:B------:R-:W-:Y:S02]  /*0120*/  IMAD.MOV.U32 R4, RZ, RZ, 0x1 ;  /* 0x00000001ff047424 */ /* 0x000fe400078e00ff */
[----:B------:R-:W-:Y:S02]  /*0130*/  IMAD.MOV.U32 R5, RZ, RZ, 0xff ;  /* 0x000000ffff057424 */ /* 0x000fe400078e00ff */
[----:B------:R-:W-:Y:S04]  /*0140*/  DEPBAR.LE SB0, 0x36 ;  /* 0x00008d800000791a */ /* 0x000fe80000000000 */
[----:B------:R-:W0:Y:S02]  /*0150*/  UTCATOMSWS.FIND_AND_SET.ALIGN UP1, UR5, UR5 ;  /* 0x00000005000575e3 */ /* 0x000e240008020800 */
[----:B0-----:R-:W-:-:S04]  /*0160*/  PLOP3.LUT P0, PT, PT, PT, UP1, 0x80, 0x8 ;  /* 0x000000000008781c */ /* 0x001fc80003f0f018 */
[----:B------:R-:W-:-:S04]  /*0170*/  SEL R0, RZ, 0xffffffff, !P0 ;  /* 0xffffffffff007807 */ /* 0x000fc80004000000 */
[----:B------:R-:W-:Y:S01]  /*0180*/  ISETP.NE.AND P0, PT, R0, RZ, PT ;  /* 0x000000ff0000720c */ /* 0x000fe20003f05270 */
[----:B------:R-:W-:-:S12]  /*0190*/  IMAD.U32 R0, RZ, RZ, UR5 ;  /* 0x00000005ff007e24 */ /* 0x000fd8000f8e00ff */
[----:B------:R-:W-:Y:S05]  /*01a0*/  @P0 BRA `(.L_x_3) ;  /* 0x0000000000240947 */ /* 0x000fea0003800000 */
.L_x_4:
[----:B------:R-:W-:Y:S05]  /*01b0*/  NANOSLEEP 0x64 ;  /* 0x000000640000795d */ /* 0x000fea0003800000 */
[----:B------:R-:W-:-:S05]  /*01c0*/  UMOV UR5, 0x8 ;  /* 0x0000000800057882 */ /* 0x000fca0000000000 */
[----:B------:R-:W-:Y:S04]  /*01d0*/  DEPBAR.LE SB0, 0x36 ;  /* 0x00008d800000791a */ /* 0x000fe80000000000 */
[----:B------:R-:W0:Y:S02]  /*01e0*/  UTCATOMSWS.FIND_AND_SET.ALIGN UP1, UR5, UR5 ;  /* 0x00000005000575e3 */ /* 0x000e240008020800 */
[----:B0-----:R-:W-:-:S04]  /*01f0*/  PLOP3.LUT P0, PT, PT, PT, UP1, 0x80, 0x8 ;  /* 0x000000000008781c */ /* 0x001fc80003f0f018 */
[----:B------:R-:W-:-:S04]  /*0200*/  SEL R0, RZ, 0xffffffff, !P0 ;  /* 0xffffffffff007807 */ /* 0x000fc80004000000 */
[----:B------:R-:W-:Y:S01]  /*0210*/  ISETP.NE.AND P0, PT, R0, RZ, PT ;  /* 0x000000ff0000720c */ /* 0x000fe20003f05270 */
[----:B------:R-:W-:-:S12]  /*0220*/  IMAD.U32 R0, RZ, RZ, UR5 ;  /* 0x00000005ff007e24 */ /* 0x000fd8000f8e00ff */
[----:B------:R-:W-:Y:S05]  /*0230*/  @!P0 BRA `(.L_x_4) ;  /* 0xfffffffc00dc8947 */ /* 0x000fea000383ffff */
.L_x_3:
[C---:B------:R-:W-:Y:S01]  /*0240*/  VIADD R3, R0.reuse, 0x10 ;  /* 0x0000001000037836 */ /* 0x040fe20000000000 */
[----:B------:R-:W-:Y:S01]  /*0250*/  UMOV UR5, 0x50 ;  /* 0x0000005000057882 */ /* 0x000fe20000000000 */
[----:B------:R-:W-:Y:S01]  /*0260*/  SHF.L.U32 R2, R5, R0, RZ ;  /* 0x0000000005027219 */ /* 0x000fe200000006ff */
[----:B------:R-:W-:Y:S01]  /*0270*/  ULEA UR5, UR6, UR5, 0x18 ;  /* 0x0000000506057291 */ /* 0x000fe2000f8ec0ff */
[----:B------:R-:W-:Y:S01]  /*0280*/  IMAD.SHL.U32 R0, R0, 0x20, RZ ;  /* 0x0000002000007824 */ /* 0x000fe200078e00ff */
[----:B------:R-:W-:-:S04]  /*0290*/  SHF.L.U32 R3, R4, R3, RZ ;  /* 0x0000000304037219 */ /* 0x000fc800000006ff */
[----:B------:R-:W-:-:S05]  /*02a0*/  LOP3.LUT R2, R3, R2, RZ, 0xfc, !PT ;  /* 0x0000000203027212 */ /* 0x000fca00078efcff */
[----:B------:R0:W-:Y:S04]  /*02b0*/  ATOMS.OR RZ, [UR5], R2 ;  /* 0x00000002ffff798c */ /* 0x0001e8000b000005 */
[----:B------:R0:W-:Y:S01]  /*02c0*/  STS [UR4], R0 ;  /* 0x00000000ff007988 */ /* 0x0001e20008000804 */
[----:B------:R-:W-:Y:S05]  /*02d0*/  BRA `(.L_x_2) ;  /* 0x0000000000107947 */ /* 0x000fea0003800000 */
.L_x_1:
[----:B------:R-:W-:Y:S01]  /*02e0*/  IMAD.MOV.U32 R0, RZ, RZ, -0x1 ;  /* 0xffffffffff007424 */ /* 0x000fe200078e00ff */
[----:B------:R-:W-:-:S04]  /*02f0*/  MOV R2, 0x320 ;  /* 0x0000032000027802 */ /* 0x000fc80000000f00 */
[----:B------:R0:W-:Y:S03]  /*0300*/  STS [UR4], R0 ;  /* 0x00000000ff007988 */ /* 0x0001e60008000804 */
[----:B0-----:R-:W-:Y:S05]  /*0310*/  CALL.REL.NOINC `($__internal_1_$__cuda_sm10x_tcgen05_guardrail_trap_phase_invalid_during_alloc) ;  /* 0x0000026400e87944 */ /* 0x001fea0003c00000 */
.L_x_2:
[----:B------:R-:W-:Y:S05]  /*0320*/  WARPSYNC.ALL ;  /* 0x0000000000007948 */ /* 0x000fea0003800000 */
[----:B------:R-:W-:Y:S01]  /*0330*/  NOP ;  /* 0x0000000000007918 */ /* 0x000fe20000000000 */
.L_x_0:
[----:B------:R-:W1:Y:S01]  /*0340*/  LDC.64 R8, c[0x0][0x398] ;  /* 0x0000e600ff087b82 */ /* 0x000e620000000a00 */
[----:B------:R-:W2:Y:S01]  /*0350*/  S2R R5, SR_CTAID.X ;  /* 0x0000000000057919 */ /* 0x000ea20000002500 */
[----:B------:R-:W-:Y:S01]  /*0360*/  UMOV UR9, 0x400 ;  /* 0x0000040000097882 */ /* 0x000fe20000000000 */
[----:B------:R-:W3:Y:S01]  /*0370*/  LDCU UR20, c[0x0][0x3a4] ;  /* 0x00007480ff1477ac */ /* 0x000ee20008000800 */
[----:B------:R-:W4:Y:S04]  /*0380*/  S2R R74, SR_TID.X ;  /* 0x00000000004a7919 */ /* 0x000f280000002100 */
[----:B------:R-:W0:Y:S08]  /*0390*/  S2UR UR5, SR_CgaCtaId ;  /* 0x00000000000579c3 */ /* 0x000e300000008800 */
[----:B------:R-:W-:Y:S06]  /*03a0*/  BAR.SYNC.DEFER_BLOCKING 0x0 ;  /* 0x0000000000007b1d */ /* 0x000fec0000010000 */
[----:B------:R-:W0:Y:S01]  /*03b0*/  LDCU.64 UR24, c[0x0][0x358] ;  /* 0x00006b00ff1877ac */ /* 0x000e220008000a00 */
[----:B------:R-:W0:Y:S01]  /*03c0*/  LDCU.64 UR12, c[0x0][0x3a8] ;  /* 0x00007500ff0c77ac */ /* 0x000e220008000a00 */
[----:B------:R-:W0:Y:S02]  /*03d0*/  LDCU.128 UR16, c[0x0][0x380] ;  /* 0x00007000ff1077ac */ /* 0x000e240008000c00 */
[----:B01----:R-:W-:Y:S01]  /*03e0*/  VIADD R0, R9, 0x7f ;  /* 0x0000007f09007836 */ /* 0x003fe20000000000 */
[----:B------:R-:W-:Y:S04]  /*03f0*/  STL [R1+0x6f0], R9 ;  /* 0x0006f00901007387 */ /* 0x000fe80000100800 */
[----:B------:R-:W-:Y:S01]  /*0400*/  SHF.R.S32.HI R3, RZ, 0x1f, R0 ;  /* 0x0000001fff037819 */ /* 0x000fe20000011400 */
[----:B------:R-:W-:-:S03]  /*0410*/  ULEA UR9, UR5, UR9, 0x18 ;  /* 0x0000000905097291 */ /* 0x000fc6000f8ec0ff */
[----:B------:R-:W-:Y:S02]  /*0420*/  LEA.HI R3, R3, R0, RZ, 0x7 ;  /* 0x0000000003037211 */ /* 0x000fe400078f38ff */
[----:B--2---:R-:W-:Y:S02]  /*0430*/  IABS R10, R5 ;  /* 0x00000005000a7213 */ /* 0x004fe40000000000 */
[----:B------:R-:W-:-:S05]  /*0440*/  SHF.R.S32.HI R3, RZ, 0x7, R3 ;  /* 0x00000007ff037819 */ /* 0x000fca0000011403 */
[----:B------:R-:W-:-:S05]  /*0450*/  IMAD.SHL.U32 R4, R3, 0x8, RZ ;  /* 0x0000000803047824 */ /* 0x000fca00078e00ff */
[-C--:B------:R-:W-:Y:S02]  /*0460*/  IABS R7, R4.reuse ;  /* 0x0000000400077213 */ /* 0x080fe40000000000 */
[----:B------:R-:W-:Y:S02]  /*0470*/  IABS R12, R4 ;  /* 0x00000004000c7213 */ /* 0x000fe40000000000 */
[----:B------:R-:W0:Y:S08]  /*0480*/  I2F.RP R0, R7 ;  /* 0x0000000700007306 */ /* 0x000e300000209400 */
[----:B0-----:R-:W0:Y:S02]  /*0490*/  MUFU.RCP R0, R0 ;  /* 0x0000000000007308 */ /* 0x001e240000001000 */
[----:B0-----:R-:W-:-:S02]  /*04a0*/  VIADD R2, R0, 0xffffffe ;  /* 0x0ffffffe00027836 */ /* 0x001fc40000000000 */
[----:B------:R-:W-:-:S04]  /*04b0*/  IMAD.MOV R0, RZ, RZ, -R12 ;  /* 0x000000ffff007224 */ /* 0x000fc800078e0a0c */
[----:B------:R0:W1:Y:S01]  /*04c0*/  F2I.FTZ.U32.TRUNC.NTZ R3, R2 ;  /* 0x0000000200037305 */ /* 0x000062000021f000 */
[----:B------:R-:W2:Y:S01]  /*04d0*/  LDS R12, [UR9] ;  /* 0x00000009ff0c7984 */ /* 0x000ea20008000800 */
[----:B0-----:R-:W-:Y:S02]  /*04e0*/  IMAD.MOV.U32 R2, RZ, RZ, RZ ;  /* 0x000000ffff027224 */ /* 0x001fe400078e00ff */
[----:B-1----:R-:W-:-:S04]  /*04f0*/  IMAD.MOV R6, RZ, RZ, -R3 ;  /* 0x000000ffff067224 */ /* 0x002fc800078e0a03 */
[----:B------:R-:W-:Y:S02]  /*0500*/  IMAD R11, R6, R7, RZ ;  /* 0x00000007060b7224 */ /* 0x000fe400078e02ff */
[----:B------:R-:W-:Y:S02]  /*0510*/  IMAD.MOV.U32 R6, RZ, RZ, R10 ;  /* 0x000000ffff067224 */ /* 0x000fe400078e000a */
[----:B------:R-:W-:Y:S01]  /*0520*/  IMAD.HI.U32 R3, R3, R11, R2 ;  /* 0x0000000b03037227 */ /* 0x000fe200078e0002 */
[----:B------:R-:W-:-:S05]  /*0530*/  IABS R11, R9 ;  /* 0x00000009000b7213 */ /* 0x000fca0000000000 */
[----:B------:R-:W-:-:S04]  /*0540*/  IMAD.HI.U32 R3, R3, R6, RZ ;  /* 0x0000000603037227 */ /* 0x000fc800078e00ff */
[----:B------:R-:W-:Y:S01]  /*0550*/  IMAD R0, R3, R0, R6 ;  /* 0x0000000003007224 */ /* 0x000fe200078e0206 */
[----:B------:R-:W-:Y:S04]  /*0560*/  BAR.SYNC.DEFER_BLOCKING 0x0 ;  /* 0x0000000000007b1d */ /* 0x000fe80000010000 */
[----:B------:R-:W-:Y:S02]  /*0570*/  ISETP.GT.U32.AND P1, PT, R7, R0, PT ;  /* 0x000000000700720c */ /* 0x000fe40003f24070 */
[----:B--2---:R-:W-:-:S11]  /*0580*/  R2UR UR8, R12 ;  /* 0x000000000c0872ca */ /* 0x004fd600000e0000 */
[----:B------:R-:W-:Y:S02]  /*0590*/  @!P1 IMAD.IADD R0, R0, 0x1, -R7 ;  /* 0x0000000100009824 */ /* 0x000fe400078e0a07 */
[----:B------:R-:W-:Y:S01]  /*05a0*/  @!P1 VIADD R3, R3, 0x1 ;  /* 0x0000000103039836 */ /* 0x000fe20000000000 */
[----:B------:R-:W-:Y:S02]  /*05b0*/  ISETP.NE.AND P1, PT, R4, RZ, PT ;  /* 0x000000ff0400720c */ /* 0x000fe40003f25270 */
[----:B------:R-:W-:Y:S02]  /*05c0*/  ISETP.GE.U32.AND P0, PT, R0, R7, PT ;  /* 0x000000070000720c */ /* 0x000fe40003f06070 */
[----:B------:R-:W-:Y:S01]  /*05d0*/  LOP3.LUT R0, R5, R4, RZ, 0x3c, !PT ;  /* 0x0000000405007212 */ /* 0x000fe200078e3cff */
[----:B------:R-:W0:Y:S03]  /*05e0*/  I2F.RP R7, R11 ;  /* 0x0000000b00077306 */ /* 0x000e260000209400 */
[----:B------:R-:W-:Y:S01]  /*05f0*/  ISETP.GE.AND P2, PT, R0, RZ, PT ;  /* 0x000000ff0000720c */ /* 0x000fe20003f46270 */
[----:B------:R-:W-:-:S06]  /*0600*/  VIADD R0, R8, 0xff ;  /* 0x000000ff08007836 */ /* 0x000fcc0000000000 */
[----:B------:R-:W-:-:S04]  /*0610*/  @P0 VIADD R3, R3, 0x1 ;  /* 0x0000000103030836 */ /* 0x000fc80000000000 */
[----:B------:R-:W-:Y:S01]  /*0620*/  IMAD.MOV.U32 R2, RZ, RZ, R3 ;  /* 0x000000ffff027224 */ /* 0x000fe200078e0003 */
[----:B------:R-:W-:Y:S01]  /*0630*/  SHF.R.S32.HI R3, RZ, 0x1f, R0 ;  /* 0x0000001fff037819 */ /* 0x000fe20000011400 */
[----:B0-----:R-:W-:Y:S02]  /*0640*/  MUFU.RCP R7, R7 ;  /* 0x0000000700077308 */ /* 0x001fe40000001000 */
[----:B------:R-:W-:Y:S01]  /*0650*/  @!P2 IMAD.MOV R2, RZ, RZ, -R2 ;  /* 0x000000ffff02a224 */ /* 0x000fe200078e0a02 */
[----:B------:R-:W-:Y:S02]  /*0660*/  @!P1 LOP3.LUT R2, RZ, R4, RZ, 0x33, !PT ;  /* 0x00000004ff029212 */ /* 0x000fe400078e33ff */
[----:B------:R-:W-:-:S03]  /*0670*/  LEA.HI R3, R3, R0, RZ, 0x8 ;  /* 0x0000000003037211 */ /* 0x000fc600078f40ff */
[----:B------:R-:W-:Y:S02]  /*0680*/  IMAD.SHL.U32 R10, R2, 0x8, RZ ;  /* 0x00000008020a7824 */ /* 0x000fe400078e00ff */
[----:B------:R-:W-:-:S03]  /*0690*/  IMAD.MOV R2, RZ, RZ, -R2 ;  /* 0x000000ffff027224 */ /* 0x000fc600078e0a02 */
[----:B------:R-:W-:Y:S01]  /*06a0*/  LEA.HI.SX32 R3, R3, -R10, 0x18 ;  /* 0x8000000a03037211 */ /* 0x000fe200078fc2ff */
[----:B------:R-:W-:Y:S01]  /*06b0*/  IMAD R14, R4, R2, R5 ;  /* 0x00000002040e7224 */ /* 0x000fe200078e0205 */
[----:B------:R-:W-:Y:S01]  /*06c0*/  IABS R4, R8 ;  /* 0x0000000800047213 */ /* 0x000fe20000000000 */
[----:B------:R-:W-:Y:S01]  /*06d0*/  IMAD.MOV.U32 R2, RZ, RZ, RZ ;  /* 0x000000ffff027224 */ /* 0x000fe200078e00ff */
[----:B------:R-:W-:-:S04]  /*06e0*/  VIMNMX R17, PT, PT, R3, 0x8, PT ;  /* 0x0000000803117848 */ /* 0x000fc80003fe0100 */
[----:B------:R-:W-:-:S04]  /*06f0*/  IABS R13, R17 ;  /* 0x00000011000d7213 */ /* 0x000fc80000000000 */
[----:B------:R-:W0:Y:S08]  /*0700*/  I2F.RP R0, R13 ;  /* 0x0000000d00007306 */ /* 0x000e300000209400 */
[----:B0-----:R-:W0:Y:S02]  /*0710*/  MUFU.RCP R0, R0 ;  /* 0x0000000000007308 */ /* 0x001e240000001000 */
[----:B0-----:R-:W-:Y:S01]  /*0720*/  VIADD R3, R0, 0xffffffe ;  /* 0x0ffffffe00037836 */ /* 0x001fe20000000000 */
[----:B------:R-:W-:-:S05]  /*0730*/  IABS R0, R14 ;  /* 0x0000000e00007213 */ /* 0x000fca0000000000 */
[----:B------:R-:W0:Y:S02]  /*0740*/  F2I.FTZ.U32.TRUNC.NTZ R3, R3 ;  /* 0x0000000300037305 */ /* 0x000e24000021f000 */
[----:B0-----:R-:W-:-:S04]  /*0750*/  IMAD.MOV R6, RZ, RZ, -R3 ;  /* 0x000000ffff067224 */ /* 0x001fc800078e0a03 */
[----:B------:R-:W-:Y:S01]  /*0760*/  IMAD R5, R6, R13, RZ ;  /* 0x0000000d06057224 */ /* 0x000fe200078e02ff */
[----:B------:R-:W-:-:S03]  /*0770*/  IABS R6, R17 ;  /* 0x0000001100067213 */ /* 0x000fc60000000000 */
[----:B------:R-:W-:Y:S02]  /*0780*/  IMAD.HI.U32 R2, R3, R5, R2 ;  /* 0x0000000503027227 */ /* 0x000fe400078e0002 */
[----:B------:R-:W0:Y:S02]  /*0790*/  I2F.RP R5, R4 ;  /* 0x0000000400057306 */ /* 0x000e240000209400 */
[----:B------:R-:W-:Y:S02]  /*07a0*/  IMAD.MOV.U32 R3, RZ, RZ, R0 ;  /* 0x000000ffff037224 */ /* 0x000fe400078e0000 */
[----:B------:R-:W-:Y:S02]  /*07b0*/  IMAD.MOV R0, RZ, RZ, -R6 ;  /* 0x000000ffff007224 */ /* 0x000fe400078e0a06 */
[----:B------:R-:W-:-:S04]  /*07c0*/  IMAD.HI.U32 R2, R2, R3, RZ ;  /* 0x0000000302027227 */ /* 0x000fc800078e00ff */
[----:B------:R-:W-:Y:S02]  /*07d0*/  IMAD R0, R2, R0, R3 ;  /* 0x0000000002007224 */ /* 0x000fe400078e0203 */
[----:B------:R-:W-:-:S03]  /*07e0*/  VIADD R3, R7, 0xffffffe ;  /* 0x0ffffffe07037836 */ /* 0x000fc60000000000 */
[----:B------:R-:W-:Y:S01]  /*07f0*/  ISETP.GT.U32.AND P1, PT, R13, R0, PT ;  /* 0x000000000d00720c */ /* 0x000fe20003f24070 */
[----:B0-----:R-:W0:Y:S08]  /*0800*/  MUFU.RCP R5, R5 ;  /* 0x0000000500057308 */ /* 0x001e300000001000 */
[----:B------:R-:W1:Y:S04]  /*0810*/  F2I.FTZ.U32.TRUNC.NTZ R3, R3 ;  /* 0x0000000300037305 */ /* 0x000e68000021f000 */
[----:B------:R-:W-:-:S02]  /*0820*/  @!P1 IMAD.IADD R0, R0, 0x1, -R13 ;  /* 0x0000000100009824 */ /* 0x000fc400078e0a0d */
[----:B------:R-:W-:Y:S01]  /*0830*/  @!P1 VIADD R2, R2, 0x1 ;  /* 0x0000000102029836 */ /* 0x000fe20000000000 */
[----:B------:R-:W-:Y:S02]  /*0840*/  ISETP.NE.AND P1, PT, R17, RZ, PT ;  /* 0x000000ff1100720c */ /* 0x000fe40003f25270 */
[----:B------:R-:W-:Y:S01]  /*0850*/  ISETP.GE.U32.AND P0, PT, R0, R13, PT ;  /* 0x0000000d0000720c */ /* 0x000fe20003f06070 */
[----:B0-----:R-:W-:Y:S01]  /*0860*/  VIADD R6, R5, 0xffffffe ;  /* 0x0ffffffe05067836 */ /* 0x001fe20000000000 */
[----:B------:R-:W-:Y:S02]  /*0870*/  LOP3.LUT R0, R14, R17, RZ, 0x3c, !PT ;  /* 0x000000110e007212 */ /* 0x000fe400078e3cff */
[--C-:B----4-:R-:W-:Y:S01]  /*0880*/  SHF.R.U32.HI R13, RZ, 0x6, R74.reuse ;  /* 0x00000006ff0d7819 */ /* 0x110fe2000001164a */
[----:B------:R-:W0:Y:S01]  /*0890*/  F2I.FTZ.U32.TRUNC.NTZ R7, R6 ;  /* 0x0000000600077305 */ /* 0x000e22000021f000 */
[----:B------:R-:W-:Y:S02]  /*08a0*/  ISETP.GE.AND P2, PT, R0, RZ, PT ;  /* 0x000000ff0000720c */ /* 0x000fe40003f46270 */
[----:B------:R-:W-:-:S02]  /*08b0*/  SHF.R.U32.HI R0, RZ, 0x5, R74 ;  /* 0x00000005ff007819 */ /* 0x000fc4000001164a */
[----:B------:R-:W-:Y:S02]  /*08c0*/  SGXT.U32 R13, R13, 0x1 ;  /* 0x000000010d0d781a */ /* 0x000fe40000000000 */
[----:B------:R-:W-:Y:S01]  /*08d0*/  R2UR UR7, R0 ;  /* 0x00000000000772ca */ /* 0x000fe200000e0000 */
[----:B------:R-:W-:Y:S02]  /*08e0*/  @P0 VIADD R2, R2, 0x1 ;  /* 0x0000000102020836 */ /* 0x000fe40000000000 */
[----:B-1----:R-:W-:Y:S02]  /*08f0*/  IMAD.MOV R0, RZ, RZ, -R3 ;  /* 0x000000ffff007224 */ /* 0x002fe400078e0a03 */
[----:B------:R-:W-:Y:S02]  /*0900*/  IMAD.MOV.U32 R16, RZ, RZ, R2 ;  /* 0x000000ffff107224 */ /* 0x000fe400078e0002 */
[----:B------:R-:W-:Y:S02]  /*0910*/  IMAD R5, R0, R11, RZ ;  /* 0x0000000b00057224 */ /* 0x000fe400078e02ff */
[----:B------:R-:W-:Y:S01]  /*0920*/  @!P2 IMAD.MOV R16, RZ, RZ, -R16 ;  /* 0x000000ffff10a224 */ /* 0x000fe200078e0a10 */
[----:B------:R-:W-:Y:S01]  /*0930*/  @!P1 LOP3.LUT R16, RZ, R17, RZ, 0x33, !PT ;  /* 0x00000011ff109212 */ /* 0x000fe200078e33ff */
[----:B------:R-:W-:-:S02]  /*0940*/  IMAD.MOV.U32 R2, RZ, RZ, RZ ;  /* 0x000000ffff027224 */ /* 0x000fc400078e00ff */
[----:B0-----:R-:W-:Y:S02]  /*0950*/  IMAD.MOV R15, RZ, RZ, -R7 ;  /* 0x000000ffff0f7224 */ /* 0x001fe400078e0a07 */
[----:B------:R-:W-:Y:S02]  /*0960*/  IMAD.SHL.U32 R0, R16, 0x80, RZ ;  /* 0x0000008010007824 */ /* 0x000fe400078e00ff */
[----:B------:R-:W-:-:S03]  /*0970*/  IMAD.HI.U32 R5, R3, R5, R2 ;  /* 0x0000000503057227 */ /* 0x000fc600078e0002 */
[----:B------:R-:W-:Y:S01]  /*0980*/  LOP3.LUT R12, R0, R13, RZ, 0xfc, !PT ;  /* 0x0000000d000c7212 */ /* 0x000fe200078efcff */
[----:B------:R-:W-:Y:S02]  /*0990*/  IMAD.MOV R2, RZ, RZ, -R16 ;  /* 0x000000ffff027224 */ /* 0x000fe400078e0a10 */
[----:B------:R-:W-:Y:S01]  /*09a0*/  IMAD R15, R15, R4, RZ ;  /* 0x000000040f0f7224 */ /* 0x000fe200078e02ff */
[C---:B------:R-:W-:Y:S01]  /*09b0*/  LOP3.LUT R20, R12.reuse, 0x2, RZ, 0xfc, !PT ;  /* 0x000000020c147812 */ /* 0x040fe200078efcff */
[----:B------:R-:W-:Y:S01]  /*09c0*/  IMAD R2, R17, R2, R14 ;  /* 0x0000000211027224 */ /* 0x000fe200078e020e */
[C---:B------:R-:W-:Y:S01]  /*09d0*/  LOP3.LUT R18, R12.reuse, 0x4, RZ, 0xfc, !PT ;  /* 0x000000040c127812 */ /* 0x040fe200078efcff */
[----:B------:R-:W-:Y:S01]  /*09e0*/  IMAD.MOV.U32 R6, RZ, RZ, RZ ;  /* 0x000000ffff067224 */ /* 0x000fe200078e00ff */
[----:B------:R-:W-:Y:S01]  /*09f0*/  IABS R3, R20 ;  /* 0x0000001400037213 */ /* 0x000fe20000000000 */
[----:B------:R0:W-:Y:S01]  /*0a00*/  STL [R1+0x60], R20 ;  /* 0x0000601401007387 */ /* 0x0001e20000100800 */
[----:B------:R-:W-:Y:S01]  /*0a10*/  IABS R16, R12 ;  /* 0x0000000c00107213 */ /* 0x000fe20000000000 */
[----:B------:R-:W-:Y:S01]  /*0a20*/  IMAD.HI.U32 R6, R7, R15, R6 ;  /* 0x0000000f07067227 */ /* 0x000fe200078e0006 */
[C---:B------:R-:W-:Y:S01]  /*0a30*/  LOP3.LUT R19, R12.reuse, 0x6, RZ, 0xfc, !PT ;  /* 0x000000060c137812 */ /* 0x040fe200078efcff */
[----:B------:R1:W-:Y:S01]  /*0a40*/  STL [R1+0x68], R18 ;  /* 0x0000681201007387 */ /* 0x0003e20000100800 */
[----:B------:R-:W-:Y:S01]  /*0a50*/  LOP3.LUT R9, R12, 0x8, RZ, 0xfc, !PT ;  /* 0x000000080c097812 */ /* 0x000fe200078efcff */
[----:B------:R-:W-:-:S02]  /*0a60*/  IMAD.MOV.U32 R14, RZ, RZ, R3 ;  /* 0x000000ffff0e7224 */ /* 0x000fc400078e0003 */
[C---:B------:R-:W-:Y:S01]  /*0a70*/  IMAD.HI.U32 R3, R5.reuse, R16, RZ ;  /* 0x0000001005037227 */ /* 0x040fe200078e00ff */
[----:B------:R-:W-:Y:S01]  /*0a80*/  STL [R1+0x70], R19 ;  /* 0x0000701301007387 */ /* 0x000fe20000100800 */
[----:B0-----:R-:W-:Y:S02]  /*0a90*/  IABS R20, R19 ;  /* 0x0000001300147213 */ /* 0x001fe40000000000 */
[----:B------:R-:W-:Y:S01]  /*0aa0*/  IMAD.IADD R2, R10, 0x1, R2 ;  /* 0x000000010a027824 */ /* 0x000fe200078e0202 */
[----:B------:R0:W-:Y:S01]  /*0ab0*/  STL [R1+0x6c], R9 ;  /* 0x00006c0901007387 */ /* 0x0001e20000100800 */
[----:B-1----:R-:W-:Y:S01]  /*0ac0*/  IABS R18, R18 ;  /* 0x0000001200127213 */ /* 0x002fe20000000000 */
[----:B------:R-:W-:-:S04]  /*0ad0*/  IMAD.HI.U32 R7, R5, R14, RZ ;  /* 0x0000000e05077227 */ /* 0x000fc800078e00ff */
[----:B------:R-:W-:Y:S02]  /*0ae0*/  IMAD.MOV R13, RZ, RZ, -R3 ;  /* 0x000000ffff0d7224 */ /* 0x000fe400078e0a03 */
[----:B------:R-:W-:-:S04]  /*0af0*/  IMAD.HI.U32 R10, R5, R18, RZ ;  /* 0x00000012050a7227 */ /* 0x000fc800078e00ff */
[----:B------:R-:W-:Y:S02]  /*0b00*/  IMAD.MOV R7, RZ, RZ, -R7 ;  /* 0x000000ffff077224 */ /* 0x000fe400078e0a07 */
[----:B------:R-:W-:Y:S01]  /*0b10*/  IMAD R16, R11, R13, R16 ;  /* 0x0000000d0b107224 */ /* 0x000fe200078e0210 */
[----:B------:R-:W-:Y:S01]  /*0b20*/  IABS R13, R9 ;  /* 0x00000009000d7213 */ /* 0x000fe20000000000 */
[----:B------:R-:W-:Y:S01]  /*0b30*/  IMAD.HI.U32 R3, R5, R20, RZ ;  /* 0x0000001405037227 */ /* 0x000fe200078e00ff */
[----:B0-----:R-:W-:Y:S02]  /*0b40*/  LOP3.LUT R9, R12, 0xa, RZ, 0xfc, !PT ;  /* 0x0000000a0c097812 */ /* 0x001fe400078efcff */
[----:B------:R0:W-:Y:S01]  /*0b50*/  STL [R1+0x6f4], R16 ;  /* 0x0006f41001007387 */ /* 0x0001e20000100800 */
[----:B------:R-:W-:Y:S02]  /*0b60*/  IMAD.MOV R10, RZ, RZ, -R10 ;  /* 0x000000ffff0a7224 */ /* 0x000fe400078e0a0a */
[----:B------:R-:W-:Y:S01]  /*0b70*/  IMAD R15, R11, R7, R14 ;  /* 0x000000070b0f7224 */ /* 0x000fe200078e020e */
[----:B------:R1:W-:Y:S01]  /*0b80*/  STL [R1+0x74], R9 ;  /* 0x0000740901007387 */ /* 0x0003e20000100800 */
[----:B------:R-:W-:-:S02]  /*0b90*/  IMAD.MOV R3, RZ, RZ, -R3 ;  /* 0x000000ffff037224 */ /* 0x000fc400078e0a03 */
[C---:B------:R-:W-:Y:S01]  /*0ba0*/  IMAD R14, R11.reuse, R10, R18 ;  /* 0x0000000a0b0e7224 */ /* 0x040fe200078e0212 */
[----:B------:R-:W-:Y:S01]  /*0bb0*/  LEA.HI R10, R74, R0, RZ, 0x1a ;  /* 0x000000004a0a7211 */ /* 0x000fe200078fd0ff */
[----:B------:R-:W-:Y:S01]  /*0bc0*/  IMAD.MOV.U32 R18, RZ, RZ, R13 ;  /* 0x000000ffff127224 */ /* 0x000fe200078e000d */
[----:B0-----:R-:W-:Y:S01]  /*0bd0*/  LOP3.LUT R16, R12, 0xc, RZ, 0xfc, !PT ;  /* 0x0000000c0c107812 */ /* 0x001fe200078efcff */
[----:B------:R-:W-:Y:S01]  /*0be0*/  IMAD R13, R11, R3, R20 ;  /* 0x000000030b0d7224 */ /* 0x000fe200078e0214 */
[----:B------:R-:W-:Y:S01]  /*0bf0*/  IABS R20, R9 ;  /* 0x0000000900147213 */ /* 0x000fe20000000000 */
[----:B------:R-:W-:Y:S01]  /*0c00*/  IMAD.HI.U32 R3, R5, R18, RZ ;  /* 0x0000001205037227 */ /* 0x000fe200078e00ff */
[----:B------:R0:W-:Y:S01]  /*0c10*/  STL [R1+0x6f8], R0 ;  /* 0x0006f80001007387 */ /* 0x0001e20000100800 */
[----:B------:R-:W-:Y:S02]  /*0c20*/  IABS R22, R16 ;  /* 0x0000001000167213 */ /* 0x000fe40000000000 */
[----:B-1----:R-:W-:Y:S01]  /*0c30*/  VIADD R9, R10, 0xe ;  /* 0x0000000e0a097836 */ /* 0x002fe20000000000 */
[----:B------:R1:W-:Y:S01]  /*0c40*/  STL [R1+0x7c], R16 ;  /* 0x00007c1001007387 */ /* 0x0003e20000100800 */
[----:B------:R-:W-:Y:S01]  /*0c50*/  IMAD.MOV R7, RZ, RZ, -R3 ;  /* 0x000000ffff077224 */ /* 0x000fe200078e0a03 */
[----:B------:R-:W-:Y:S01]  /*0c60*/  ISETP.GT.U32.AND P4, PT, R11, R14, PT ;  /* 0x0000000e0b00720c */ /* 0x000fe20003f84070 */
[----:B------:R-:W-:Y:S01]  /*0c70*/  IMAD.HI.U32 R3, R5, R20, RZ ;  /* 0x0000001405037227 */ /* 0x000fe200078e00ff */
[----:B------:R-:W-:Y:S01]  /*0c80*/  IABS R24, R9 ;  /* 0x0000000900187213 */ /* 0x000fe20000000000 */
[----:B------:R2:W-:Y:S01]  /*0c90*/  STL [R1+0x78], R9 ;  /* 0x0000780901007387 */ /* 0x0005e20000100800 */
[C---:B0-----:R-:W-:Y:S01]  /*0ca0*/  LOP3.LUT R0, R12.reuse, 0x10, RZ, 0xfc, !PT ;  /* 0x000000100c007812 */ /* 0x041fe200078efcff */
[C---:B------:R-:W-:Y:S01]  /*0cb0*/  IMAD R18, R11.reuse, R7, R18 ;  /* 0x000000070b127224 */ /* 0x040fe200078e0212 */
[----:B------:R-:W-:Y:S01]  /*0cc0*/  ISETP.GT.U32.AND P2, PT, R11, R15, PT ;  /* 0x0000000f0b00720c */ /* 0x000fe20003f44070 */
[----:B------:R-:W-:Y:S01]  /*0cd0*/  IMAD.HI.U32 R7, R5, R22, RZ ;  /* 0x0000001605077227 */ /* 0x000fe200078e00ff */
[----:B------:R-:W-:Y:S01]  /*0ce0*/  IABS R26, R0 ;  /* 0x00000000001a7213 */ /* 0x000fe20000000000 */
[----:B------:R0:W-:Y:S01]  /*0cf0*/  STL [R1+0x80], R0 ;  /* 0x0000800001007387 */ /* 0x0001e20000100800 */
[C---:B-1----:R-:W-:Y:S01]  /*0d00*/  LOP3.LUT R16, R12.reuse, 0x20, RZ, 0xfc, !PT ;  /* 0x000000200c107812 */ /* 0x042fe200078efcff */
[----:B------:R-:W-:Y:S01]  /*0d10*/  IMAD.MOV R17, RZ, RZ, -R3 ;  /* 0x000000ffff117224 */ /* 0x000fe200078e0a03 */
[----:B------:R-:W-:Y:S01]  /*0d20*/  ISETP.GT.U32.AND P5, PT, R11, R13, PT ;  /* 0x0000000d0b00720c */ /* 0x000fe20003fa4070 */
[----:B------:R-:W-:Y:S01]  /*0d30*/  IMAD.HI.U32 R3, R5, R24, RZ ;  /* 0x0000001805037227 */ /* 0x000fe200078e00ff */
[----:B--2---:R-:W-:-:S02]  /*0d40*/  LOP3.LUT R9, R12, 0x16, RZ, 0xfc, !PT ;  /* 0x000000160c097812 */ /* 0x004fc400078efcff */
[----:B------:R-:W-:Y:S01]  /*0d50*/  IABS R32, R16 ;  /* 0x0000001000207213 */ /* 0x000fe20000000000 */
[----:B------:R-:W-:Y:S01]  /*0d60*/  IMAD.MOV R7, RZ, RZ, -R7 ;  /* 0x000000ffff077224 */ /* 0x000fe200078e0a07 */
[----:B------:R-:W-:Y:S01]  /*0d70*/  ISETP.GT.U32.AND P6, PT, R11, R18, PT ;  /* 0x000000120b00720c */ /* 0x000fe20003fc4070 */
[----:B------:R-:W-:Y:S01]  /*0d80*/  IMAD.HI.U32 R19, R5, R26, RZ ;  /* 0x0000001a05137227 */ /* 0x000fe200078e00ff */
[----:B0-----:R-:W-:-:S03]  /*0d90*/  LOP3.LUT R0, R12, 0x12, RZ, 0xfc, !PT ;  /* 0x000000120c007812 */ /* 0x001fc600078efcff */
[----:B------:R-:W-:Y:S01]  /*0da0*/  IMAD.MOV R3, RZ, RZ, -R3 ;  /* 0x000000ffff037224 */ /* 0x000fe200078e0a03 */
[----:B------:R-:W-:Y:S01]  /*0db0*/  IABS R28, R0 ;  /* 0x00000000001c7213 */ /* 0x000fe20000000000 */
[----:B------:R0:W-:Y:S01]  /*0dc0*/  STL [R1+0xa4], R0 ;  /* 0x0000a40001007387 */ /* 0x0001e20000100800 */
[C---:B------:R-:W-:Y:S01]  /*0dd0*/  IMAD R22, R11.reuse, R7, R22 ;  /* 0x000000070b167224 */ /* 0x040fe200078e0216 */
[C---:B------:R-:W-:Y:S01]  /*0de0*/  LOP3.LUT R7, R12.reuse, 0x18, RZ, 0xfc, !PT ;  /* 0x000000180c077812 */ /* 0x040fe200078efcff */
[----:B------:R-:W-:Y:S02]  /*0df0*/  IMAD.MOV R19, RZ, RZ, -R19 ;  /* 0x000000ffff137224 */ /* 0x000fe400078e0a13 */
[C---:B------:R-:W-:Y:S01]  /*0e00*/  IMAD R21, R11.reuse, R3, R24 ;  /* 0x000000030b157224 */ /* 0x040fe200078e0218 */
[----:B------:R-:W-:Y:S01]  /*0e10*/  ISETP.GT.U32.AND P3, PT, R11, R22, PT ;  /* 0x000000160b00720c */ /* 0x000fe20003f64070 */
[----:B------:R-:W-:Y:S01]  /*0e20*/  IMAD.HI.U32 R3, R5, R28, RZ ;  /* 0x0000001c05037227 */ /* 0x000fe200078e00ff */
[----:B0-----:R-:W-:-:S03]  /*0e30*/  LOP3.LUT R0, R12, 0x14, RZ, 0xfc, !PT ;  /* 0x000000140c007812 */ /* 0x001fc600078efcff */
[C---:B------:R-:W-:Y:S01]  /*0e40*/  IMAD R17, R11.reuse, R17, R20 ;  /* 0x000000110b117224 */ /* 0x040fe200078e0214 */
[C---:B------:R-:W-:Y:S01]  /*0e50*/  ISETP.GT.U32.AND P0, PT, R11.reuse, R21, PT ;  /* 0x000000150b00720c */ /* 0x040fe20003f04070 */
[----:B------:R-:W-:Y:S01]  /*0e60*/  IMAD R20, R11, R19, R26 ;  /* 0x000000130b147224 */ /* 0x000fe200078e021a */
[----:B------:R-:W-:Y:S01]  /*0e70*/  IABS R24, R0 ;  /* 0x0000000000187213 */ /* 0x000fe20000000000 */
[----:B------:R0:W-:Y:S01]  /*0e80*/  STL [R1+0x98], R0 ;  /* 0x0000980001007387 */ /* 0x0001e20000100800 */
[----:B------:R-:W-:Y:S01]  /*0e90*/  IMAD.MOV R19, RZ, RZ, -R3 ;  /* 0x000000ffff137224 */ /* 0x000fe200078e0a03 */
[----:B------:R-:W-:Y:S01]  /*0ea0*/  IABS R26, R9 ;  /* 0x00000009001a7213 */ /* 0x000fe20000000000 */
[----:B------:R-:W-:Y:S01]  /*0eb0*/  @!P4 IMAD.IADD R14, R14, 0x1, -R11 ;  /* 0x000000010e0ec824 */ /* 0x000fe200078e0a0b */
[----:B------:R1:W-:Y:S01]  /*0ec0*/  STL [R1+0xb4], R9 ;  /* 0x0000b40901007387 */ /* 0x0003e20000100800 */
[----:B------:R-:W-:Y:S01]  /*0ed0*/  IMAD.HI.U32 R3, R5, R24, RZ ;  /* 0x0000001805037227 */ /* 0x000fe200078e00ff */
[----:B------:R-:W-:-:S02]  /*0ee0*/  ISETP.GT.U32.AND P1, PT, R11, R17, PT ;  /* 0x000000110b00720c */ /* 0x000fc40003f24070 */
[----:B------:R2:W-:Y:S01]  /*0ef0*/  STL [R1+0xd0], R7 ;  /* 0x0000d00701007387 */ /* 0x0005e20000100800 */
[----:B------:R-:W-:Y:S01]  /*0f00*/  IMAD R19, R11, R19, R28 ;  /* 0x000000130b137224 */ /* 0x000fe200078e021c */
[C---:B0-----:R-:W-:Y:S01]  /*0f10*/  LOP3.LUT R0, R12.reuse, 0x1a, RZ, 0xfc, !PT ;  /* 0x0000001a0c007812 */ /* 0x041fe200078efcff */
[----:B------:R-:W-:Y:S02]  /*0f20*/  IMAD.MOV R25, RZ, RZ, -R3 ;  /* 0x000000ffff197224 */ /* 0x000fe400078e0a03 */
[--C-:B------:R-:W-:Y:S01]  /*0f30*/  @!P2 IMAD.IADD R15, R15, 0x1, -R11.reuse ;  /* 0x000000010f0fa824 */ /* 0x100fe200078e0a0b */
[----:B------:R-:W-:Y:S01]  /*0f40*/  IABS R30, R0 ;  /* 0x00000000001e7213 */ /* 0x000fe20000000000 */
[----:B------:R0:W-:Y:S01]  /*0f50*/  STL [R1+0xcc], R0 ;  /* 0x0000cc0001007387 */ /* 0x0001e20000100800 */
[----:B------:R-:W-:Y:S01]  /*0f60*/  IMAD R24, R11, R25, R24 ;  /* 0x000000190b187224 */ /* 0x000fe200078e0218 */
[----:B-1----:R-:W-:Y:S01]  /*0f70*/  LOP3.LUT R9, R12, 0x22, RZ, 0xfc, !PT ;  /* 0x000000220c097812 */ /* 0x002fe200078efcff */
[----:B------:R-:W-:Y:S01]  /*0f80*/  @!P5 IMAD.IADD R13, R13, 0x1, -R11 ;  /* 0x000000010d0dd824 */ /* 0x000fe200078e0a0b */
[----:B--2---:R-:W-:Y:S01]  /*0f90*/  IABS R7, R7 ;  /* 0x0000000700077213 */ /* 0x004fe20000000000 */
[----:B------:R-:W-:Y:S01]  /*0fa0*/  IMAD.HI.U32 R23, R5, R30, RZ ;  /* 0x0000001e05177227 */ /* 0x000fe200078e00ff */
[----:B------:R-:W-:-:S02]  /*0fb0*/  IABS R34, R9 ;  /* 0x0000000900227213 */ /* 0x000fc40000000000 */
[----:B------:R-:W-:Y:S01]  /*0fc0*/  ISETP.GT.U32.AND P4, PT, R11, R19, PT ;  /* 0x000000130b00720c */ /* 0x000fe20003f84070 */
[----:B------:R-:W-:Y:S01]  /*0fd0*/  IMAD.MOV.U32 R28, RZ, RZ, R7 ;  /* 0x000000ffff1c7224 */ /* 0x000fe200078e0007 */
[----:B0-----:R-:W-:Y:S01]  /*0fe0*/  LOP3.LUT R0, R12, 0x1c, RZ, 0xfc, !PT ;  /* 0x0000001c0c007812 */ /* 0x001fe200078efcff */
[----:B------:R-:W-:Y:S01]  /*0ff0*/  IMAD.HI.U32 R7, R5, R26, RZ ;  /* 0x0000001a05077227 */ /* 0x000fe200078e00ff */
[----:B------:R-:W-:Y:S02]  /*1000*/  ISETP.GT.U32.AND P2, PT, R11, R20, PT ;  /* 0x000000140b00720c */ /* 0x000fe40003f44070 */
[----:B------:R-:W-:Y:S01]  /*1010*/  IABS R25, R0 ;  /* 0x0000000000197213 */ /* 0x000fe20000000000 */
[----:B------:R-:W-:Y:S01]  /*1020*/  IMAD.HI.U32 R3, R5, R28, RZ ;  /* 0x0000001c05037227 */ /* 0x000fe200078e00ff */
[----:B------:R0:W-:Y:S03]  /*1030*/  STL [R1+0xec], R0 ;  /* 0x0000ec0001007387 */ /* 0x0001e60000100800 */
[----:B------:R-:W-:-:S02]  /*1040*/  IMAD.MOV R7, RZ, RZ, -R7 ;  /* 0x000000ffff077224 */ /* 0x000fc400078e0a07 */
[----:B------:R-:W-:Y:S02]  /*1050*/  IMAD.MOV R27, RZ, RZ, -R23 ;  /* 0x000000ffff1b7224 */ /* 0x000fe400078e0a17 */
[----:B------:R-:W-:Y:S02]  /*1060*/  IMAD.MOV R3, RZ, RZ, -R3 ;  /* 0x000000ffff037224 */ /* 0x000fe400078e0a03 */
[C---:B------:R-:W-:Y:S02]  /*1070*/  IMAD R23, R11.reuse, R7, R26 ;  /* 0x000000070b177224 */ /* 0x040fe400078e021a */
[----:B------:R-:W-:Y:S02]  /*1080*/  IMAD.MOV.U32 R26, RZ, RZ, R25 ;  /* 0x000000ffff1a7224 */ /* 0x000fe400078e0019 */
[----:B0-----:R-:W-:Y:S02]  /*1090*/  VIADD R0, R10, 0x1e ;  /* 0x0000001e0a007836 */ /* 0x001fe40000000000 */
[----:B------:R-:W-:-:S02]  /*10a0*/  IMAD R28, R11, R3, R28 ;  /* 0x000000030b1c7224 */ /* 0x000fc400078e021c */
[----:B------:R-:W-:Y:S01]  /*10b0*/  IMAD.HI.U32 R3, R5, R26, RZ ;  /* 0x0000001a05037227 */ /* 0x000fe200078e00ff */
[----:B------:R0:W-:Y:S03]  /*10c0*/  STL [R1+0xf8], R0 ;  /* 0x0000f80001007387 */ /* 0x0001e60000100800 */
[----:B------:R-:W-:Y:S01]  /*10d0*/  IMAD R27, R11, R27, R30 ;  /* 0x0000001b0b1b7224 */ /* 0x000fe200078e021e */
[----:B------:R-:W-:Y:S01]  /*10e0*/  IABS R30, R0 ;  /* 0x00000000001e7213 */ /* 0x000fe20000000000 */
[----:B------:R-:W-:Y:S01]  /*10f0*/  IMAD.MOV R7, RZ, RZ, -R3 ;  /* 0x000000ffff077224 */ /* 0x000fe200078e0a03 */
[----:B------:R-:W-:Y:S01]  /*1100*/  STL [R1+0xf4], R16 ;  /* 0x0000f41001007387 */ /* 0x000fe20000100800 */
[----:B------:R-:W-:Y:S02]  /*1110*/  @!P1 IMAD.IADD R17, R17, 0x1, -R11 ;  /* 0x0000000111119824 */ /* 0x000fe400078e0a0b */
[----:B------:R-:W-:Y:S01]  /*1120*/  IMAD.HI.U32 R3, R5, R30, RZ ;  /* 0x0000001e05037227 */ /* 0x000fe200078e00ff */
[----:B0-----:R-:W-:Y:S01]  /*1130*/  LOP3.LUT R0, R12, 0x24, RZ, 0xfc, !PT ;  /* 0x000000240c007812 */ /* 0x001fe200078efcff */
[----:B------:R0:W-:Y:S02]  /*1140*/  STL [R1+0xfc], R9 ;  /* 0x0000fc0901007387 */ /* 0x0001e40000100800 */
[----:B------:R-:W-:Y:S01]  /*1150*/  IMAD R26, R11, R7, R26 ;  /* 0x000000070b1a7224 */ /* 0x000fe200078e021a */
[----:B------:R-:W-:Y:S01]  /*1160*/  IABS R36, R0 ;  /* 0x0000000000247213 */ /* 0x000fe20000000000 */
[----:B------:R1:W-:Y:S01]  /*1170*/  STL [R1+0x1ac], R0 ;  /* 0x0001ac0001007387 */ /* 0x0003e20000100800 */
[----:B------:R-:W-:-:S04]  /*1180*/  IMAD.HI.U32 R7, R5, R32, RZ ;  /* 0x0000002005077227 */ /* 0x000fc800078e00ff */
[----:B------:R-:W-:Y:S01]  /*1190*/  IMAD.MOV R25, RZ, RZ, -R3 ;  /* 0x000000ffff197224 */ /* 0x000fe200078e0a03 */
[C---:B0-----:R-:W-:Y:S01]  /*11a0*/  LOP3.LUT R9, R12.reuse, 0x2a, RZ, 0xfc, !PT ;  /* 0x0000002a0c097812 */ /* 0x041fe200078efcff */
[----:B------:R-:W-:Y:S01]  /*11b0*/  IMAD.HI.U32 R3, R5, R34, RZ ;  /* 0x0000002205037227 */ /* 0x000fe200078e00ff */
[----:B-1----:R-:W-:-:S03]  /*11c0*/  LOP3.LUT R0, R12, 0x26, RZ, 0xfc, !PT ;  /* 0x000000260c007812 */ /* 0x002fc600078efcff */
[----:B------:R-:W-:Y:S01]  /*11d0*/  IMAD.HI.U32 R29, R5, R36, RZ ;  /* 0x00000024051d7227 */ /* 0x000fe200078e00ff */
[----:B------:R-:W-:Y:S02]  /*11e0*/  IABS R38, R9 ;  /* 0x0000000900267213 */ /* 0x000fe40000000000 */
[----:B------:R-:W-:Y:S01]  /*11f0*/  IABS R33, R0 ;  /* 0x0000000000217213 */ /* 0x000fe20000000000 */
[----:B------:R-:W-:Y:S01]  /*1200*/  IMAD.MOV R7, RZ, RZ, -R7 ;  /* 0x000000ffff077224 */ /* 0x000fe200078e0a07 */
[----:B------:R0:W-:Y:S01]  /*1210*/  STL [R1+0x1a8], R0 ;  /* 0x0001a80001007387 */ /* 0x0001e20000100800 */
[----:B------:R-:W-:Y:S02]  /*1220*/  IMAD R25, R11, R25, R30 ;  /* 0x000000190b197224 */ /* 0x000fe400078e021e */
[----:B------:R-:W-:Y:S02]  /*1230*/  IMAD.MOV R3, RZ, RZ, -R3 ;  /* 0x000000ffff037224 */ /* 0x000fe400078e0a03 */
[----:B------:R-:W-:-:S02]  /*1240*/  IMAD.MOV R31, RZ, RZ, -R29 ;  /* 0x000000ffff1f7224 */ /* 0x000fc400078e0a1d */
[C---:B------:R-:W-:Y:S01]  /*1250*/  IMAD R30, R11.reuse, R7, R32 ;  /* 0x000000070b1e7224 */ /* 0x040fe200078e0220 */
[C---:B------:R-:W-:Y:S01]  /*1260*/  LOP3.LUT R7, R12.reuse, 0x2c, RZ, 0xfc, !PT ;  /* 0x0000002c0c077812 */ /* 0x040fe200078efcff */
[----:B------:R-:W-:Y:S01]  /*1270*/  IMAD.MOV.U32 R32, RZ, RZ, R33 ;  /* 0x000000ffff207224 */ /* 0x000fe200078e0021 */
[----:B0-----:R-:W-:Y:S01]  /*1280*/  LOP3.LUT R0, R12, 0x28, RZ, 0xfc, !PT ;  /* 0x000000280c007812 */ /* 0x001fe200078efcff */
[C---:B------:R-:W-:Y:S01]  /*1290*/  IMAD R29, R11.reuse, R3, R34 ;  /* 0x000000030b1d7224 */ /* 0x040fe200078e0222 */
[----:B------:R-:W-:Y:S01]  /*12a0*/  IABS R40, R7 ;  /* 0x0000000700287213 */ /* 0x000fe20000000000 */
[----:B------:R-:W-:Y:S01]  /*12b0*/  IMAD R34, R11, R31, R36 ;  /* 0x0000001f0b227224 */ /* 0x000fe200078e0224 */
[----:B------:R-:W-:Y:S01]  /*12c0*/  IABS R36, R0 ;  /* 0x0000000000247213 */ /* 0x000fe20000000000 */
[C---:B------:R-:W-:Y:S01]  /*12d0*/  IMAD.HI.U32 R3, R5.reuse, R32, RZ ;  /* 0x0000002005037227 */ /* 0x040fe200078e00ff */
[----:B------:R0:W-:Y:S03]  /*12e0*/  STL [R1+0x1b4], R0 ;  /* 0x0001b40001007387 */ /* 0x0001e60000100800 */
[----:B------:R-:W-:Y:S01]  /*12f0*/  IMAD.MOV R33, RZ, RZ, -R3 ;  /* 0x000000ffff217224 */ /* 0x000fe200078e0a03 */
[----:B------:R1:W-:Y:S01]  /*1300*/  STL [R1+0x258], R9 ;  /* 0x0002580901007387 */ /* 0x0003e20000100800 */
[----:B------:R-:W-:-:S03]  /*1310*/  IMAD.HI.U32 R3, R5, R36, RZ ;  /* 0x0000002405037227 */ /* 0x000fc600078e00ff */
[----:B------:R2:W-:Y:S01]  /*1320*/  STL [R1+0x254], R7 ;  /* 0x0002540701007387 */ /* 0x0005e20000100800 */
[----:B------:R-:W-:Y:S02]  /*1330*/  IMAD R33, R11, R33, R32 ;  /* 0x000000210b217224 */ /* 0x000fe400078e0220 */
[----:B0-----:R-:W-:Y:S02]  /*1340*/  VIADD R0, R10, 0x2e ;  /* 0x0000002e0a007836 */ /* 0x001fe40000000000 */
[----:B------:R-:W-:Y:S01]  /*1350*/  IMAD.MOV R32, RZ, RZ, -R3 ;  /* 0x000000ffff207224 */ /* 0x000fe200078e0a03 */
[----:B-1----:R-:W-:Y:S01]  /*1360*/  LOP3.LUT R9, R12, 0x34, RZ, 0xfc, !PT ;  /* 0x000000340c097812 */ /* 0x002fe200078efcff */
[C---:B------:R-:W-:Y:S01]  /*1370*/  IMAD.HI.U32 R3, R5.reuse, R40, RZ ;  /* 0x0000002805037227 */ /* 0x040fe200078e00ff */
[----:B------:R-:W-:Y:S01]  /*1380*/  IABS R42, R0 ;  /* 0x00000000002a7213 */ /* 0x000fe20000000000 */
[----:B------:R0:W-:Y:S01]  /*1390*/  STL [R1+0x25c], R0 ;  /* 0x00025c0001007387 */ /* 0x0001e20000100800 */
[----:B------:R-:W-:Y:S01]  /*13a0*/  IABS R44, R9 ;  /* 0x00000009002c7213 */ /* 0x000fe20000000000 */
[----:B--2---:R-:W-:-:S04]  /*13b0*/  IMAD.HI.U32 R7, R5, R38, RZ ;  /* 0x0000002605077227 */ /* 0x004fc800078e00ff */
[----:B------:R-:W-:Y:S01]  /*13c0*/  IMAD.HI.U32 R31, R5, R42, RZ ;  /* 0x0000002a051f7227 */ /* 0x000fe200078e00ff */
[----:B0-----:R-:W-:-:S03]  /*13d0*/  LOP3.LUT R0, R12, 0x30, RZ, 0xfc, !PT ;  /* 0x000000300c007812 */ /* 0x001fc600078efcff */
[C---:B------:R-:W-:Y:S02]  /*13e0*/  IMAD R32, R11.reuse, R32, R36 ;  /* 0x000000200b207224 */ /* 0x040fe400078e0224 */
[----:B------:R-:W-:Y:S01]  /*13f0*/  IMAD.MOV R7, RZ, RZ, -R7 ;  /* 0x000000ffff077224 */ /* 0x000fe200078e0a07 */
[----:B------:R-:W-:Y:S01]  /*1400*/  IABS R36, R0 ;  /* 0x0000000000247213 */ /* 0x000fe20000000000 */
[----:B------:R0:W-:Y:S01]  /*1410*/  STL [R1+0x264], R0 ;  /* 0x0002640001007387 */ /* 0x0001e20000100800 */
[----:B------:R-:W-:Y:S02]  /*1420*/  IMAD.MOV R35, RZ, RZ, -R31 ;  /* 0x000000ffff237224 */ /* 0x000fe400078e0a1f */
[----:B------:R-:W-:Y:S02]  /*1430*/  IMAD.MOV R3, RZ, RZ, -R3 ;  /* 0x000000ffff037224 */ /* 0x000fe400078e0a03 */
[----:B------:R-:W-:Y:S01]  /*1440*/  IMAD R31, R11, R7, R38 ;  /* 0x000000070b1f7224 */ /* 0x000fe200078e0226 */
[----:B------:R-:W-:Y:S01]  /*1450*/  LOP3.LUT R7, R12, 0x36, RZ, 0xfc, !PT ;  /* 0x000000360c077812 */ /* 0x000fe200078efcff */
[----:B------:R-:W-:-:S02]  /*1460*/  IMAD.MOV.U32 R38, RZ, RZ, R36 ;  /* 0x000000ffff267224 */ /* 0x000fc400078e0024 */
[C---:B------:R-:W-:Y:S01]  /*1470*/  IMAD R35, R11.reuse, R35, R42 ;  /* 0x000000230b237224 */ /* 0x040fe200078e022a */
[----:B0-----:R-:W-:Y:S01]  /*1480*/  LOP3.LUT R0, R12, 0x32, RZ, 0xfc, !PT ;  /* 0x000000320c007812 */ /* 0x001fe200078efcff */
[----:B------:R-:W-:Y:S01]  /*1490*/  IMAD R36, R11, R3, R40 ;  /* 0x000000030b247224 */ /* 0x000fe200078e0228 */
[----:B------:R-:W-:Y:S01]  /*14a0*/  IABS R46, R7 ;  /* 0x00000007002e7213 */ /* 0x000fe20000000000 */
[C---:B------:R-:W-:Y:S01]  /*14b0*/  IMAD.HI.U32 R3, R5.reuse, R38, RZ ;  /* 0x0000002605037227 */ /* 0x040fe200078e00ff */
[----:B------:R-:W-:Y:S01]  /*14c0*/  IABS R42, R0 ;  /* 0x00000000002a7213 */ /* 0x000fe20000000000 */
[----:B------:R0:W-:Y:S02]  /*14d0*/  STL [R1+0x260], R0 ;  /* 0x0002600001007387 */ /* 0x0001e40000100800 */
[----:B------:R-:W-:Y:S02]  /*14e0*/  IMAD.MOV R40, RZ, RZ, -R3 ;  /* 0x000000ffff287224 */ /* 0x000fe400078e0a03 */
[----:B------:R-:W-:Y:S01]  /*14f0*/  STL [R1+0x268], R9 ;  /* 0x0002680901007387 */ /* 0x000fe20000100800 */
[----:B------:R-:W-:-:S03]  /*1500*/  IMAD.HI.U32 R3, R5, R42, RZ ;  /* 0x0000002a05037227 */ /* 0x000fc600078e00ff */
[----:B------:R1:W-:Y:S01]  /*1510*/  STL [R1+0x270], R7 ;  /* 0x0002700701007387 */ /* 0x0003e20000100800 */
[----:B------:R-:W-:Y:S01]  /*1520*/  IMAD.MOV R39, RZ, RZ, -R3 ;  /* 0x000000ffff277224 */ /* 0x000fe200078e0a03 */
[----:B0-----:R-:W-:Y:S01]  /*1530*/  LOP3.LUT R0, R12, 0x38, RZ, 0xfc, !PT ;  /* 0x000000380c007812 */ /* 0x001fe200078efcff */
[----:B------:R-:W-:-:S03]  /*1540*/  IMAD.HI.U32 R3, R5, R46, RZ ;  /* 0x0000002e05037227 */ /* 0x000fc600078e00ff */
[----:B------:R-:W-:Y:S01]  /*1550*/  IABS R48, R0 ;  /* 0x0000000000307213 */ /* 0x000fe20000000000 */
[----:B------:R0:W-:Y:S01]  /*1560*/  STL [R1+0x26c], R0 ;  /* 0x00026c0001007387 */ /* 0x0001e20000100800 */
[----:B------:R-:W-:Y:S02]  /*1570*/  IMAD R40, R11, R40, R38 ;  /* 0x000000280b287224 */ /* 0x000fe400078e0226 */
[----:B-1----:R-:W-:-:S04]  /*1580*/  IMAD.HI.U32 R7, R5, R44, RZ ;  /* 0x0000002c05077227 */ /* 0x002fc800078e00ff */
[----:B------:R-:W-:Y:S02]  /*1590*/  IMAD.MOV R7, RZ, RZ, -R7 ;  /* 0x000000ffff077224 */ /* 0x000fe400078e0a07 */
[----:B------:R-:W-:Y:S01]  /*15a0*/  IMAD.HI.U32 R37, R5, R48, RZ ;  /* 0x0000003005257227 */ /* 0x000fe200078e00ff */
[----:B0-----:R-:W-:-:S03]  /*15b0*/  LOP3.LUT R0, R12, 0x3a, RZ, 0xfc, !PT ;  /* 0x0000003a0c007812 */ /* 0x001fc600078efcff */
[----:B------:R-:W-:Y:S01]  /*15c0*/  IMAD.MOV R3, RZ, RZ, -R3 ;  /* 0x000000ffff037224 */ /* 0x000fe200078e0a03 */
[----:B------:R-:W-:Y:S01]  /*15d0*/  IABS R41, R0 ;  /* 0x0000000000297213 */ /* 0x000fe20000000000 */
[----:B------:R0:W-:Y:S01]  /*15e0*/  STL [R1+0x274], R0 ;  /* 0x0002740001007387 */ /* 0x0001e20000100800 */
[C---:B------:R-:W-:Y:S01]  /*15f0*/  IMAD R38, R11.reuse, R7, R44 ;  /* 0x000000070b267224 */ /* 0x040fe200078e022c */
[C---:B------:R-:W-:Y:S01]  /*1600*/  LOP3.LUT R7, R12.reuse, 0x40, RZ, 0xfc, !PT ;  /* 0x000000400c077812 */ /* 0x040fe200078efcff */
[C---:B------:R-:W-:Y:S02]  /*1610*/  IMAD R39, R11.reuse, R39, R42 ;  /* 0x000000270b277224 */ /* 0x040fe400078e022a */
[----:B------:R-:W-:Y:S01]  /*1620*/  IMAD.MOV.U32 R44, RZ, RZ, R41 ;  /* 0x000000ffff2c7224 */ /* 0x000fe200078e0029 */
[----:B------:R-:W-:Y:S01]  /*1630*/  IABS R50, R7 ;  /* 0x0000000700327213 */ /* 0x000fe20000000000 */
[----:B------:R-:W-:Y:S02]  /*1640*/  IMAD.MOV R42, RZ, RZ, -R37 ;  /* 0x000000ffff2a7224 */ /* 0x000fe400078e0a25 */
[----:B------:R-:W-:Y:S01]  /*1650*/  IMAD R37, R11, R3, R46 ;  /* 0x000000030b257224 */ /* 0x000fe200078e022e */
[----:B0-----:R-:W-:Y:S01]  /*1660*/  LOP3.LUT R0, R12, 0x3c, RZ, 0xfc, !PT ;  /* 0x0000003c0c007812 */ /* 0x001fe200078efcff */
[----:B------:R-:W-:-:S02]  /*1670*/  VIADD R9, R10, 0x3e ;  /* 0x0000003e0a097836 */ /* 0x000fc40000000000 */
[----:B------:R-:W-:Y:S01]  /*1680*/  IMAD.HI.U32 R3, R5, R44, RZ ;  /* 0x0000002c05037227 */ /* 0x000fe200078e00ff */
[----:B------:R-:W-:Y:S01]  /*1690*/  IABS R46, R0 ;  /* 0x00000000002e7213 */ /* 0x000fe20000000000 */
[----:B------:R0:W-:Y:S02]  /*16a0*/  STL [R1+0x27c], R0 ;  /* 0x00027c0001007387 */ /* 0x0001e40000100800 */
[----:B------:R-:W-:Y:S01]  /*16b0*/  IMAD R42, R11, R42, R48 ;  /* 0x0000002a0b2a7224 */ /* 0x000fe200078e0230 */
[----:B------:R-:W-:Y:S01]  /*16c0*/  IABS R48, R9 ;  /* 0x0000000900307213 */ /* 0x000fe20000000000 */
[----:B------:R-:W-:Y:S01]  /*16d0*/  IMAD.MOV R41, RZ, RZ, -R3 ;  /* 0x000000ffff297224 */ /* 0x000fe200078e0a03 */
[----:B------:R1:W-:Y:S01]  /*16e0*/  STL [R1+0x278], R9 ;  /* 0x0002780901007387 */ /* 0x0003e20000100800 */
[----:B------:R-:W-:-:S03]  /*16f0*/  IMAD.HI.U32 R3, R5, R46, RZ ;  /* 0x0000002e05037227 */ /* 0x000fc600078e00ff */
[----:B------:R2:W-:Y:S01]  /*1700*/  STL [R1+0x280], R7 ;  /* 0x0002800701007387 */ /* 0x0005e20000100800 */
[C---:B0-----:R-:W-:Y:S01]  /*1710*/  LOP3.LUT R0, R12.reuse, 0x42, RZ, 0xfc, !PT ;  /* 0x000000420c007812 */ /* 0x041fe200078efcff */
[----:B------:R-:W-:Y:S02]  /*1720*/  IMAD R41, R11, R41, R44 ;  /* 0x000000290b297224 */ /* 0x000fe400078e022c */
[----:B------:R-:W-:Y:S01]  /*1730*/  IMAD.MOV R44, RZ, RZ, -R3 ;  /* 0x000000ffff2c7224 */ /* 0x000fe200078e0a03 */
[----:B------:R-:W-:Y:S01]  /*1740*/  IABS R52, R0 ;  /* 0x0000000000347213 */ /* 0x000fe20000000000 */
[----:B------:R0:W-:Y:S01]  /*1750*/  STL [R1+0x288], R0 ;  /* 0x0002880001007387 */ /* 0x0001e20000100800 */
[----:B------:R-:W-:Y:S01]  /*1760*/  IMAD.HI.U32 R3, R5, R50, RZ ;  /* 0x0000003205037227 */ /* 0x000fe200078e00ff */
[----:B-1----:R-:W-:-:S03]  /*1770*/  LOP3.LUT R9, R12, 0x48, RZ, 0xfc, !PT ;  /* 0x000000480c097812 */ /* 0x002fc600078efcff */
[----:B--2---:R-:W-:-:S04]  /*1780*/  IMAD.HI.U32 R7, R5, R48, RZ ;  /* 0x0000003005077227 */ /* 0x004fc800078e00ff */
[----:B------:R-:W-:Y:S01]  /*1790*/  IMAD R46, R11, R44, R46 ;  /* 0x0000002c0b2e7224 */ /* 0x000fe200078e022e */
[C---:B0-----:R-:W-:Y:S01]  /*17a0*/  LOP3.LUT R0, R12.reuse, 0x44, RZ, 0xfc, !PT ;  /* 0x000000440c007812 */ /* 0x041fe200078efcff */
[----:B------:R-:W-:Y:S02]  /*17b0*/  IMAD.MOV R7, RZ, RZ, -R7 ;  /* 0x000000ffff077224 */ /* 0x000fe400078e0a07 */
[----:B------:R-:W-:Y:S01]  /*17c0*/  IMAD.HI.U32 R43, R5, R52, RZ ;  /* 0x00000034052b7227 */ /* 0x000fe200078e00ff */
[----:B------:R-:W-:Y:S01]  /*17d0*/  IABS R44, R0 ;  /* 0x00000000002c7213 */ /* 0x000fe20000000000 */
[----:B------:R0:W-:Y:S02]  /*17e0*/  STL [R1+0x284], R0 ;  /* 0x0002840001007387 */ /* 0x0001e40000100800 */
[----:B------:R-:W-:Y:S02]  /*17f0*/  IMAD.MOV R3, RZ, RZ, -R3 ;  /* 0x000000ffff037224 */ /* 0x000fe400078e0a03 */
[----:B------:R-:W-:Y:S01]  /*1800*/  IMAD R45, R11, R7, R48 ;  /* 0x000000070b2d7224 */ /* 0x000fe200078e0230 */
[----:B------:R-:W-:Y:S01]  /*1810*/  LOP3.LUT R7, R12, 0x4a, RZ, 0xfc, !PT ;  /* 0x0000004a0c077812 */ /* 0x000fe200078efcff */
[----:B------:R-:W-:-:S02]  /*1820*/  IMAD.MOV.U32 R48, RZ, RZ, R44 ;  /* 0x000000ffff307224 */ /* 0x000fc400078e002c */
[----:B------:R-:W-:Y:S01]  /*1830*/  IMAD.MOV R43, RZ, RZ, -R43 ;  /* 0x000000ffff2b7224 */ /* 0x000fe200078e0a2b */
[----:B------:R-:W-:Y:S01]  /*1840*/  IABS R54, R7 ;  /* 0x0000000700367213 */ /* 0x000fe20000000000 */
[----:B------:R-:W-:Y:S01]  /*1850*/  IMAD R44, R11, R3, R50 ;  /* 0x000000030b2c7224 */ /* 0x000fe200078e0232 */
[----:B0-----:R-:W-:Y:S01]  /*1860*/  LOP3.LUT R0, R12, 0x46, RZ, 0xfc, !PT ;  /* 0x000000460c007812 */ /* 0x001fe200078efcff */
[----:B------:R-:W-:-:S03]  /*1870*/  IMAD.HI.U32 R3, R5, R48, RZ ;  /* 0x0000003005037227 */ /* 0x000fc600078e00ff */
[----:B------:R-:W-:Y:S01]  /*1880*/  IABS R56, R0 ;  /* 0x0000000000387213 */ /* 0x000fe20000000000 */
[----:B------:R0:W-:Y:S01]  /*1890*/  STL [R1+0x28c], R0 ;  /* 0x00028c0001007387 */ /* 0x0001e20000100800 */
[----:B------:R-:W-:Y:S01]  /*18a0*/  IMAD R43, R11, R43, R52 ;  /* 0x0000002b0b2b7224 */ /* 0x000fe200078e0234 */
[----:B------:R-:W-:Y:S01]  /*18b0*/  IABS R52, R9 ;  /* 0x0000000900347213 */ /* 0x000fe20000000000 */
[----:B------:R-:W-:Y:S01]  /*18c0*/  IMAD.MOV R3, RZ, RZ, -R3 ;  /* 0x000000ffff037224 */ /* 0x000fe200078e0a03 */
[----:B------:R1:W-:Y:S01]  /*18d0*/  STL [R1+0x29c], R9 ;  /* 0x00029c0901007387 */ /* 0x0003e20000100800 */
[----:B------:R-:W-:-:S03]  /*18e0*/  IMAD.HI.U32 R51, R5, R54, RZ ;  /* 0x0000003605337227 */ /* 0x000fc600078e00ff */
[----:B------:R2:W-:Y:S01]  /*18f0*/  STL [R1+0x298], R7 ;  /* 0x0002980701007387 */ /* 0x0005e20000100800 */
[----:B------:R-:W-:Y:S01]  /*1900*/  IMAD R48, R11, R3, R48 ;  /* 0x000000030b307224 */ /* 0x000fe200078e0230 */
[C---:B0-----:R-:W-:Y:S01]  /*1910*/  LOP3.LUT R0, R12.reuse, 0x4c, RZ, 0xfc, !PT ;  /* 0x0000004c0c007812 */ /* 0x041fe200078efcff */
[----:B------:R-:W-:Y:S02]  /*1920*/  IMAD.MOV R51, RZ, RZ, -R51 ;  /* 0x000000ffff337224 */ /* 0x000fe400078e0a33 */
[----:B------:R-:W-:Y:S01]  /*1930*/  IMAD.HI.U32 R47, R5, R56, RZ ;  /* 0x00000038052f7227 */ /* 0x000fe200078e00ff */
[----:B------:R-:W-:Y:S01]  /*1940*/  IABS R50, R0 ;  /* 0x0000000000327213 */ /* 0x000fe20000000000 */
[----:B------:R0:W-:Y:S01]  /*1950*/  STL [R1+0x2bc], R0 ;  /* 0x0002bc0001007387 */ /* 0x0001e20000100800 */
[----:B-1----:R-:W-:Y:S01]  /*1960*/  LOP3.LUT R9, R12, 0x52, RZ, 0xfc, !PT ;  /* 0x000000520c097812 */ /* 0x002fe200078efcff */
[----:B------:R-:W-:Y:S02]  /*1970*/  IMAD R51, R11, R51, R54 ;  /* 0x000000330b337224 */ /* 0x000fe400078e0236 */
[----:B--2---:R-:W-:Y:S01]  /*1980*/  IMAD.HI.U32 R7, R5, R52, RZ ;  /* 0x0000003405077227 */ /* 0x004fe200078e00ff */
[----:B------:R-:W-:-:S03]  /*1990*/  IABS R53, R9 ;  /* 0x0000000900357213 */ /* 0x000fc60000000000 */
[----:B------:R-:W-:-:S04]  /*19a0*/  IMAD.HI.U32 R3, R5, R50, RZ ;  /* 0x0000003205037227 */ /* 0x000fc800078e00ff */
[----:B0-----:R-:W-:Y:S02]  /*19b0*/  VIADD R0, R10, 0x4e ;  /* 0x0000004e0a007836 */ /* 0x001fe40000000000 */
[----:B------:R-:W-:Y:S02]  /*19c0*/  IMAD.MOV R7, RZ, RZ, -R7 ;  /* 0x000000ffff077224 */ /* 0x000fe400078e0a07 */
[----:B------:R-:W-:Y:S01]  /*19d0*/  IMAD.MOV R3, RZ, RZ, -R3 ;  /* 0x000000ffff037224 */ /* 0x000fe200078e0a03 */
[----:B------:R0:W-:Y:S01]  /*19e0*/  STL [R1+0x2dc], R0 ;  /* 0x0002dc0001007387 */ /* 0x0001e20000100800 */
[----:B------:R-:W-:Y:S01]  /*19f0*/  IABS R49, R0 ;  /* 0x0000000000317213 */ /* 0x000fe20000000000 */
[C---:B------:R-:W-:Y:S01]  /*1a00*/  IMAD R52, R11.reuse, R7, R52 ;  /* 0x000000070b347224 */ /* 0x040fe200078e0234 */
[C---:B------:R-:W-:Y:S01]  /*1a10*/  LOP3.LUT R7, R12.reuse, 0x54, RZ, 0xfc, !PT ;  /* 0x000000540c077812 */ /* 0x040fe200078efcff */
[----:B------:R-:W-:Y:S02]  /*1a20*/  IMAD R50, R11, R3, R50 ;  /* 0x000000030b327224 */ /* 0x000fe400078e0232 */
[----:B------:R-:W-:Y:S01]  /*1a30*/  IMAD.MOV R47, RZ, RZ, -R47 ;  /* 0x000000ffff2f7224 */ /* 0x000fe200078e0a2f */
[----:B------:R-:W-:Y:S01]  /*1a40*/  IABS R58, R7 ;  /* 0x00000007003a7213 */ /* 0x000fe20000000000 */
[----:B------:R-:W-:Y:S01]  /*1a50*/  IMAD.HI.U32 R3, R5, R49, RZ ;  /* 0x0000003105037227 */ /* 0x000fe200078e00ff */
[----:B0-----:R-:W-:-:S03]  /*1a60*/  LOP3.LUT R0, R12, 0x50, RZ, 0xfc, !PT ;  /* 0x000000500c007812 */ /* 0x001fc600078efcff */
[----:B------:R-:W-:Y:S01]  /*1a70*/  IMAD R47, R11, R47, R56 ;  /* 0x0000002f0b2f7224 */ /* 0x000fe200078e0238 */
[----:B------:R-:W-:Y:S01]  /*1a80*/  IABS R54, R0 ;  /* 0x0000000000367213 */ /* 0x000fe20000000000 */
[----:B------:R0:W-:Y:S01]  /*1a90*/  STL [R1+0x2d8], R0 ;  /* 0x0002d80001007387 */ /* 0x0001e20000100800 */
[----:B------:R-:W-:Y:S02]  /*1aa0*/  IMAD.MOV R3, RZ, RZ, -R3 ;  /* 0x000000ffff037224 */ /* 0x000fe400078e0a03 */
[C---:B------:R-:W-:Y:S01]  /*1ab0*/  IMAD.HI.U32 R55, R5.reuse, R53, RZ ;  /* 0x0000003505377227 */ /* 0x040fe200078e00ff */
[----:B------:R-:W-:Y:S03]  /*1ac0*/  STL [R1+0x724], R50 ;  /* 0x0007243201007387 */ /* 0x000fe60000100800 */
[----:B------:R-:W-:Y:S01]  /*1ad0*/  IMAD.HI.U32 R56, R5, R54, RZ ;  /* 0x0000003605387227 */ /* 0x000fe200078e00ff */
[----:B------:R1:W-:Y:S01]  /*1ae0*/  STL [R1+0x2ec], R9 ;  /* 0x0002ec0901007387 */ /* 0x0003e20000100800 */
[----:B0-----:R-:W-:-:S02]  /*1af0*/  LOP3.LUT R0, R12, 0x56, RZ, 0xfc, !PT ;  /* 0x000000560c007812 */ /* 0x001fc400078efcff */
[C---:B------:R-:W-:Y:S01]  /*1b00*/  IMAD R49, R11.reuse, R3, R49 ;  /* 0x000000030b317224 */ /* 0x040fe200078e0231 */
[----:B------:R0:W-:Y:S01]  /*1b10*/  STL [R1+0x2fc], R7 ;  /* 0x0002fc0701007387 */ /* 0x0001e20000100800 */
[----:B------:R-:W-:Y:S01]  /*1b20*/  IMAD.MOV R56, RZ, RZ, -R56 ;  /* 0x000000ffff387224 */ /* 0x000fe200078e0a38 */
[----:B------:R-:W-:Y:S01]  /*1b30*/  IABS R57, R0 ;  /* 0x0000000000397213 */ /* 0x000fe20000000000 */
[----:B------:R-:W-:Y:S01]  /*1b40*/  IMAD.MOV R55, RZ, RZ, -R55 ;  /* 0x000000ffff377224 */ /* 0x000fe200078e0a37 */
[----:B------:R2:W-:Y:S01]  /*1b50*/  STL [R1+0x2f8], R0 ;  /* 0x0002f80001007387 */ /* 0x0005e20000100800 */
[----:B------:R-:W-:Y:S01]  /*1b60*/  IMAD R54, R11, R56, R54 ;  /* 0x000000380b367224 */ /* 0x000fe200078e0236 */
[C---:B-1----:R-:W-:Y:S01]  /*1b70*/  LOP3.LUT R9, R12.reuse, 0x5c, RZ, 0xfc, !PT ;  /* 0x0000005c0c097812 */ /* 0x042fe200078efcff */
[C---:B------:R-:W-:Y:S01]  /*1b80*/  IMAD.HI.U32 R3, R5.reuse, R57, RZ ;  /* 0x0000003905037227 */ /* 0x040fe200078e00ff */
[----:B------:R-:W-:Y:S02]  /*1b90*/  STL [R1+0x70c], R49 ;  /* 0x00070c3101007387 */ /* 0x000fe40000100800 */
[----:B------:R-:W-:Y:S01]  /*1ba0*/  IABS R60, R9 ;  /* 0x00000009003c7213 */ /* 0x000fe20000000000 */
[----:B0-----:R-:W-:Y:S01]  /*1bb0*/  IMAD.HI.U32 R7, R5, R58, RZ ;  /* 0x0000003a05077227 */ /* 0x001fe200078e00ff */
[----:B--2---:R-:W-:-:S03]  /*1bc0*/  LOP3.LUT R0, R12, 0x58, RZ, 0xfc, !PT ;  /* 0x000000580c007812 */ /* 0x004fc600078efcff */
[----:B------:R-:W-:Y:S02]  /*1bd0*/  IMAD.MOV R7, RZ, RZ, -R7 ;  /* 0x000000ffff077224 */ /* 0x000fe400078e0a07 */
[----:B------:R-:W-:Y:S01]  /*1be0*/  IMAD.MOV R3, RZ, RZ, -R3 ;  /* 0x000000ffff037224 */ /* 0x000fe200078e0a03 */
[----:B------:R-:W-:Y:S01]  /*1bf0*/  IABS R56, R0 ;  /* 0x0000000000387213 */ /* 0x000fe20000000000 */
[----:B------:R0:W-:Y:S01]  /*1c00*/  STL [R1+0x2f0], R0 ;  /* 0x0002f00001007387 */ /* 0x0001e20000100800 */
[C---:B------:R-:W-:Y:S02]  /*1c10*/  IMAD R53, R11.reuse, R55, R53 ;  /* 0x000000370b357224 */ /* 0x040fe400078e0235 */
[C---:B------:R-:W-:Y:S01]  /*1c20*/  IMAD R58, R11.reuse, R7, R58 ;  /* 0x000000070b3a7224 */ /* 0x040fe200078e023a */
[----:B------:R-:W-:Y:S01]  /*1c30*/  STL [R1+0x704], R54 ;  /* 0x0007043601007387 */ /* 0x000fe20000100800 */
[----:B------:R-:W-:Y:S02]  /*1c40*/  VIADD R7, R10, 0x5e ;  /* 0x0000005e0a077836 */ /* 0x000fe40000000000 */
[----:B------:R-:W-:Y:S01]  /*1c50*/  IMAD R57, R11, R3, R57 ;  /* 0x000000030b397224 */ /* 0x000fe200078e0239 */
[----:B------:R-:W-:Y:S01]  /*1c60*/  STL [R1+0x6fc], R53 ;  /* 0x0006fc3501007387 */ /* 0x000fe20000100800 */
[----:B------:R-:W-:Y:S01]  /*1c70*/  IMAD.HI.U32 R3, R5, R56, RZ ;  /* 0x0000003805037227 */ /* 0x000fe200078e00ff */
[----:B0-----:R-:W-:-:S02]  /*1c80*/  LOP3.LUT R0, R12, 0x5a, RZ, 0xfc, !PT ;  /* 0x0000005a0c007812 */ /* 0x001fc400078efcff */
[----:B------:R-:W-:Y:S01]  /*1c90*/  STL [R1+0x700], R58 ;  /* 0x0007003a01007387 */ /* 0x000fe20000100800 */
[----:B------:R-:W-:Y:S01]  /*1ca0*/  IABS R59, R7 ;  /* 0x00000007003b7213 */ /* 0x000fe20000000000 */
[----:B------:R-:W-:Y:S01]  /*1cb0*/  IMAD.MOV R3, RZ, RZ, -R3 ;  /* 0x000000ffff037224 */ /* 0x000fe200078e0a03 */
[----:B------:R-:W-:Y:S01]  /*1cc0*/  IABS R55, R0 ;  /* 0x0000000000377213 */ /* 0x000fe20000000000 */
[----:B------:R0:W-:Y:S01]  /*1cd0*/  STL [R1+0x2e8], R0 ;  /* 0x0002e80001007387 */ /* 0x0001e20000100800 */
[----:B------:R-:W-:-:S03]  /*1ce0*/  IMAD.HI.U32 R61, R5, R60, RZ ;  /* 0x0000003c053d7227 */ /* 0x000fc600078e00ff */
[----:B------:R-:W-:Y:S01]  /*1cf0*/  STL [R1+0x708], R57 ;  /* 0x0007083901007387 */ /* 0x000fe20000100800 */
[----:B------:R-:W-:-:S03]  /*1d00*/  IMAD.HI.U32 R62, R5, R55, RZ ;  /* 0x00000037053e7227 */ /* 0x000fc600078e00ff */
[----:B------:R1:W-:Y:S01]  /*1d10*/  STL [R1+0x2d4], R9 ;  /* 0x0002d40901007387 */ /* 0x0003e20000100800 */
[C---:B------:R-:W-:Y:S01]  /*1d20*/  IMAD R56, R11.reuse, R3, R56 ;  /* 0x000000030b387224 */ /* 0x040fe200078e0238 */
[C---:B0-----:R-:W-:Y:S01]  /*1d30*/  LOP3.LUT R0, R12.reuse, 0x60, RZ, 0xfc, !PT ;  /* 0x000000600c007812 */ /* 0x041fe200078efcff */
[----:B------:R-:W-:Y:S01]  /*1d40*/  IMAD.MOV R62, RZ, RZ, -R62 ;  /* 0x000000ffff3e7224 */ /* 0x000fe200078e0a3e */
[----:B------:R0:W-:Y:S01]  /*1d50*/  STL [R1+0x2e4], R7 ;  /* 0x0002e40701007387 */ /* 0x0001e20000100800 */
[----:B------:R-:W-:Y:S01]  /*1d60*/  IMAD.MOV R61, RZ, RZ, -R61 ;  /* 0x000000ffff3d7224 */ /* 0x000fe200078e0a3d */
[----:B------:R-:W-:Y:S01]  /*1d70*/  IABS R64, R0 ;  /* 0x0000000000407213 */ /* 0x000fe20000000000 */
[C---:B------:R-:W-:Y:S01]  /*1d80*/  IMAD R55, R11.reuse, R62, R55 ;  /* 0x0000003e0b377224 */ /* 0x040fe200078e0237 */
        /* <DEDUP_REMOVED lines=12> */
[C---:B------:R-:W-:Y:S01]  /*1e50*/  IMAD R59, R11.reuse, R7, R59 ;  /* 0x000000070b3b7224 */ /* 0x040fe200078e023b */
[----:B------:R-:W-:Y:S01]  /*1e60*/  LOP3.LUT R7, R12, 0x68, RZ, 0xfc, !PT ;  /* 0x000000680c077812 */ /* 0x000fe200078efcff */
[----:B------:R-:W-:Y:S01]  /*1e70*/  IMAD R64, R11, R3, R64 ;  /* 0x000000030b407224 */ /* 0x000fe200078e0240 */
[----:B------:R-:W-:Y:S01]  /*1e80*/  STL [R1+0x714], R55 ;  /* 0x0007143701007387 */ /* 0x000fe20000100800 */
[----:B------:R-:W-:Y:S01]  /*1e90*/  IMAD.HI.U32 R3, R5, R63, RZ ;  /* 0x0000003f05037227 */ /* 0x000fe200078e00ff */
[----:B------:R-:W-:-:S02]  /*1ea0*/  IABS R66, R7 ;  /* 0x0000000700427213 */ /* 0x000fc40000000000 */
[----:B------:R-:W-:Y:S01]  /*1eb0*/  STL [R1+0x718], R60 ;  /* 0x0007183c01007387 */ /* 0x000fe20000100800 */
[----:B------:R-:W-:Y:S01]  /*1ec0*/  IMAD.MOV R3, RZ, RZ, -R3 ;  /* 0x000000ffff037224 */ /* 0x000fe200078e0a03 */
[C---:B0-----:R-:W-:Y:S01]  /*1ed0*/  LOP3.LUT R0, R12.reuse, 0x64, RZ, 0xfc, !PT ;  /* 0x000000640c007812 */ /* 0x041fe200078efcff */
[----:B------:R-:W-:Y:S01]  /*1ee0*/  IMAD.HI.U32 R67, R5, R61, RZ ;  /* 0x0000003d05437227 */ /* 0x000fe200078e00ff */
[----:B------:R-:W-:Y:S02]  /*1ef0*/  STL [R1+0x71c], R59 ;  /* 0x00071c3b01007387 */ /* 0x000fe40000100800 */
[----:B------:R-:W-:Y:S01]  /*1f00*/  IABS R62, R0 ;  /* 0x00000000003e7213 */ /* 0x000fe20000000000 */
[----:B------:R-:W-:Y:S01]  /*1f10*/  IMAD R63, R11, R3, R63 ;  /* 0x000000030b3f7224 */ /* 0x000fe200078e023f */
[----:B------:R0:W-:Y:S01]  /*1f20*/  STL [R1+0x2c8], R0 ;  /* 0x0002c80001007387 */ /* 0x0001e20000100800 */
[----:B------:R-:W-:Y:S02]  /*1f30*/  IMAD.MOV R67, RZ, RZ, -R67 ;  /* 0x000000ffff437224 */ /* 0x000fe400078e0a43 */
[----:B------:R-:W-:Y:S01]  /*1f40*/  IMAD.HI.U32 R68, R5, R62, RZ ;  /* 0x0000003e05447227 */ /* 0x000fe200078e00ff */
[----:B------:R-:W-:Y:S03]  /*1f50*/  STL [R1+0x720], R64 ;  /* 0x0007204001007387 */ /* 0x000fe60000100800 */
[----:B------:R-:W-:Y:S01]  /*1f60*/  IMAD.MOV R68, RZ, RZ, -R68 ;  /* 0x000000ffff447224 */ /* 0x000fe200078e0a44 */
[----:B------:R1:W-:Y:S01]  /*1f70*/  STL [R1+0x2c4], R9 ;  /* 0x0002c40901007387 */ /* 0x0003e20000100800 */
[C---:B------:R-:W-:Y:S01]  /*1f80*/  IMAD R61, R11.reuse, R67, R61 ;  /* 0x000000430b3d7224 */ /* 0x040fe200078e023d */
[----:B0-----:R-:W-:Y:S01]  /*1f90*/  LOP3.LUT R0, R12, 0x6a, RZ, 0xfc, !PT ;  /* 0x0000006a0c007812 */ /* 0x001fe200078efcff */
[----:B------:R-:W-:Y:S01]  /*1fa0*/  IMAD R62, R11, R68, R62 ;  /* 0x000000440b3e7224 */ /* 0x000fe200078e023e */
[----:B------:R0:W-:Y:S01]  /*1fb0*/  STL [R1+0x2c0], R7 ;  /* 0x0002c00701007387 */ /* 0x0001e20000100800 */
[--C-:B------:R-:W-:Y:S01]  /*1fc0*/  @!P3 IMAD.IADD R22, R22, 0x1, -R11.reuse ;  /* 0x000000011616b824 */ /* 0x100fe200078e0a0b */
[----:B------:R-:W-:Y:S01]  /*1fd0*/  IABS R65, R0 ;  /* 0x0000000000417213 */ /* 0x000fe20000000000 */
[--C-:B------:R-:W-:Y:S01]  /*1fe0*/  @!P0 IMAD.IADD R21, R21, 0x1, -R11.reuse ;  /* 0x0000000115158824 */ /* 0x100fe200078e0a0b */
[----:B------:R2:W-:Y:S01]  /*1ff0*/  STL [R1+0x2d0], R0 ;  /* 0x0002d00001007387 */ /* 0x0005e20000100800 */
[----:B------:R-:W-:Y:S01]  /*2000*/  ISETP.GT.U32.AND P3, PT, R11, R23, PT ;  /* 0x000000170b00720c */ /* 0x000fe20003f64070 */
[----:B------:R-:W-:Y:S01]  /*2010*/  @!P4 IMAD.IADD R19, R19, 0x1, -R11 ;  /* 0x000000011313c824 */ /* 0x000fe200078e0a0b */
[----:B-1----:R-:W-:Y:S01]  /*2020*/  LOP3.LUT R9, R12, 0x72, RZ, 0xfc, !PT ;  /* 0x000000720c097812 */ /* 0x002fe200078efcff */
[----:B------:R-:W-:Y:S01]  /*2030*/  IMAD.HI.U32 R3, R5, R65, RZ ;  /* 0x0000004105037227 */ /* 0x000fe200078e00ff */
[----:B------:R-:W-:Y:S01]  /*2040*/  STL [R1+0x728], R63 ;  /* 0x0007283f01007387 */ /* 0x000fe20000100800 */
[----:B------:R-:W-:-:S02]  /*2050*/  ISETP.GT.U32.AND P0, PT, R11, R28, PT ;  /* 0x0000001c0b00720c */ /* 0x000fc40003f04070 */
[----:B0-----:R-:W-:Y:S01]  /*2060*/  IMAD.HI.U32 R7, R5, R66, RZ ;  /* 0x0000004205077227 */ /* 0x001fe200078e00ff */
[----:B------:R-:W-:Y:S02]  /*2070*/  IABS R68, R9 ;  /* 0x0000000900447213 */ /* 0x000fe40000000000 */
[C---:B--2---:R-:W-:Y:S01]  /*2080*/  LOP3.LUT R0, R12.reuse, 0x6c, RZ, 0xfc, !PT ;  /* 0x0000006c0c007812 */ /* 0x044fe200078efcff */
[----:B------:R-:W-:Y:S01]  /*2090*/  IMAD.MOV R7, RZ, RZ, -R7 ;  /* 0x000000ffff077224 */ /* 0x000fe200078e0a07 */
[C---:B------:R-:W-:Y:S01]  /*20a0*/  ISETP.GT.U32.AND P4, PT, R11.reuse, R26, PT ;  /* 0x0000001a0b00720c */ /* 0x040fe20003f84070 */
        /* <DEDUP_REMOVED lines=11> */
[----:B0-----:R-:W-:Y:S01]  /*2160*/  LOP3.LUT R0, R12, 0x70, RZ, 0xfc, !PT ;  /* 0x000000700c007812 */ /* 0x001fe200078efcff */
[--C-:B------:R-:W-:Y:S01]  /*2170*/  @!P2 IMAD.IADD R20, R20, 0x1, -R11.reuse ;  /* 0x000000011414a824 */ /* 0x100fe200078e0a0b */
[----:B------:R-:W-:Y:S01]  /*2180*/  STL [R1+0x734], R66 ;  /* 0x0007344201007387 */ /* 0x000fe20000100800 */
[----:B------:R-:W-:Y:S01]  /*2190*/  IMAD R70, R11, R3, R70 ;  /* 0x000000030b467224 */ /* 0x000fe200078e0246 */
[----:B------:R-:W-:Y:S01]  /*21a0*/  IABS R69, R0 ;  /* 0x0000000000457213 */ /* 0x000fe20000000000 */
[--C-:B------:R-:W-:Y:S01]  /*21b0*/  @!P3 IMAD.IADD R23, R23, 0x1, -R11.reuse ;  /* 0x000000011717b824 */ /* 0x100fe200078e0a0b */
[----:B------:R0:W-:Y:S01]  /*21c0*/  STL [R1+0x2b0], R0 ;  /* 0x0002b00001007387 */ /* 0x0001e20000100800 */
[C---:B------:R-:W-:Y:S01]  /*21d0*/  ISETP.GT.U32.AND P2, PT, R11.reuse, R27, PT ;  /* 0x0000001b0b00720c */ /* 0x040fe20003f44070 */
[----:B------:R-:W-:Y:S01]  /*21e0*/  @!P0 IMAD.IADD R28, R28, 0x1, -R11 ;  /* 0x000000011c1c8824 */ /* 0x000fe200078e0a0b */
[----:B------:R-:W-:Y:S01]  /*21f0*/  ISETP.GT.U32.AND P0, PT, R11, R29, PT ;  /* 0x0000001d0b00720c */ /* 0x000fe20003f04070 */
[----:B------:R-:W-:Y:S01]  /*2200*/  STL [R1+0x738], R65 ;  /* 0x0007384101007387 */ /* 0x000fe20000100800 */
[----:B------:R-:W-:-:S03]  /*2210*/  IMAD.HI.U32 R71, R5, R69, RZ ;  /* 0x0000004505477227 */ /* 0x000fc600078e00ff */
[----:B------:R1:W-:Y:S01]  /*2220*/  STL [R1+0x2a8], R9 ;  /* 0x0002a80901007387 */ /* 0x0003e20000100800 */
[----:B------:R-:W-:Y:S01]  /*2230*/  IMAD.MOV R71, RZ, RZ, -R71 ;  /* 0x000000ffff477224 */ /* 0x000fe200078e0a47 */
[----:B0-----:R-:W-:Y:S01]  /*2240*/  LOP3.LUT R0, R12, 0x76, RZ, 0xfc, !PT ;  /* 0x000000760c007812 */ /* 0x001fe200078efcff */
[----:B------:R-:W-:Y:S01]  /*2250*/  @!P4 IMAD.IADD R26, R26, 0x1, -R11 ;  /* 0x000000011a1ac824 */ /* 0x000fe200078e0a0b */
[----:B------:R0:W-:Y:S01]  /*2260*/  STL [R1+0x2b8], R7 ;  /* 0x0002b80701007387 */ /* 0x0001e20000100800 */
[----:B------:R-:W-:Y:S01]  /*2270*/  IMAD R69, R11, R71, R69 ;  /* 0x000000470b457224 */ /* 0x000fe200078e0245 */
        /* <DEDUP_REMOVED lines=9> */
[----:B------:R-:W-:Y:S01]  /*2310*/  IMAD.MOV R3, RZ, RZ, -R3 ;  /* 0x000000ffff037224 */ /* 0x000fe200078e0a03 */
[----:B------:R-:W-:Y:S01]  /*2320*/  ISETP.GT.U32.AND P0, PT, R11, R35, PT ;  /* 0x000000230b00720c */ /* 0x000fe20003f04070 */
[----:B0-----:R-:W-:Y:S01]  /*2330*/  IMAD.HI.U32 R7, R5, R67, RZ ;  /* 0x0000004305077227 */ /* 0x001fe200078e00ff */
[----:B--2---:R-:W-:-:S03]  /*2340*/  LOP3.LUT R0, R12, 0x78, RZ, 0xfc, !PT ;  /* 0x000000780c007812 */ /* 0x004fc600078efcff */
[----:B------:R-:W-:Y:S01]  /*2350*/  IMAD R72, R11, R3, R72 ;  /* 0x000000030b487224 */ /* 0x000fe200078e0248 */
[----:B------:R-:W-:Y:S01]  /*2360*/  IABS R71, R0 ;  /* 0x0000000000477213 */ /* 0x000fe20000000000 */
[----:B------:R0:W-:Y:S01]  /*2370*/  STL [R1+0x2a4], R0 ;  /* 0x0002a40001007387 */ /* 0x0001e20000100800 */
[----:B------:R-:W-:Y:S02]  /*2380*/  IMAD.MOV R7, RZ, RZ, -R7 ;  /* 0x000000ffff077224 */ /* 0x000fe400078e0a07 */
[----:B------:R-:W-:Y:S01]  /*2390*/  @!P4 IMAD.IADD R33, R33, 0x1, -R11 ;  /* 0x000000012121c824 */ /* 0x000fe200078e0a0b */
[----:B------:R-:W-:Y:S01]  /*23a0*/  STL [R1+0x740], R69 ;  /* 0x0007404501007387 */ /* 0x000fe20000100800 */
[----:B------:R-:W-:Y:S01]  /*23b0*/  IMAD.HI.U32 R3, R5, R71, RZ ;  /* 0x0000004705037227 */ /* 0x000fe200078e00ff */
[----:B------:R-:W-:-:S03]  /*23c0*/  ISETP.GT.U32.AND P4, PT, R11, R40, PT ;  /* 0x000000280b00720c */ /* 0x000fc60003f84070 */
[C---:B------:R-:W-:Y:S01]  /*23d0*/  IMAD R67, R11.reuse, R7, R67 ;  /* 0x000000070b437224 */ /* 0x040fe200078e0243 */
[----:B0-----:R-:W-:Y:S01]  /*23e0*/  LOP3.LUT R0, R12, 0x7a, RZ, 0xfc, !PT ;  /* 0x0000007a0c007812 */ /* 0x001fe200078efcff */
[----:B------:R-:W-:Y:S02]  /*23f0*/  IMAD.MOV R3, RZ, RZ, -R3 ;  /* 0x000000ffff037224 */ /* 0x000fe400078e0a03 */
[----:B------:R-:W-:Y:S01]  /*2400*/  VIADD R7, R10, 0x6e ;  /* 0x0000006e0a077836 */ /* 0x000fe20000000000 */
[----:B------:R-:W-:Y:S01]  /*2410*/  IABS R75, R0 ;  /* 0x00000000004b7213 */ /* 0x000fe20000000000 */
[----:B------:R0:W-:Y:S01]  /*2420*/  STL [R1+0x2a0], R0 ;  /* 0x0002a00001007387 */ /* 0x0001e20000100800 */
[----:B------:R-:W-:Y:S02]  /*2430*/  IMAD R71, R11, R3, R71 ;  /* 0x000000030b477224 */ /* 0x000fe400078e0247 */
[----:B------:R-:W-:Y:S01]  /*2440*/  IABS R76, R7 ;  /* 0x00000007004c7213 */ /* 0x000fe20000000000 */
[C---:B------:R-:W-:Y:S01]  /*2450*/  IMAD.HI.U32 R78, R5.reuse, R75, RZ ;  /* 0x0000004b054e7227 */ /* 0x040fe200078e00ff */
[----:B------:R1:W-:Y:S03]  /*2460*/  STL [R1+0x294], R9 ;  /* 0x0002940901007387 */ /* 0x0003e60000100800 */
[----:B------:R-:W-:Y:S01]  /*2470*/  IMAD.MOV R78, RZ, RZ, -R78 ;  /* 0x000000ffff4e7224 */ /* 0x000fe200078e0a4e */
[----:B------:R2:W-:Y:S01]  /*2480*/  STL [R1+0x2ac], R7 ;  /* 0x0002ac0701007387 */ /* 0x0005e20000100800 */
[----:B0-----:R-:W-:Y:S01]  /*2490*/  LOP3.LUT R0, R74, 0x7f, RZ, 0xc0, !PT ;  /* 0x0000007f4a007812 */ /* 0x001fe200078ec0ff */
[----:B------:R-:W-:Y:S01]  /*24a0*/  IMAD.HI.U32 R73, R5, R68, RZ ;  /* 0x0000004405497227 */ /* 0x000fe200078e00ff */
[----:B------:R-:W-:-:S03]  /*24b0*/  IABS R74, R9 ;  /* 0x00000009004a7213 */ /* 0x000fc60000000000 */
[----:B------:R-:W-:Y:S01]  /*24c0*/  IMAD R2, R2, 0x100, R0 ;  /* 0x0000010002027824 */ /* 0x000fe200078e0200 */
[----:B-1----:R-:W0:Y:S01]  /*24d0*/  LDC R9, c[0x0][0x3a0] ;  /* 0x0000e800ff097b82 */ /* 0x002e220000000800 */
[----:B------:R-:W-:-:S03]  /*24e0*/  IMAD.HI.U32 R77, R5, R74, RZ ;  /* 0x0000004a054d7227 */ /* 0x000fc600078e00ff */
[----:B--2---:R-:W-:Y:S01]  /*24f0*/  IABS R7, R2 ;  /* 0x0000000200077213 */ /* 0x004fe20000000000 */
[----:B------:R-:W-:Y:S02]  /*2500*/  VIADD R3, R2, 0x80 ;  /* 0x0000008002037836 */ /* 0x000fe40000000000 */
[----:B------:R-:W-:Y:S02]  /*2510*/  IMAD.MOV R77, RZ, RZ, -R77 ;  /* 0x000000ffff4d7224 */ /* 0x000fe400078e0a4d */
[C---:B------:R-:W-:Y:S01]  /*2520*/  IMAD R75, R11.reuse, R78, R75 ;  /* 0x0000004e0b4b7224 */ /* 0x040fe200078e024b */
[----:B------:R-:W-:Y:S01]  /*2530*/  IABS R78, R3 ;  /* 0x00000003004e7213 */ /* 0x000fe20000000000 */
[----:B------:R-:W-:Y:S02]  /*2540*/  IMAD R74, R11, R77, R74 ;  /* 0x0000004d0b4a7224 */ /* 0x000fe400078e024a */
[----:B------:R-:W-:-:S04]  /*2550*/  IMAD.HI.U32 R77, R6, R7, RZ ;  /* 0x00000007064d7227 */ /* 0x000fc800078e00ff */
[----:B------:R-:W-:Y:S02]  /*2560*/  VIADD R0, R10, 0x7e ;  /* 0x0000007e0a007836 */ /* 0x000fe40000000000 */
[----:B------:R-:W-:Y:S02]  /*2570*/  IMAD.MOV.U32 R10, RZ, RZ, R78 ;  /* 0x000000ffff0a7224 */ /* 0x000fe400078e004e */
[----:B------:R-:W-:Y:S01]  /*2580*/  IMAD.MOV R77, RZ, RZ, -R77 ;  /* 0x000000ffff4d7224 */ /* 0x000fe200078e0a4d */
[----:B------:R1:W-:Y:S01]  /*2590*/  STL [R1+0x290], R0 ;  /* 0x0002900001007387 */ /* 0x0003e20000100800 */
[----:B------:R-:W-:-:S04]  /*25a0*/  IMAD.HI.U32 R6, R6, R10, RZ ;  /* 0x0000000a06067227 */ /* 0x000fc800078e00ff */
[----:B------:R-:W-:Y:S02]  /*25b0*/  IMAD R7, R4, R77, R7 ;  /* 0x0000004d04077224 */ /* 0x000fe400078e0207 */
[----:B------:R-:W-:Y:S02]  /*25c0*/  IMAD.MOV R6, RZ, RZ, -R6 ;  /* 0x000000ffff067224 */ /* 0x000fe400078e0a06 */
[--C-:B------:R-:W-:Y:S01]  /*25d0*/  @!P2 IMAD.IADD R34, R34, 0x1, -R11.reuse ;  /* 0x000000012222a824 */ /* 0x100fe200078e0a0b */
[C---:B------:R-:W-:Y:S01]  /*25e0*/  ISETP.GT.U32.AND P5, PT, R4.reuse, R7, PT ;  /* 0x000000070400720c */ /* 0x040fe20003fa4070 */
[----:B------:R-:W-:Y:S01]  /*25f0*/  IMAD R6, R4, R6, R10 ;  /* 0x0000000604067224 */ /* 0x000fe200078e020a */
[----:B------:R-:W-:Y:S01]  /*2600*/  ISETP.GE.AND P2, PT, R2, RZ, PT ;  /* 0x000000ff0200720c */ /* 0x000fe20003f46270 */
[----:B------:R-:W-:Y:S01]  /*2610*/  @!P6 IMAD.IADD R18, R18, 0x1, -R11 ;  /* 0x000000011212e824 */ /* 0x000fe200078e0a0b */
[----:B------:R-:W-:Y:S01]  /*2620*/  ISETP.GT.U32.AND P6, PT, R11, R24, PT ;  /* 0x000000180b00720c */ /* 0x000fe20003fc4070 */
[----:B------:R-:W-:Y:S01]  /*2630*/  IMAD.MOV R73, RZ, RZ, -R73 ;  /* 0x000000ffff497224 */ /* 0x000fe200078e0a49 */
[----:B------:R-:W-:Y:S01]  /*2640*/  ISETP.GT.U32.AND P1, PT, R4, R6, PT ;  /* 0x000000060400720c */ /* 0x000fe20003f24070 */
[----:B------:R-:W-:Y:S01]  /*2650*/  @!P0 IMAD.IADD R35, R35, 0x1, -R11 ;  /* 0x0000000123238824 */ /* 0x000fe200078e0a0b */
[C---:B------:R-:W-:Y:S01]  /*2660*/  ISETP.GT.U32.AND P0, PT, R11.reuse, R38, PT ;  /* 0x000000260b00720c */ /* 0x040fe20003f04070 */
[----:B------:R-:W-:-:S02]  /*2670*/  IMAD R68, R11, R73, R68 ;  /* 0x000000490b447224 */ /* 0x000fc400078e0244 */
[----:B------:R-:W-:-:S04]  /*2680*/  IMAD.HI.U32 R73, R5, R76, RZ ;  /* 0x0000004c05497227 */ /* 0x000fc800078e00ff */
[--C-:B------:R-:W-:Y:S01]  /*2690*/  @!P5 IMAD.IADD R7, R7, 0x1, -R4.reuse ;  /* 0x000000010707d824 */ /* 0x100fe200078e0a04 */
[C---:B------:R-:W-:Y:S01]  /*26a0*/  ISETP.GT.U32.AND P5, PT, R11.reuse, R25, PT ;  /* 0x000000190b00720c */ /* 0x040fe20003fa4070 */
[----:B------:R-:W-:Y:S02]  /*26b0*/  IMAD.MOV R73, RZ, RZ, -R73 ;  /* 0x000000ffff497224 */ /* 0x000fe400078e0a49 */
[----:B------:R-:W-:Y:S01]  /*26c0*/  @!P1 IMAD.IADD R6, R6, 0x1, -R4 ;  /* 0x0000000106069824 */ /* 0x000fe200078e0a04 */
[----:B------:R-:W-:Y:S01]  /*26d0*/  ISETP.GT.U32.AND P1, PT, R4, R7, PT ;  /* 0x000000070400720c */ /* 0x000fe20003f24070 */
[--C-:B------:R-:W-:Y:S01]  /*26e0*/  @!P4 IMAD.IADD R40, R40, 0x1, -R11.reuse ;  /* 0x000000012828c824 */ /* 0x100fe200078e0a0b */
[C---:B------:R-:W-:Y:S01]  /*26f0*/  ISETP.GT.U32.AND P4, PT, R11.reuse, R42, PT ;  /* 0x0000002a0b00720c */ /* 0x040fe20003f84070 */
[C---:B------:R-:W-:Y:S01]  /*2700*/  IMAD R76, R11.reuse, R73, R76 ;  /* 0x000000490b4c7224 */ /* 0x040fe200078e024c */
[----:B------:R-:W-:Y:S01]  /*2710*/  ISETP.GT.U32.AND P3, PT, R4, R6, PT ;  /* 0x000000060400720c */ /* 0x000fe20003f64070 */
[--C-:B------:R-:W-:Y:S01]  /*2720*/  @!P6 IMAD.IADD R24, R24, 0x1, -R11.reuse ;  /* 0x000000011818e824 */ /* 0x100fe200078e0a0b */
[----:B------:R-:W-:Y:S01]  /*2730*/  IABS R73, R0 ;  /* 0x0000000000497213 */ /* 0x000fe20000000000 */
[--C-:B------:R-:W-:Y:S01]  /*2740*/  @!P0 IMAD.IADD R38, R38, 0x1, -R11.reuse ;  /* 0x0000000126268824 */ /* 0x100fe200078e0a0b */
[----:B------:R-:W-:Y:S01]  /*2750*/  ISETP.GT.U32.AND P6, PT, R11, R30, PT ;  /* 0x0000001e0b00720c */ /* 0x000fe20003fc4070 */
[----:B------:R-:W-:Y:S01]  /*2760*/  @!P5 IMAD.IADD R25, R25, 0x1, -R11 ;  /* 0x000000011919d824 */ /* 0x000fe200078e0a0b */
[----:B------:R-:W-:Y:S01]  /*2770*/  ISETP.GT.U32.AND P5, PT, R11, R32, PT ;  /* 0x000000200b00720c */ /* 0x000fe20003fa4070 */
[----:B------:R-:W-:Y:S01]  /*2780*/  IMAD.HI.U32 R5, R5, R73, RZ ;  /* 0x0000004905057227 */ /* 0x000fe200078e00ff */
[----:B------:R-:W-:-:S03]  /*2790*/  ISETP.GT.U32.AND P0, PT, R11, R44, PT ;  /* 0x0000002c0b00720c */ /* 0x000fc60003f04070 */
[--C-:B------:R-:W-:Y:S01]  /*27a0*/  @!P1 IMAD.IADD R7, R7, 0x1, -R4.reuse ;  /* 0x0000000107079824 */ /* 0x100fe200078e0a04 */
[C---:B------:R-:W-:Y:S01]  /*27b0*/  ISETP.GT.U32.AND P1, PT, R11.reuse, R31, PT ;  /* 0x0000001f0b00720c */ /* 0x040fe20003f24070 */
[----:B------:R-:W-:Y:S01]  /*27c0*/  @!P3 IMAD.IADD R6, R6, 0x1, -R4 ;  /* 0x000000010606b824 */ /* 0x000fe200078e0a04 */
[C---:B------:R-:W-:Y:S01]  /*27d0*/  ISETP.GT.U32.AND P3, PT, R11.reuse, R36, PT ;  /* 0x000000240b00720c */ /* 0x040fe20003f64070 */
[----:B------:R-:W-:Y:S01]  /*27e0*/  @!P2 IMAD.MOV R7, RZ, RZ, -R7 ;  /* 0x000000ffff07a224 */ /* 0x000fe200078e0a07 */
[C---:B------:R-:W-:Y:S01]  /*27f0*/  ISETP.GT.U32.AND P2, PT, R11.reuse, R41, PT ;  /* 0x000000290b00720c */ /* 0x040fe20003f44070 */
[--C-:B------:R-:W-:Y:S01]  /*2800*/  @!P4 IMAD.IADD R42, R42, 0x1, -R11.reuse ;  /* 0x000000012a2ac824 */ /* 0x100fe200078e0a0b */
[----:B------:R-:W-:Y:S01]  /*2810*/  ISETP.GT.U32.AND P4, PT, R11, R48, PT ;  /* 0x000000300b00720c */ /* 0x000fe20003f84070 */
[----:B------:R-:W-:Y:S01]  /*2820*/  @!P5 IMAD.IADD R32, R32, 0x1, -R11 ;  /* 0x000000012020d824 */ /* 0x000fe200078e0a0b */
[----:B------:R-:W-:Y:S01]  /*2830*/  ISETP.GE.AND P5, PT, R3, RZ, PT ;  /* 0x000000ff0300720c */ /* 0x000fe20003fa6270 */
[----:B------:R-:W-:-:S02]  /*2840*/  IMAD.MOV R5, RZ, RZ, -R5 ;  /* 0x000000ffff057224 */ /* 0x000fc400078e0a05 */
[--C-:B------:R-:W-:Y:S01]  /*2850*/  @!P6 IMAD.IADD R30, R30, 0x1, -R11.reuse ;  /* 0x000000011e1ee824 */ /* 0x100fe200078e0a0b */
[----:B------:R-:W-:Y:S01]  /*2860*/  ISETP.GT.U32.AND P6, PT, R11, R39, PT ;  /* 0x000000270b00720c */ /* 0x000fe20003fc4070 */
[--C-:B------:R-:W-:Y:S01]  /*2870*/  @!P1 IMAD.IADD R31, R31, 0x1, -R11.reuse ;  /* 0x000000011f1f9824 */ /* 0x100fe200078e0a0b */
[----:B------:R-:W-:Y:S01]  /*2880*/  ISETP.NE.AND P1, PT, R8, RZ, PT ;  /* 0x000000ff0800720c */ /* 0x000fe20003f25270 */
[----:B------:R-:W-:Y:S01]  /*2890*/  @!P3 IMAD.IADD R36, R36, 0x1, -R11 ;  /* 0x000000012424b824 */ /* 0x000fe200078e0a0b */
[C---:B------:R-:W-:Y:S01]  /*28a0*/  ISETP.GT.U32.AND P3, PT, R11.reuse, R37, PT ;  /* 0x000000250b00720c */ /* 0x040fe20003f64070 */
[----:B------:R-:W-:Y:S01]  /*28b0*/  IMAD R73, R11, R5, R73 ;  /* 0x000000050b497224 */ /* 0x000fe200078e0249 */
[----:B------:R-:W-:Y:S01]  /*28c0*/  LOP3.LUT R8, RZ, R8, RZ, 0x33, !PT ;  /* 0x00000008ff087212 */ /* 0x000fe200078e33ff */
[--C-:B------:R-:W-:Y:S02]  /*28d0*/  @!P2 IMAD.IADD R41, R41, 0x1, -R11.reuse ;  /* 0x000000012929a824 */ /* 0x100fe400078e0a0b */
[----:B------:R-:W-:Y:S01]  /*28e0*/  @!P5 IMAD.MOV R6, RZ, RZ, -R6 ;  /* 0x000000ffff06d224 */ /* 0x000fe200078e0a06 */
[----:B------:R-:W-:Y:S01]  /*28f0*/  SEL R4, R8, R7, !P1 ;  /* 0x0000000708047207 */ /* 0x000fe20004800000 */
[----:B0-----:R-:W-:Y:S01]  /*2900*/  VIADD R5, R9, 0xfffffff7 ;  /* 0xfffffff709057836 */ /* 0x001fe20000000000 */
[C---:B------:R-:W-:Y:S01]  /*2910*/  ISETP.GT.U32.AND P5, PT, R11.reuse, R46, PT ;  /* 0x0000002e0b00720c */ /* 0x040fe20003fa4070 */
[--C-:B------:R-:W-:Y:S01]  /*2920*/  @!P0 IMAD.IADD R44, R44, 0x1, -R11.reuse ;  /* 0x000000012c2c8824 */ /* 0x100fe200078e0a0b */
[----:B-1----:R-:W-:Y:S01]  /*2930*/  SEL R0, R8, R6, !P1 ;  /* 0x0000000608007207 */ /* 0x002fe20004800000 */
[----:B------:R0:W-:Y:S01]  /*2940*/  STL [R1+0x58], R4 ;  /* 0x0000580401007387 */ /* 0x0001e20000100800 */
[----:B------:R-:W-:Y:S01]  /*2950*/  ISETP.GT.U32.AND P1, PT, R11, R45, PT ;  /* 0x0000002d0b00720c */ /* 0x000fe20003f24070 */
[--C-:B------:R-:W-:Y:S01]  /*2960*/  @!P3 IMAD.IADD R37, R37, 0x1, -R11.reuse ;  /* 0x000000012525b824 */ /* 0x100fe200078e0a0b */
[C---:B------:R-:W-:Y:S01]  /*2970*/  ISETP.GT.U32.AND P3, PT, R11.reuse, R43, PT ;  /* 0x0000002b0b00720c */ /* 0x040fe20003f64070 */
[--C-:B------:R-:W-:Y:S01]  /*2980*/  @!P4 IMAD.IADD R48, R48, 0x1, -R11.reuse ;  /* 0x000000013030c824 */ /* 0x100fe200078e0a0b */
[----:B------:R-:W-:Y:S01]  /*2990*/  ISETP.GT.U32.AND P0, PT, R11, R51, PT ;  /* 0x000000330b00720c */ /* 0x000fe20003f04070 */
[----:B------:R-:W-:Y:S01]  /*29a0*/  @!P6 IMAD.IADD R39, R39, 0x1, -R11 ;  /* 0x000000012727e824 */ /* 0x000fe200078e0a0b */
[----:B------:R1:W-:Y:S01]  /*29b0*/  STL [R1+0x54], R0 ;  /* 0x0000540001007387 */ /* 0x0003e20000100800 */
[----:B------:R-:W-:-:S02]  /*29c0*/  VIADD R10, R9, 0xffffffe0 ;  /* 0xffffffe0090a7836 */ /* 0x000fc40000000000 */
[----:B0-----:R-:W-:Y:S02]  /*29d0*/  VIADD R4, R9, 0xffffffff ;  /* 0xffffffff09047836 */ /* 0x001fe40000000000 */
[--C-:B------:R-:W-:Y:S01]  /*29e0*/  @!P5 IMAD.IADD R46, R46, 0x1, -R11.reuse ;  /* 0x000000012e2ed824 */ /* 0x100fe200078e0a0b */
[----:B------:R-:W-:Y:S01]  /*29f0*/  ISETP.GT.U32.AND P5, PT, R11, R47, PT ;  /* 0x0000002f0b00720c */ /* 0x000fe20003fa4070 */
[--C-:B------:R-:W-:Y:S01]  /*2a00*/  @!P1 IMAD.IADD R45, R45, 0x1, -R11.reuse ;  /* 0x000000012d2d9824 */ /* 0x100fe200078e0a0b */
[----:B------:R-:W-:Y:S01]  /*2a10*/  ISETP.GT.U32.AND P1, PT, R11, R52, PT ;  /* 0x000000340b00720c */ /* 0x000fe20003f24070 */
[----:B------:R-:W-:Y:S01]  /*2a20*/  @!P3 IMAD.IADD R43, R43, 0x1, -R11 ;  /* 0x000000012b2bb824 */ /* 0x000fe200078e0a0b */
[----:B------:R-:W-:Y:S01]  /*2a30*/  ISETP.GE.U32.AND P2, PT, R4, 0x7fffffc0, PT ;  /* 0x7fffffc00400780c */ /* 0x000fe20003f46070 */
[----:B------:R-:W-:Y:S01]  /*2a40*/  VIADD R4, R9, 0xffffffec ;  /* 0xffffffec09047836 */ /* 0x000fe20000000000 */
[----:B------:R-:W-:Y:S01]  /*2a50*/  ISETP.GE.U32.AND P3, PT, R5, 0x7fffffb8, PT ;  /* 0x7fffffb80500780c */ /* 0x000fe20003f66070 */
[----:B------:R-:W-:-:S02]  /*2a60*/  VIADD R5, R9, 0xffffffed ;  /* 0xffffffed09057836 */ /* 0x000fc40000000000 */
[--C-:B------:R-:W-:Y:S01]  /*2a70*/  @!P0 IMAD.IADD R51, R51, 0x1, -R11.reuse ;  /* 0x0000000133338824 */ /* 0x100fe200078e0a0b */
[----:B------:R-:W-:Y:S01]  /*2a80*/  ISETP.GE.U32.AND P4, PT, R4, 0x7fffffad, PT ;  /* 0x7fffffad0400780c */ /* 0x000fe20003f86070 */
[----:B------:R-:W-:Y:S01]  /*2a90*/  VIADD R4, R9, 0xffffffee ;  /* 0xffffffee09047836 */ /* 0x000fe20000000000 */
[----:B------:R-:W-:Y:S01]  /*2aa0*/  ISETP.GE.U32.AND P6, PT, R5, 0x7fffffae, PT ;  /* 0x7fffffae0500780c */ /* 0x000fe20003fc6070 */
[C---:B------:R-:W-:Y:S01]  /*2ab0*/  VIADD R5, R9.reuse, 0xffffffef ;  /* 0xffffffef09057836 */ /* 0x040fe20000000000 */
[----:B------:R-:W-:Y:S01]  /*2ac0*/  SEL R79, RZ, 0x1, P4 ;  /* 0x00000001ff4f7807 */ /* 0x000fe20002000000 */
[--C-:B------:R-:W-:Y:S01]  /*2ad0*/  @!P1 IMAD.IADD R52, R52, 0x1, -R11.reuse ;  /* 0x0000000134349824 */ /* 0x100fe200078e0a0b */
[----:B------:R-:W-:Y:S01]  /*2ae0*/  ISETP.GE.U32.AND P1, PT, R4, 0x7fffffaf, PT ;  /* 0x7fffffaf0400780c */ /* 0x000fe20003f26070 */
[----:B------:R-:W-:Y:S01]  /*2af0*/  VIADD R4, R9, 0xffffffe8 ;  /* 0xffffffe809047836 */ /* 0x000fe20000000000 */
[----:B------:R-:W-:Y:S01]  /*2b00*/  SEL R77, RZ, 0x1fffe, P6 ;  /* 0x0001fffeff4d7807 */ /* 0x000fe20003000000 */
[----:B------:R-:W-:Y:S01]  /*2b10*/  @!P5 IMAD.IADD R47, R47, 0x1, -R11 ;  /* 0x000000012f2fd824 */ /* 0x000fe200078e0a0b */
[----:B------:R-:W-:Y:S01]  /*2b20*/  ISETP.GE.U32.AND P5, PT, R5, 0x7fffffb0, PT ;  /* 0x7fffffb00500780c */ /* 0x000fe20003fa6070 */
[C---:B------:R-:W-:Y:S01]  /*2b30*/  VIADD R5, R9.reuse, 0xffffffe9 ;  /* 0xffffffe909057836 */ /* 0x040fe20000000000 */
[----:B------:R-:W-:Y:S01]  /*2b40*/  ISETP.GE.U32.AND P0, PT, R4, 0x7fffffa9, PT ;  /* 0x7fffffa90400780c */ /* 0x000fe20003f06070 */
[C---:B------:R-:W-:Y:S01]  /*2b50*/  VIADD R4, R9.reuse, 0xffffffea ;  /* 0xffffffea09047836 */ /* 0x040fe20000000000 */
[----:B------:R-:W-:Y:S01]  /*2b60*/  SEL R7, RZ, 0x4, P1 ;  /* 0x00000004ff077807 */ /* 0x000fe20000800000 */
[----:B------:R-:W-:Y:S01]  /*2b70*/  VIADD R78, R9, 0xffffffcd ;  /* 0xffffffcd094e7836 */ /* 0x000fe20000000000 */
        /* <DEDUP_REMOVED lines=14> */
[----:B------:R-:W-:Y:S01]  /*2c60*/  SEL R80, RZ, 0x1fffe, P4 ;  /* 0x0001fffeff507807 */ /* 0x000fe20002000000 */
        /* <DEDUP_REMOVED lines=8> */
[----:B------:R-:W-:Y:S01]  /*2cf0*/  VIADD R89, R9, 0xffffffd9 ;  /* 0xffffffd909597836 */ /* 0x000fe20000000000 */
[----:B------:R-:W-:Y:S01]  /*2d00*/  ISETP.GE.U32.AND P1, PT, R4, 0x7fffffa2, PT ;  /* 0x7fffffa20400780c */ /* 0x000fe20003f26070 */
[----:B------:R-:W-:Y:S01]  /*2d10*/  IMAD.IADD R77, R79, 0x1, R77 ;  /* 0x000000014f4d7824 */ /* 0x000fe200078e024d */
[----:B------:R-:W-:Y:S01]  /*2d20*/  SEL R4, RZ, 0x1, P5 ;  /* 0x00000001ff047807 */ /* 0x000fe20002800000 */
[----:B------:R-:W-:Y:S01]  /*2d30*/  IMAD.IADD R6, R6, 0x1, R80 ;  /* 0x0000000106067824 */ /* 0x000fe200078e0250 */
[----:B------:R-:W-:Y:S01]  /*2d40*/  ISETP.GE.U32.AND P5, PT, R10, 0x7fffffa1, PT ;  /* 0x7fffffa10a00780c */ /* 0x000fe20003fa6070 */
[C---:B------:R-:W-:Y:S01]  /*2d50*/  VIADD R10, R9.reuse, 0xffffffe3 ;  /* 0xffffffe3090a7836 */ /* 0x040fe20000000000 */
[----:B------:R-:W-:Y:S01]  /*2d60*/  SEL R81, RZ, 0x1fffe, P0 ;  /* 0x0001fffeff517807 */ /* 0x000fe20000000000 */
[----:B------:R-:W-:Y:S01]  /*2d70*/  VIADD R90, R9, 0xffffffd5 ;  /* 0xffffffd5095a7836 */ /* 0x000fe20000000000 */
[----:B------:R-:W-:Y:S01]  /*2d80*/  ISETP.GE.U32.AND P0, PT, R5, 0x7fffffa3, PT ;  /* 0x7fffffa30500780c */ /* 0x000fe20003f06070 */
[C---:B------:R-:W-:Y:S01]  /*2d90*/  VIADD R5, R9.reuse, 0xffffffcc ;  /* 0xffffffcc09057836 */ /* 0x040fe20000000000 */
[----:B------:R-:W-:Y:S01]  /*2da0*/  SEL R84, RZ, 0x4, P4 ;  /* 0x00000004ff547807 */ /* 0x000fe20002000000 */
[----:B------:R-:W-:Y:S01]  /*2db0*/  IMAD.IADD R4, R4, 0x1, R81 ;  /* 0x0000000104047824 */ /* 0x000fe200078e0251 */
[----:B------:R-:W-:Y:S01]  /*2dc0*/  ISETP.GE.U32.AND P4, PT, R10, 0x7fffffa4, PT ;  /* 0x7fffffa40a00780c */ /* 0x000fe20003f86070 */
[----:B------:R-:W-:Y:S01]  /*2dd0*/  VIADD R92, R9, 0xffffffd1 ;  /* 0xffffffd1095c7836 */ /* 0x000fe20000000000 */
[----:B------:R-:W-:-:S02]  /*2de0*/  SEL R10, RZ, 0x7fff8, P6 ;  /* 0x0007fff8ff0a7807 */ /* 0x000fc40003000000 */
[----:B------:R-:W-:Y:S02]  /*2df0*/  ISETP.GE.U32.AND P6, PT, R5, 0x7fffff8d, PT ;  /* 0x7fffff8d0500780c */ /* 0x000fe40003fc6070 */
[----:B------:R-:W-:Y:S02]  /*2e00*/  SEL R5, RZ, 0x1fffe, P1 ;  /* 0x0001fffeff057807 */ /* 0x000fe40000800000 */
[----:B------:R-:W-:Y:S02]  /*2e10*/  ISETP.GE.U32.AND P1, PT, R78, 0x7fffff8e, PT ;  /* 0x7fffff8e4e00780c */ /* 0x000fe40003f26070 */
[----:B------:R-:W-:Y:S02]  /*2e20*/  SEL R78, RZ, 0x4, P0 ;  /* 0x00000004ff4e7807 */ /* 0x000fe40000000000 */
[----:B------:R-:W-:Y:S02]  /*2e30*/  ISETP.GE.U32.AND P0, PT, R85, 0x7fffff8f, PT ;  /* 0x7fffff8f5500780c */ /* 0x000fe40003f06070 */
[----:B------:R-:W-:-:S02]  /*2e40*/  SEL R85, RZ, 0x7fff8, P4 ;  /* 0x0007fff8ff557807 */ /* 0x000fc40002000000 */
[----:B------:R-:W-:Y:S01]  /*2e50*/  ISETP.GE.U32.AND P4, PT, R86, 0x7fffff90, PT ;  /* 0x7fffff905600780c */ /* 0x000fe20003f86070 */
[----:B------:R-:W-:Y:S01]  /*2e60*/  VIADD R86, R9, 0xffffffca ;  /* 0xffffffca09567836 */ /* 0x000fe20000000000 */
[----:B------:R-:W-:Y:S02]  /*2e70*/  SEL R70, RZ, 0x1, P6 ;  /* 0x00000001ff467807 */ /* 0x000fe40003000000 */
[----:B------:R-:W-:Y:S01]  /*2e80*/  ISETP.GE.U32.AND P6, PT, R87, 0x7fffff89, PT ;  /* 0x7fffff895700780c */ /* 0x000fe20003fc6070 */
[C---:B------:R-:W-:Y:S01]  /*2e90*/  VIADD R87, R9.reuse, 0xffffffcb ;  /* 0xffffffcb09577836 */ /* 0x040fe20000000000 */
[----:B------:R-:W-:Y:S02]  /*2ea0*/  SEL R64, RZ, 0x4, P0 ;  /* 0x00000004ff407807 */ /* 0x000fe40000000000 */
[----:B------:R-:W-:Y:S01]  /*2eb0*/  ISETP.GE.U32.AND P0, PT, R86, 0x7fffff8b, PT ;  /* 0x7fffff8b5600780c */ /* 0x000fe20003f06070 */
[----:B------:R-:W-:Y:S01]  /*2ec0*/  VIADD R86, R9, 0xffffffc4 ;  /* 0xffffffc409567836 */ /* 0x000fe20000000000 */
[----:B------:R-:W-:-:S02]  /*2ed0*/  SEL R59, RZ, 0x7fff8, P4 ;  /* 0x0007fff8ff3b7807 */ /* 0x000fc40002000000 */
[----:B------:R-:W-:Y:S02]  /*2ee0*/  SEL R69, RZ, 0x1fffe, P1 ;  /* 0x0001fffeff457807 */ /* 0x000fe40000800000 */
[----:B------:R-:W-:Y:S01]  /*2ef0*/  ISETP.GE.U32.AND P4, PT, R87, 0x7fffff8c, PT ;  /* 0x7fffff8c5700780c */ /* 0x000fe20003f86070 */
[C---:B------:R-:W-:Y:S01]  /*2f00*/  VIADD R87, R9.reuse, 0xffffffc5 ;  /* 0xffffffc509577836 */ /* 0x040fe20000000000 */
[----:B------:R-:W-:Y:S01]  /*2f10*/  ISETP.GE.U32.AND P1, PT, R88, 0x7fffff8a, PT ;  /* 0x7fffff8a5800780c */ /* 0x000fe20003f26070 */
[C---:B------:R-:W-:Y:S01]  /*2f20*/  VIADD R88, R9.reuse, 0xffffffd8 ;  /* 0xffffffd809587836 */ /* 0x040fe20000000000 */
[----:B------:R-:W-:Y:S01]  /*2f30*/  SEL R66, RZ, 0x1, P6 ;  /* 0x00000001ff427807 */ /* 0x000fe20003000000 */
[----:B------:R-:W-:Y:S01]  /*2f40*/  IMAD.IADD R80, R70, 0x1, R69 ;  /* 0x0000000146507824 */ /* 0x000fe200078e0245 */
[----:B------:R-:W-:Y:S01]  /*2f50*/  ISETP.GE.U32.AND P6, PT, R86, 0x7fffff85, PT ;  /* 0x7fffff855600780c */ /* 0x000fe20003fc6070 */
[----:B------:R-:W-:Y:S01]  /*2f60*/  VIADD R86, R9, 0xffffffc6 ;  /* 0xffffffc609567836 */ /* 0x000fe20000000000 */
[----:B------:R-:W-:Y:S01]  /*2f70*/  SEL R65, RZ, 0x1fffe, P1 ;  /* 0x0001fffeff417807 */ /* 0x000fe20000800000 */
[----:B------:R0:W5:Y:S01]  /*2f80*/  LDL.LU R69, [R1+0x740] ;  /* 0x0007400001457983 */ /* 0x0001620000300800 */
[----:B------:R-:W-:Y:S01]  /*2f90*/  ISETP.GE.U32.AND P1, PT, R87, 0x7fffff86, PT ;  /* 0x7fffff865700780c */ /* 0x000fe20003f26070 */
[C---:B------:R-:W-:Y:S01]  /*2fa0*/  VIADD R87, R9.reuse, 0xffffffc7 ;  /* 0xffffffc709577836 */ /* 0x040fe20000000000 */
[----:B------:R-:W-:Y:S01]  /*2fb0*/  SEL R60, RZ, 0x4, P0 ;  /* 0x00000004ff3c7807 */ /* 0x000fe20000000000 */
[----:B------:R0:W5:Y:S01]  /*2fc0*/  LDL.LU R70, [R1+0x73c] ;  /* 0x00073c0001467983 */ /* 0x0001620000300800 */
[----:B------:R-:W-:Y:S01]  /*2fd0*/  ISETP.GE.U32.AND P0, PT, R86, 0x7fffff87, PT ;  /* 0x7fffff875600780c */ /* 0x000fe20003f06070 */
[----:B------:R-:W-:Y:S01]  /*2fe0*/  VIADD R86, R9, 0xffffffc1 ;  /* 0xffffffc109567836 */ /* 0x000fe20000000000 */
[----:B------:R-:W-:-:S02]  /*2ff0*/  SEL R55, RZ, 0x7fff8, P4 ;  /* 0x0007fff8ff377807 */ /* 0x000fc40002000000 */
[----:B------:R-:W-:Y:S01]  /*3000*/  ISETP.GE.U32.AND P4, PT, R87, 0x7fffff88, PT ;  /* 0x7fffff885700780c */ /* 0x000fe20003f86070 */
[C---:B------:R-:W-:Y:S01]  /*3010*/  VIADD R87, R9.reuse, 0xffffffc0 ;  /* 0xffffffc009577836 */ /* 0x040fe20000000000 */
[----:B------:R-:W-:Y:S02]  /*3020*/  SEL R61, RZ, 0x1, P6 ;  /* 0x00000001ff3d7807 */ /* 0x000fe40003000000 */
[----:B------:R-:W-:Y:S01]  /*3030*/  ISETP.GE.U32.AND P6, PT, R86, 0x7fffff82, PT ;  /* 0x7fffff825600780c */ /* 0x000fe20003fc6070 */
[----:B------:R-:W-:Y:S01]  /*3040*/  VIADD R86, R9, 0xffffffc2 ;  /* 0xffffffc209567836 */ /* 0x000fe20000000000 */
[----:B------:R-:W-:Y:S02]  /*3050*/  SEL R93, RZ, 0x1fffe, P1 ;  /* 0x0001fffeff5d7807 */ /* 0x000fe40000800000 */
[----:B------:R-:W-:Y:S01]  /*3060*/  ISETP.GE.U32.AND P1, PT, R87, 0x7fffff81, PT ;  /* 0x7fffff815700780c */ /* 0x000fe20003f26070 */
[----:B------:R-:W-:Y:S01]  /*3070*/  VIADD R87, R9, 0xffffffc3 ;  /* 0xffffffc309577836 */ /* 0x000fe20000000000 */
        /* <DEDUP_REMOVED lines=10> */
[----:B------:R-:W-:Y:S01]  /*3120*/  ISETP.GE.U32.AND P0, PT, R87, 0x7fffff9e, PT ;  /* 0x7fffff9e5700780c */ /* 0x000fe20003f06070 */
[----:B------:R-:W-:Y:S01]  /*3130*/  VIADD R87, R9, 0xffffffdf ;  /* 0xffffffdf09577836 */ /* 0x000fe20000000000 */
[----:B------:R-:W-:Y:S02]  /*3140*/  SEL R54, RZ, 0x7fff8, P4 ;  /* 0x0007fff8ff367807 */ /* 0x000fe40002000000 */
[----:B------:R-:W-:Y:S02]  /*3150*/  ISETP.GE.U32.AND P4, PT, R86, 0x7fffff9f, PT ;  /* 0x7fffff9f5600780c */ /* 0x000fe40003f86070 */
[----:B------:R-:W-:Y:S02]  /*3160*/  SEL R63, RZ, 0x1, P6 ;  /* 0x00000001ff3f7807 */ /* 0x000fe40003000000 */
[----:B------:R-:W-:Y:S01]  /*3170*/  ISETP.GE.U32.AND P6, PT, R87, 0x7fffffa0, PT ;  /* 0x7fffffa05700780c */ /* 0x000fe20003fc6070 */
[----:B------:R-:W-:Y:S01]  /*3180*/  VIADD R87, R9, 0xffffffda ;  /* 0xffffffda09577836 */ /* 0x000fe20000000000 */
[----:B------:R-:W-:-:S02]  /*3190*/  SEL R86, RZ, 0x1fffe, P0 ;  /* 0x0001fffeff567807 */ /* 0x000fc40000000000 */
[----:B------:R-:W-:Y:S02]  /*31a0*/  SEL R58, RZ, 0x4, P4 ;  /* 0x00000004ff3a7807 */ /* 0x000fe40002000000 */
[----:B------:R-:W-:Y:S02]  /*31b0*/  ISETP.GE.U32.AND P0, PT, R88, 0x7fffff99, PT ;  /* 0x7fffff995800780c */ /* 0x000fe40003f06070 */
[----:B------:R-:W-:Y:S02]  /*31c0*/  SEL R53, RZ, 0x7fff8, P6 ;  /* 0x0007fff8ff357807 */ /* 0x000fe40003000000 */
[----:B------:R-:W-:Y:S01]  /*31d0*/  SEL R79, RZ, 0x1, P1 ;  /* 0x00000001ff4f7807 */ /* 0x000fe20000800000 */
[----:B------:R-:W-:Y:S01]  /*31e0*/  IMAD.IADD R81, R66, 0x1, R65 ;  /* 0x0000000142517824 */ /* 0x000fe200078e0241 */
[----:B------:R-:W-:Y:S01]  /*31f0*/  ISETP.GE.U32.AND P4, PT, R89, 0x7fffff9a, PT ;  /* 0x7fffff9a5900780c */ /* 0x000fe20003f86070 */
[----:B------:R0:W5:Y:S01]  /*3200*/  LDL.LU R65, [R1+0x738] ;  /* 0x0007380001417983 */ /* 0x0001620000300800 */
[----:B------:R-:W-:Y:S01]  /*3210*/  ISETP.GE.U32.AND P6, PT, R87, 0x7fffff9b, PT ;  /* 0x7fffff9b5700780c */ /* 0x000fe20003fc6070 */
[----:B------:R-:W-:Y:S01]  /*3220*/  IMAD.IADD R93, R61, 0x1, R93 ;  /* 0x000000013d5d7824 */ /* 0x000fe200078e025d */
[----:B------:R-:W-:Y:S01]  /*3230*/  SEL R50, RZ, 0x1, P0 ;  /* 0x00000001ff327807 */ /* 0x000fe20000000000 */
[----:B------:R0:W5:Y:S01]  /*3240*/  LDL.LU R66, [R1+0x734] ;  /* 0x0007340001427983 */ /* 0x0001620000300800 */
[----:B------:R-:W-:Y:S01]  /*3250*/  SEL R87, RZ, 0x1fffe, P4 ;  /* 0x0001fffeff577807 */ /* 0x000fe20002000000 */
[----:B------:R-:W-:-:S02]  /*3260*/  IMAD.IADD R79, R79, 0x1, R62 ;  /* 0x000000014f4f7824 */ /* 0x000fc400078e023e */
[----:B------:R-:W-:Y:S01]  /*3270*/  IMAD.IADD R86, R63, 0x1, R86 ;  /* 0x000000013f567824 */ /* 0x000fe200078e0256 */
[----:B------:R0:W5:Y:S01]  /*3280*/  LDL.LU R61, [R1+0x730] ;  /* 0x00073000013d7983 */ /* 0x0001620000300800 */
[----:B------:R-:W-:Y:S01]  /*3290*/  IMAD.IADD R87, R50, 0x1, R87 ;  /* 0x0000000132577824 */ /* 0x000fe200078e0257 */
[----:B------:R-:W-:Y:S01]  /*32a0*/  LOP3.LUT R80, R80, 0x3, RZ, 0xc0, !PT ;  /* 0x0000000350507812 */ /* 0x000fe200078ec0ff */
[----:B------:R-:W-:Y:S01]  /*32b0*/  VIADD R88, R9, 0xffffffdb ;  /* 0xffffffdb09587836 */ /* 0x000fe20000000000 */
[----:B------:R0:W5:Y:S01]  /*32c0*/  LDL.LU R62, [R1+0x72c] ;  /* 0x00072c00013e7983 */ /* 0x0001620000300800 */
[----:B------:R-:W-:Y:S01]  /*32d0*/  LOP3.LUT R81, R81, 0x3, RZ, 0xc0, !PT ;  /* 0x0000000351517812 */ /* 0x000fe200078ec0ff */
[----:B------:R-:W-:Y:S01]  /*32e0*/  VIADD R89, R9, 0xffffffd4 ;  /* 0xffffffd409597836 */ /* 0x000fe20000000000 */
[----:B-1----:R-:W-:Y:S01]  /*32f0*/  SEL R0, RZ, 0x4, P6 ;  /* 0x00000004ff007807 */ /* 0x002fe20003000000 */
[----:B------:R0:W5:Y:S01]  /*3300*/  LDL.LU R63, [R1+0x728] ;  /* 0x00072800013f7983 */ /* 0x0001620000300800 */
[----:B------:R-:W-:-:S02]  /*3310*/  IADD3 R80, PT, PT, R80, R59, R64 ;  /* 0x0000003b50507210 */ /* 0x000fc40007ffe040 */
[----:B------:R-:W-:Y:S01]  /*3320*/  LOP3.LUT R93, R93, 0x3, RZ, 0xc0, !PT ;  /* 0x000000035d5d7812 */ /* 0x000fe200078ec0ff */
[----:B------:R-:W2:Y:S01]  /*3330*/  LDL.LU R50, [R1+0x724] ;  /* 0x0007240001327983 */ /* 0x000ea20000300800 */
[----:B------:R-:W-:Y:S02]  /*3340*/  IADD3 R81, PT, PT, R81, R55, R60 ;  /* 0x0000003751517210 */ /* 0x000fe40007ffe03c */
[----:B------:R-:W-:Y:S01]  /*3350*/  LOP3.LUT R79, R79, 0x3, RZ, 0xc0, !PT ;  /* 0x000000034f4f7812 */ /* 0x000fe200078ec0ff */
[----:B------:R0:W5:Y:S01]  /*3360*/  LDL.LU R64, [R1+0x720] ;  /* 0x0007200001407983 */ /* 0x0001620000300800 */
[----:B------:R-:W-:Y:S02]  /*3370*/  LOP3.LUT R86, R86, 0x3, RZ, 0xc0, !PT ;  /* 0x0000000356567812 */ /* 0x000fe400078ec0ff */
[----:B------:R-:W-:Y:S01]  /*3380*/  ISETP.GE.U32.AND P0, PT, R88, 0x7fffff9c, PT ;  /* 0x7fffff9c5800780c */ /* 0x000fe20003f06070 */
[----:B------:R0:W5:Y:S01]  /*3390*/  LDL.LU R59, [R1+0x71c] ;  /* 0x00071c00013b7983 */ /* 0x0001620000300800 */
[----:B------:R-:W-:Y:S01]  /*33a0*/  IADD3 R93, PT, PT, R93, R49, R56 ;  /* 0x000000315d5d7210 */ /* 0x000fe20007ffe038 */
[----:B------:R-:W-:Y:S01]  /*33b0*/  VIADD R88, R9, 0xffffffd6 ;  /* 0xffffffd609587836 */ /* 0x000fe20000000000 */
[----:B------:R-:W-:Y:S01]  /*33c0*/  IADD3 R79, PT, PT, R79, R54, R57 ;  /* 0x000000364f4f7210 */ /* 0x000fe20007ffe039 */
[----:B------:R0:W5:Y:S01]  /*33d0*/  LDL.LU R60, [R1+0x718] ;  /* 0x00071800013c7983 */ /* 0x0001620000300800 */
[----:B------:R-:W-:-:S02]  /*33e0*/  IADD3 R86, PT, PT, R86, R53, R58 ;  /* 0x0000003556567210 */ /* 0x000fc40007ffe03a */
[----:B------:R-:W-:Y:S01]  /*33f0*/  ISETP.GE.U32.AND P4, PT, R89, 0x7fffff95, PT ;  /* 0x7fffff955900780c */ /* 0x000fe20003f86070 */
[----:B------:R-:W4:Y:S01]  /*3400*/  LDL.LU R55, [R1+0x714] ;  /* 0x0007140001377983 */ /* 0x000f220000300800 */
[C---:B------:R-:W-:Y:S01]  /*3410*/  VIADD R89, R9.reuse, 0xffffffd7 ;  /* 0xffffffd709597836 */ /* 0x040fe20000000000 */
[----:B------:R-:W-:Y:S01]  /*3420*/  ISETP.GE.U32.AND P6, PT, R90, 0x7fffff96, PT ;  /* 0x7fffff965a00780c */ /* 0x000fe20003fc6070 */
[----:B------:R-:W-:Y:S01]  /*3430*/  VIADD R90, R9, 0xffffffd0 ;  /* 0xffffffd0095a7836 */ /* 0x000fe20000000000 */
[----:B------:R-:W3:Y:S01]  /*3440*/  LDL.LU R56, [R1+0x710] ;  /* 0x0007100001387983 */ /* 0x000ee20000300800 */
[----:B------:R-:W-:Y:S02]  /*3450*/  SEL R16, RZ, 0x7fff8, P0 ;  /* 0x0007fff8ff107807 */ /* 0x000fe40000000000 */
[----:B------:R-:W-:Y:S01]  /*3460*/  ISETP.GE.U32.AND P0, PT, R88, 0x7fffff97, PT ;  /* 0x7fffff975800780c */ /* 0x000fe20003f06070 */
[----:B------:R-:W3:Y:S01]  /*3470*/  LDL.LU R49, [R1+0x70c] ;  /* 0x00070c0001317983 */ /* 0x000ee20000300800 */
[----:B------:R-:W-:-:S02]  /*3480*/  SEL R88, RZ, 0x1, P4 ;  /* 0x00000001ff587807 */ /* 0x000fc40002000000 */
[----:B------:R-:W-:Y:S01]  /*3490*/  ISETP.GE.U32.AND P4, PT, R89, 0x7fffff98, PT ;  /* 0x7fffff985900780c */ /* 0x000fe20003f86070 */
[----:B------:R-:W4:Y:S01]  /*34a0*/  LDL.LU R57, [R1+0x708] ;  /* 0x0007080001397983 */ /* 0x000f220000300800 */
[----:B------:R-:W-:Y:S02]  /*34b0*/  SEL R89, RZ, 0x1fffe, P6 ;  /* 0x0001fffeff597807 */ /* 0x000fe40003000000 */
[----:B------:R-:W-:Y:S01]  /*34c0*/  ISETP.GE.U32.AND P6, PT, R90, 0x7fffff91, PT ;  /* 0x7fffff915a00780c */ /* 0x000fe20003fc6070 */
[----:B------:R-:W4:Y:S01]  /*34d0*/  LDL.LU R54, [R1+0x704] ;  /* 0x0007040001367983 */ /* 0x000f220000300800 */
[----:B------:R-:W1:Y:S01]  /*34e0*/  LDC R90, c[0x0][0x3a0] ;  /* 0x0000e800ff5a7b82 */ /* 0x000e620000000800 */
[----:B------:R-:W-:Y:S02]  /*34f0*/  SEL R9, RZ, 0x4, P0 ;  /* 0x00000004ff097807 */ /* 0x000fe40000000000 */
[----:B------:R-:W4:Y:S01]  /*3500*/  LDL.LU R58, [R1+0x700] ;  /* 0x00070000013a7983 */ /* 0x000f220000300800 */
[----:B------:R-:W-:-:S03]  /*3510*/  ISETP.GE.U32.AND P0, PT, R92, 0x7fffff92, PT ;  /* 0x7fffff925c00780c */ /* 0x000fc60003f06070 */
[----:B------:R-:W4:Y:S01]  /*3520*/  LDL.LU R53, [R1+0x6fc] ;  /* 0x0006fc0001357983 */ /* 0x000f220000300800 */
[C---:B-1----:R-:W-:Y:S02]  /*3530*/  VIADD R91, R90.reuse, 0xffffffd2 ;  /* 0xffffffd25a5b7836 */ /* 0x042fe40000000000 */
[----:B------:R-:W-:Y:S01]  /*3540*/  VIADD R92, R90, 0xffffffd3 ;  /* 0xffffffd35a5c7836 */ /* 0x000fe20000000000 */
[----:B------:R-:W-:Y:S02]  /*3550*/  SEL R90, RZ, 0x1, P6 ;  /* 0x00000001ff5a7807 */ /* 0x000fe40003000000 */
[----:B------:R-:W-:Y:S02]  /*3560*/  ISETP.GE.U32.AND P6, PT, R91, 0x7fffff93, PT ;  /* 0x7fffff935b00780c */ /* 0x000fe40003fc6070 */
[----:B------:R-:W-:Y:S02]  /*3570*/  SEL R91, RZ, 0x1fffe, P0 ;  /* 0x0001fffeff5b7807 */ /* 0x000fe40000000000 */
[----:B------:R-:W-:-:S02]  /*3580*/  ISETP.GE.U32.AND P0, PT, R92, 0x7fffff94, PT ;  /* 0x7fffff945c00780c */ /* 0x000fc40003f06070 */
[----:B------:R-:W-:-:S05]  /*3590*/  SEL R92, RZ, 0x1, P5 ;  /* 0x00000001ff5c7807 */ /* 0x000fca0002800000 */
[----:B------:R-:W-:Y:S01]  /*35a0*/  IMAD.IADD R5, R92, 0x1, R5 ;  /* 0x000000015c057824 */ /* 0x000fe200078e0205 */
[----:B------:R-:W-:Y:S01]  /*35b0*/  LOP3.LUT R77, R77, 0x3, RZ, 0xc0, !PT ;  /* 0x000000034d4d7812 */ /* 0x000fe200078ec0ff */
[----:B------:R-:W-:Y:S01]  /*35c0*/  IMAD.IADD R90, R90, 0x1, R91 ;  /* 0x000000015a5a7824 */ /* 0x000fe200078e025b */
[----:B------:R-:W-:Y:S02]  /*35d0*/  LOP3.LUT R4, R4, 0x3, RZ, 0xc0, !PT ;  /* 0x0000000304047812 */ /* 0x000fe400078ec0ff */
[----:B------:R-:W-:Y:S01]  /*35e0*/  LOP3.LUT R5, R5, 0x3, RZ, 0xc0, !PT ;  /* 0x0000000305057812 */ /* 0x000fe200078ec0ff */
[----:B------:R-:W-:Y:S01]  /*35f0*/  IMAD.IADD R88, R88, 0x1, R89 ;  /* 0x0000000158587824 */ /* 0x000fe200078e0259 */
[----:B------:R-:W-:Y:S02]  /*3600*/  LOP3.LUT R6, R6, 0x3, RZ, 0xc0, !PT ;  /* 0x0000000306067812 */ /* 0x000fe400078ec0ff */
[----:B------:R-:W-:Y:S02]  /*3610*/  IADD3 R7, PT, PT, R77, R83, R7 ;  /* 0x000000534d077210 */ /* 0x000fe40007ffe007 */
[----:B------:R-:W-:-:S02]  /*3620*/  IADD3 R4, PT, PT, R4, R10, R84 ;  /* 0x0000000a04047210 */ /* 0x000fc40007ffe054 */
[----:B------:R-:W-:Y:S02]  /*3630*/  IADD3 R5, PT, PT, R5, R85, R78 ;  /* 0x0000005505057210 */ /* 0x000fe40007ffe04e */
[----:B------:R-:W-:Y:S02]  /*3640*/  LOP3.LUT R87, R87, 0x3, RZ, 0xc0, !PT ;  /* 0x0000000357577812 */ /* 0x000fe400078ec0ff */
[----:B------:R-:W-:Y:S02]  /*3650*/  SEL R10, RZ, 0x4, P6 ;  /* 0x00000004ff0a7807 */ /* 0x000fe40003000000 */
[----:B------:R-:W-:Y:S02]  /*3660*/  SEL R77, RZ, 0x7fff8, P0 ;  /* 0x0007fff8ff4d7807 */ /* 0x000fe40000000000 */
[----:B------:R-:W-:Y:S02]  /*3670*/  LOP3.LUT R90, R90, 0x3, RZ, 0xc0, !PT ;  /* 0x000000035a5a7812 */ /* 0x000fe400078ec0ff */
[----:B------:R-:W-:-:S02]  /*3680*/  IADD3 R6, PT, PT, R6, R82, R8 ;  /* 0x0000005206067210 */ /* 0x000fc40007ffe008 */
[----:B------:R-:W-:Y:S02]  /*3690*/  LOP3.LUT R5, R5, 0xf, RZ, 0xc0, !PT ;  /* 0x0000000f05057812 */ /* 0x000fe400078ec0ff */
[----:B------:R-:W-:Y:S02]  /*36a0*/  SEL R8, RZ, 0x7fff8, P4 ;  /* 0x0007fff8ff087807 */ /* 0x000fe40002000000 */
[----:B------:R-:W-:Y:S02]  /*36b0*/  IADD3 R87, PT, PT, R87, R16, R0 ;  /* 0x0000001057577210 */ /* 0x000fe40007ffe000 */
[----:B------:R-:W-:Y:S02]  /*36c0*/  LOP3.LUT R88, R88, 0x3, RZ, 0xc0, !PT ;  /* 0x0000000358587812 */ /* 0x000fe400078ec0ff */
[----:B------:R-:W-:Y:S01]  /*36d0*/  IADD3 R10, PT, PT, R90, R77, R10 ;  /* 0x0000004d5a0a7210 */ /* 0x000fe20007ffe00a */
[----:B------:R-:W-:Y:S01]  /*36e0*/  IMAD R4, R4, 0x10, R5 ;  /* 0x0000001004047824 */ /* 0x000fe200078e0205 */
[----:B------:R-:W-:Y:S01]  /*36f0*/  IADD3 R8, PT, PT, R88, R8, R9 ;  /* 0x0000000858087210 */ /* 0x000fe20007ffe009 */
[----:B------:R-:W-:Y:S01]  /*3700*/  IMAD.SHL.U32 R5, R87, 0x100, RZ ;  /* 0x0000010057057824 */ /* 0x000fe200078e00ff */
[----:B------:R-:W-:Y:S01]  /*3710*/  LOP3.LUT R10, R10, 0xf, RZ, 0xc0, !PT ;  /* 0x0000000f0a0a7812 */ /* 0x000fe200078ec0ff */
[----:B------:R-:W-:Y:S01]  /*3720*/  IMAD.SHL.U32 R6, R6, 0x100, RZ ;  /* 0x0000010006067824 */ /* 0x000fe200078e00ff */
[----:B------:R-:W1:Y:S02]  /*3730*/  S2R R92, SR_TID.X ;  /* 0x00000000005c7919 */ /* 0x000e640000002100 */
[----:B------:R-:W-:Y:S01]  /*3740*/  LOP3.LUT R5, R5, 0xf00, RZ, 0xe2, !PT ;  /* 0x00000f0005057812 */ /* 0x000fe200078ee2ff */
[----:B------:R-:W-:Y:S01]  /*3750*/  IMAD R8, R8, 0x10, R10 ;  /* 0x0000001008087824 */ /* 0x000fe200078e020a */
[----:B------:R-:W-:Y:S01]  /*3760*/  LOP3.LUT R6, R6, 0xf00, RZ, 0xe2, !PT ;  /* 0x00000f0006067812 */ /* 0x000fe200078ee2ff */
[----:B------:R0:W5:Y:S01]  /*3770*/  LDL.LU R0, [R1+0x6f8] ;  /* 0x0006f80001007983 */ /* 0x0001620000300800 */
[----:B------:R-:W-:Y:S01]  /*3780*/  LOP3.LUT R4, R4, 0xff, RZ, 0xc0, !PT ;  /* 0x000000ff04047812 */ /* 0x000fe200078ec0ff */
[----:B------:R-:W-:Y:S01]  /*3790*/  IMAD R5, R86, 0x1000, R5 ;  /* 0x0000100056057824 */ /* 0x000fe200078e0205 */
[----:B------:R-:W-:Y:S01]  /*37a0*/  LOP3.LUT R8, R8, 0xff, RZ, 0xc0, !PT ;  /* 0x000000ff08087812 */ /* 0x000fe200078ec0ff */
[----:B------:R-:W-:Y:S01]  /*37b0*/  IMAD R6, R7, 0x1000, R6 ;  /* 0x0000100007067824 */ /* 0x000fe200078e0206 */
[----:B------:R0:W5:Y:S03]  /*37c0*/  LDL.LU R16, [R1+0x6f4] ;  /* 0x0006f40001107983 */ /* 0x0001660000300800 */
[----:B------:R-:W-:Y:S01]  /*37d0*/  IMAD.IADD R8, R5, 0x1, R8 ;  /* 0x0000000105087824 */ /* 0x000fe200078e0208 */
[----:B------:R-:W-:Y:S01]  /*37e0*/  PRMT R5, RZ, 0x7610, R5 ;  /* 0x00007610ff057816 */ /* 0x000fe20000000005 */
[--C-:B------:R-:W-:Y:S01]  /*37f0*/  IMAD.IADD R10, R6, 0x1, R4.reuse ;  /* 0x00000001060a7824 */ /* 0x100fe200078e0204 */
[----:B------:R-:W-:Y:S01]  /*3800*/  PRMT R4, RZ, 0x7610, R4 ;  /* 0x00007610ff047816 */ /* 0x000fe20000000004 */
[----:B------:R0:W5:Y:S01]  /*3810*/  LDL.LU R9, [R1+0x6f0] ;  /* 0x0006f00001097983 */ /* 0x0001620000300800 */
[----:B------:R-:W-:Y:S01]  /*3820*/  LOP3.LUT R79, R79, 0xf, RZ, 0xc0, !PT ;  /* 0x0000000f4f4f7812 */ /* 0x000fe200078ec0ff */
[----:B------:R-:W-:-:S02]  /*3830*/  IMAD.SHL.U32 R81, R81, 0x100, RZ ;  /* 0x0000010051517824 */ /* 0x000fc400078e00ff */
[----:B------:R0:W-:Y:S04]  /*3840*/  STL.S16 [R1+0x250], R5 ;  /* 0x0002500501007387 */ /* 0x0001e80000100600 */
[----:B------:R0:W-:Y:S01]  /*3850*/  STL.S16 [R1+0x24c], R4 ;  /* 0x00024c0401007387 */ /* 0x0001e20000100600 */
[----:B------:R-:W-:Y:S01]  /*3860*/  IMAD R79, R93, 0x10, R79 ;  /* 0x000000105d4f7824 */ /* 0x000fe200078e024f */
[----:B------:R-:W-:Y:S01]  /*3870*/  LOP3.LUT R81, R81, 0xf00, RZ, 0xe2, !PT ;  /* 0x00000f0051517812 */ /* 0x000fe200078ee2ff */
[----:B------:R-:W-:-:S03]  /*3880*/  USHF.L.U32 UR4, UR7, 0x15, URZ ;  /* 0x0000001507047899 */ /* 0x000fc600080006ff */
[----:B------:R-:W-:Y:S01]  /*3890*/  LOP3.LUT R79, R79, 0xff, RZ, 0xc0, !PT ;  /* 0x000000ff4f4f7812 */ /* 0x000fe200078ec0ff */
[----:B------:R-:W-:Y:S01]  /*38a0*/  IMAD R80, R80, 0x1000, R81 ;  /* 0x0000100050507824 */ /* 0x000fe200078e0251 */
[----:B-1----:R-:W-:Y:S01]  /*38b0*/  LOP3.LUT R92, R92, 0x7f, RZ, 0xc0, !PT ;  /* 0x0000007f5c5c7812 */ /* 0x002fe200078ec0ff */
[----:B------:R-:W-:Y:S02]  /*38c0*/  ULOP3.LUT UR4, UR4, 0x600000, URZ, 0xc0, !UPT ;  /* 0x0060000004047892 */ /* 0x000fe4000f8ec0ff */
[----:B------:R-:W-:Y:S01]  /*38d0*/  IMAD.IADD R79, R80, 0x1, R79 ;  /* 0x00000001504f7824 */ /* 0x000fe200078e024f */
[----:B------:R-:W-:Y:S02]  /*38e0*/  UIADD3 UR11, UPT, UPT, UR9, 0xc000, URZ ;  /* 0x0000c000090b7890 */ /* 0x000fe4000fffe0ff */
[----:B------:R-:W-:Y:S02]  /*38f0*/  UIADD3 UR10, UPT, UPT, UR8, UR4, URZ ;  /* 0x00000004080a7290 */ /* 0x000fe4000fffe0ff */
[----:B------:R-:W-:Y:S01]  /*3900*/  PRMT R8, R79, 0x5410, R8 ;  /* 0x000054104f087816 */ /* 0x000fe20000000008 */
[----:B------:R-:W-:Y:S01]  /*3910*/  UMOV UR4, 0x1 ;  /* 0x0000000100047882 */ /* 0x000fe20000000000 */
[----:B--2---:R-:W-:-:S13]  /*3920*/  ISETP.GT.U32.AND P4, PT, R11, R50, PT ;  /* 0x000000320b00720c */ /* 0x004fda0003f84070 */
[----:B------:R-:W-:Y:S01]  /*3930*/  @!P4 IMAD.IADD R50, R50, 0x1, -R11 ;  /* 0x000000013232c824 */ /* 0x000fe200078e0a0b */
[C---:B---3--:R-:W-:Y:S02]  /*3940*/  ISETP.GT.U32.AND P6, PT, R11.reuse, R49, PT ;  /* 0x000000310b00720c */ /* 0x048fe40003fc4070 */
[C---:B----4-:R-:W-:Y:S02]  /*3950*/  ISETP.GT.U32.AND P0, PT, R11.reuse, R54, PT ;  /* 0x000000360b00720c */ /* 0x050fe40003f04070 */
[----:B------:R-:W-:-:S09]  /*3960*/  ISETP.GT.U32.AND P4, PT, R11, R53, PT ;  /* 0x000000350b00720c */ /* 0x000fd20003f84070 */
[--C-:B------:R-:W-:Y:S01]  /*3970*/  @!P6 IMAD.IADD R49, R49, 0x1, -R11.reuse ;  /* 0x000000013131e824 */ /* 0x100fe200078e0a0b */
[C---:B------:R-:W-:Y:S01]  /*3980*/  ISETP.GT.U32.AND P6, PT, R11.reuse, R56, PT ;  /* 0x000000380b00720c */ /* 0x040fe20003fc4070 */
[--C-:B------:R-:W-:Y:S01]  /*3990*/  @!P0 IMAD.IADD R54, R54, 0x1, -R11.reuse ;  /* 0x0000000136368824 */ /* 0x100fe200078e0a0b */
[----:B------:R-:W-:Y:S01]  /*39a0*/  ISETP.GT.U32.AND P0, PT, R11, R58, PT ;  /* 0x0000003a0b00720c */ /* 0x000fe20003f04070 */
[----:B------:R-:W-:Y:S01]  /*39b0*/  @!P4 IMAD.IADD R53, R53, 0x1, -R11 ;  /* 0x000000013535c824 */ /* 0x000fe200078e0a0b */
[----:B------:R-:W-:-:S09]  /*39c0*/  ISETP.GT.U32.AND P4, PT, R11, R57, PT ;  /* 0x000000390b00720c */ /* 0x000fd20003f84070 */
[--C-:B------:R-:W-:Y:S01]  /*39d0*/  @!P6 IMAD.IADD R56, R56, 0x1, -R11.reuse ;  /* 0x000000013838e824 */ /* 0x100fe200078e0a0b */
[----:B------:R-:W-:Y:S01]  /*39e0*/  ISETP.GT.U32.AND P6, PT, R11, R55, PT ;  /* 0x000000370b00720c */ /* 0x000fe20003fc4070 */
[--C-:B------:R-:W-:Y:S01]  /*39f0*/  @!P0 IMAD.IADD R58, R58, 0x1, -R11.reuse ;  /* 0x000000013a3a8824 */ /* 0x100fe200078e0a0b */
[----:B------:R-:W-:Y:S01]  /*3a00*/  ISETP.NE.U32.AND P0, PT, R92, RZ, PT ;  /* 0x000000ff5c00720c */ /* 0x000fe20003f05070 */
[----:B------:R-:W-:Y:S01]  /*3a10*/  @!P4 IMAD.IADD R57, R57, 0x1, -R11 ;  /* 0x000000013939c824 */ /* 0x000fe200078e0a0b */
[----:B0-----:R-:W-:Y:S11]  /*3a20*/  BRA.U UP0, `(.L_x_5) ;  /* 0x0000000100187547 */ /* 0x001ff6000b800000 */
[----:B------:R-:W-:Y:S01]  /*3a30*/  ELECT P4, URZ, PT ;  /* 0x0000000000ff782f */ /* 0x000fe20003880000 */
[----:B------:R-:W-:Y:S01]  /*3a40*/  IMAD.MOV.U32 R4, RZ, RZ, 0x1 ;  /* 0x00000001ff047424 */ /* 0x000fe200078e00ff */
[----:B------:R-:W-:Y:S01]  /*3a50*/  UMOV UR6, 0x40 ;  /* 0x0000004000067882 */ /* 0x000fe20000000000 */
[----:B------:R-:W-:Y:S01]  /*3a60*/  UVIRTCOUNT.DEALLOC.SMPOOL 0x80 ;  /* 0x000000800000784c */ /* 0x000fe20000000000 */
[----:B------:R-:W-:-:S09]  /*3a70*/  ULEA UR6, UR5, UR6, 0x18 ;  /* 0x0000000605067291 */ /* 0x000fd2000f8ec0ff */
[----:B------:R0:W-:Y:S03]  /*3a80*/  @P4 STS.U8 [UR6], R4 ;  /* 0x00000004ff004988 */ /* 0x0001e60008000006 */
.L_x_5:
[----:B------:R-:W2:Y:S01]  /*3a90*/  LDL.LU R5, [R1+0x58] ;  /* 0x0000580001057983 */ /* 0x000ea20000300800 */
[----:B------:R-:W-:Y:S03]  /*3aa0*/  STTM.x64 tmem[UR10], RZ ;  /* 0x000000ff000079ed */ /* 0x000fe6000834000a */
[----:B0-----:R-:W3:Y:S01]  /*3ab0*/  LDL.LU R4, [R1+0x54] ;  /* 0x0000540001047983 */ /* 0x001ee20000300800 */
[----:B------:R-:W-:Y:S01]  /*3ac0*/  VOTEU.ALL UP1, P0 ;  /* 0x0000000000ff7886 */ /* 0x000fe20000020000 */
[----:B------:R-:W-:Y:S01]  /*3ad0*/  VOTEU.ALL UP2, P0 ;  /* 0x0000000000ff7886 */ /* 0x000fe20000040000 */
[----:B-----5:R-:W-:Y:S01]  /*3ae0*/  ISETP.GT.U32.AND P4, PT, R11, R60, PT ;  /* 0x0000003c0b00720c */ /* 0x020fe20003f84070 */
[----:B------:R-:W-:Y:S01]  /*3af0*/  STL [R1+0x8c8], R8 ;  /* 0x0008c80801007387 */ /* 0x000fe20000100800 */
[----:B------:R-:W-:Y:S01]  /*3b00*/  P2R R6, PR, RZ, 0x2 ;  /* 0x00000002ff067803 */ /* 0x000fe20000000000 */
[----:B------:R-:W-:Y:S01]  /*3b10*/  @!P6 IMAD.IADD R55, R55, 0x1, -R11 ;  /* 0x000000013737e824 */ /* 0x000fe200078e0a0b */
[----:B------:R-:W-:Y:S01]  /*3b20*/  USHF.L.U32 UR5, UR12, 0x3, URZ ;  /* 0x000000030c057899 */ /* 0x000fe200080006ff */
[----:B------:R0:W-:Y:S01]  /*3b30*/  STL [R1+0x8c4], R65 ;  /* 0x0008c44101007387 */ /* 0x0001e20000100800 */
[----:B------:R-:W-:Y:S01]  /*3b40*/  LOP3.LUT R10, R10, 0xffff, RZ, 0xc0, !PT ;  /* 0x0000ffff0a0a7812 */ /* 0x000fe200078ec0ff */
[----:B------:R-:W1:Y:S01]  /*3b50*/  LDCU UR60, c[0x0][0x3b0] ;  /* 0x00007600ff3c77ac */ /* 0x000e620008000800 */
[----:B------:R-:W4:Y:S01]  /*3b60*/  LDCU UR62, c[0x0][0x3b0] ;  /* 0x00007600ff3e77ac */ /* 0x000f220008000800 */
[----:B0-----:R-:W2:Y:S01]  /*3b70*/  LDL R65, [R1+0x250] ;  /* 0x0002500001417983 */ /* 0x001ea20000100800 */
[----:B------:R-:W0:Y:S03]  /*3b80*/  LDCU UR57, c[0x0][0x3b0] ;  /* 0x00007600ff3977ac */ /* 0x000e260008000800 */
[----:B------:R-:W-:Y:S01]  /*3b90*/  STL [R1+0x8c0], R70 ;  /* 0x0008c04601007387 */ /* 0x000fe20000100800 */
        /* <DEDUP_REMOVED lines=75> */
[----:B------:R-:W-:Y:S04]  /*4050*/  STL [R1+0x828], R42 ;  /* 0x0008282a01007387 */ /* 0x000fe80000100800 */
        /* <DEDUP_REMOVED lines=48> */
[----:B------:R-:W4:Y:S01]  /*4360*/  LDL R77, [R1+0x24c] ;  /* 0x00024c00014d7983 */ /* 0x000f220000100800 */
[----:B------:R-:W-:-:S04]  /*4370*/  @!UP1 UIADD3 UR14, UPT, UPT, -UR4, 0x100000, URZ ;  /* 0x00100000040e9890 */ /* 0x000fc8000fffe1ff */
[----:B------:R-:W-:Y:S02]  /*4380*/  @!UP1 USHF.L.U32 UR15, UR14, 0xb, URZ ;  /* 0x0000000b0e0f9899 */ /* 0x000fe400080006ff */
[----:B------:R-:W-:Y:S01]  /*4390*/  @!UP1 USHF.L.U32 UR14, UR14, 0x1, URZ ;  /* 0x000000010e0e9899 */ /* 0x000fe200080006ff */
[----:B---3--:R-:W-:Y:S01]  /*43a0*/  IMAD R7, R4, UR20, RZ ;  /* 0x0000001404077c24 */ /* 0x008fe2000f8e02ff */
[----:B------:R-:W-:Y:S01]  /*43b0*/  ISETP.GT.U32.AND P6, PT, R11, R16, PT ;  /* 0x000000100b00720c */ /* 0x000fe20003fc4070 */
[----:B------:R-:W-:Y:S01]  /*43c0*/  STTM.x64 tmem[UR10+0x40], RZ ;  /* 0x000040ff000079ed */ /* 0x000fe2000834000a */
[----:B------:R-:W-:Y:S01]  /*43d0*/  STTM.x64 tmem[UR10+0x80], RZ ;  /* 0x000080ff000079ed */ /* 0x000fe2000834000a */
[----:B------:R-:W-:Y:S01]  /*43e0*/  STTM.x64 tmem[UR10+0xc0], RZ ;  /* 0x0000c0ff000079ed */ /* 0x000fe2000834000a */
[----:B------:R-:W3:Y:S02]  /*43f0*/  FENCE.VIEW.ASYNC.T ;  /* 0x00000000000073c6 */ /* 0x000ee40000000200 */
[----:B---3--:R-:W-:Y:S01]  /*4400*/  BAR.SYNC.DEFER_BLOCKING 0x0 ;  /* 0x0000000000007b1d */ /* 0x008fe20000010000 */
[----:B------:R-:W-:-:S05]  /*4410*/  @!P4 IMAD.IADD R60, R60, 0x1, -R11 ;  /* 0x000000013c3cc824 */ /* 0x000fca00078e0a0b */
[----:B------:R2:W-:Y:S01]  /*4420*/  STL [R1+0x300], R6 ;  /* 0x0003000601007387 */ /* 0x0005e20000100800 */
[----:B------:R-:W-:Y:S02]  /*4430*/  @!P6 IMAD.IADD R16, R16, 0x1, -R11 ;  /* 0x000000011010e824 */ /* 0x000fe400078e0a0b */
[----:B--2---:R-:W-:Y:S01]  /*4440*/  IMAD R6, R5, UR20, RZ ;  /* 0x0000001405067c24 */ /* 0x004fe2000f8e02ff */
[----:B------:R-:W-:-:S04]  /*4450*/  IADD3 R5, P6, PT, R7, UR16, RZ ;  /* 0x0000001007057c10 */ /* 0x000fc8000ffde0ff */
[C---:B------:R-:W-:Y:S01]  /*4460*/  IADD3 R4, P4, PT, R6.reuse, UR16, RZ ;  /* 0x0000001006047c10 */ /* 0x040fe2000ff9e0ff */
[----:B------:R-:W2:Y:S02]  /*4470*/  FENCE.VIEW.ASYNC.S ;  /* 0x00000000000073c6 */ /* 0x000ea40000000000 */
[----:B--2---:R2:W3:Y:S01]  /*4480*/  @!UP2 SYNCS.EXCH.64 URZ, [UR11], UR14 ;  /* 0x0000000e0bffa5b2 */ /* 0x0044e20008000100 */
[----:B------:R-:W-:Y:S02]  /*4490*/  LEA.HI.X.SX32 R7, R7, UR17, 0x1, P6 ;  /* 0x0000001107077c11 */ /* 0x000fe4000b0f0eff */
[----:B------:R-:W-:Y:S01]  /*44a0*/  LEA.HI.X.SX32 R6, R6, UR17, 0x1, P4 ;  /* 0x0000001106067c11 */ /* 0x000fe2000a0f0eff */
[----:B------:R-:W-:Y:S01]  /*44b0*/  @!P2 IMAD.MOV.U32 R78, RZ, RZ, R4 ;  /* 0x000000ffff4ea224 */ /* 0x000fe200078e0004 */
[----:B------:R-:W-:Y:S01]  /*44c0*/  ISETP.GT.U32.AND P4, PT, R11, R59, PT ;  /* 0x0000003b0b00720c */ /* 0x000fe20003f84070 */
[----:B------:R-:W-:Y:S01]  /*44d0*/  USHF.R.S32.HI UR6, URZ, 0x1f, UR5 ;  /* 0x0000001fff067899 */ /* 0x000fe20008011405 */
[----:B------:R-:W-:Y:S01]  /*44e0*/  PRMT R8, RZ, 0x7610, R8 ;  /* 0x00007610ff087816 */ /* 0x000fe20000000008 */
[----:B------:R-:W-:Y:S01]  /*44f0*/  @!P2 IMAD.MOV.U32 R79, RZ, RZ, R6 ;  /* 0x000000ffff4fa224 */ /* 0x000fe200078e0006 */
[----:B---3--:R-:W-:Y:S01]  /*4500*/  BAR.SYNC.DEFER_BLOCKING 0x0 ;  /* 0x0000000000007b1d */ /* 0x008fe20000010000 */
[----:B------:R-:W-:-:S02]  /*4510*/  PRMT R69, RZ, 0x7610, R69 ;  /* 0x00007610ff457816 */ /* 0x000fc40000000045 */
[----:B------:R-:W-:-:S03]  /*4520*/  ISETP.GT.U32.AND P6, PT, R11, R64, PT ;  /* 0x000000400b00720c */ /* 0x000fc60003fc4070 */
[----:B------:R3:W2:Y:S02]  /*4530*/  @!P2 LDG.E.U8 R65, desc[UR24][R78.64] ;  /* 0x000000184e41a981 */ /* 0x0006a4000c1e1100 */
[----:B---3--:R-:W-:Y:S02]  /*4540*/  @!P2 IMAD.MOV.U32 R78, RZ, RZ, R5 ;  /* 0x000000ffff4ea224 */ /* 0x008fe400078e0005 */
[----:B------:R-:W-:-:S05]  /*4550*/  @!P2 IMAD.MOV.U32 R79, RZ, RZ, R7 ;  /* 0x000000ffff4fa224 */ /* 0x000fca00078e0007 */
[----:B----4-:R3:W4:Y:S01]  /*4560*/  @!P2 LDG.E.U8 R77, desc[UR24][R78.64] ;  /* 0x000000184e4da981 */ /* 0x010722000c1e1100 */
[--C-:B------:R-:W-:Y:S02]  /*4570*/  @!P4 IMAD.IADD R59, R59, 0x1, -R11.reuse ;  /* 0x000000013b3bc824 */ /* 0x100fe400078e0a0b */
[----:B------:R-:W-:Y:S01]  /*4580*/  @!P6 IMAD.IADD R64, R64, 0x1, -R11 ;  /* 0x000000014040e824 */ /* 0x000fe200078e0a0b */
[----:B------:R-:W-:Y:S02]  /*4590*/  ISETP.GT.U32.AND P6, PT, R11, R63, PT ;  /* 0x0000003f0b00720c */ /* 0x000fe40003fc4070 */
[----:B---3--:R-:W-:-:S04]  /*45a0*/  IADD3 R79, P4, PT, R4, UR5, RZ ;  /* 0x00000005044f7c10 */ /* 0x008fc8000ff9e0ff */
[----:B------:R-:W-:Y:S02]  /*45b0*/  IADD3.X R78, PT, PT, R6, UR6, RZ, P4, !PT ;  /* 0x00000006064e7c10 */ /* 0x000fe4000a7fe4ff */
[----:B------:R-:W-:Y:S01]  /*45c0*/  ISETP.GT.U32.AND P4, PT, R11, R62, PT ;  /* 0x0000003e0b00720c */ /* 0x000fe20003f84070 */
[----:B----4-:R3:W-:Y:S04]  /*45d0*/  @!P2 STL [R1+0x24c], R77 ;  /* 0x00024c4d0100a387 */ /* 0x0107e80000100800 */
[----:B--2---:R2:W-:Y:S01]  /*45e0*/  @!P2 STL [R1+0x250], R65 ;  /* 0x000250410100a387 */ /* 0x0045e20000100800 */
[----:B------:R-:W-:-:S03]  /*45f0*/  IADD3 R91, P2, PT, R5, UR5, RZ ;  /* 0x00000005055b7c10 */ /* 0x000fc6000ff5e0ff */
[----:B------:R4:W-:Y:S01]  /*4600*/  STL [R1+0x124], R79 ;  /* 0x0001244f01007387 */ /* 0x0009e20000100800 */
[----:B---3--:R-:W-:-:S03]  /*4610*/  SHF.R.U32.HI R77, RZ, 0xf, R10 ;  /* 0x0000000fff4d7819 */ /* 0x008fc6000001160a */
[----:B------:R-:W-:Y:S01]  /*4620*/  STL [R1+0x12c], R91 ;  /* 0x00012c5b01007387 */ /* 0x000fe20000100800 */
[----:B--2---:R-:W-:-:S03]  /*4630*/  IADD3.X R65, PT, PT, R7, UR6, RZ, P2, !PT ;  /* 0x0000000607417c10 */ /* 0x004fc600097fe4ff */
[----:B------:R2:W-:Y:S01]  /*4640*/  STL [R1+0x120], R78 ;  /* 0x0001204e01007387 */ /* 0x0005e20000100800 */
[----:B------:R-:W-:Y:S01]  /*4650*/  USHF.L.U32 UR5, UR12, 0x4, URZ ;  /* 0x000000040c057899 */ /* 0x000fe200080006ff */
[-C--:B----4-:R-:W-:Y:S02]  /*4660*/  @!P3 LOP3.LUT R79, R79, R78.reuse, RZ, 0x3c, !PT ;  /* 0x0000004e4f4fb212 */ /* 0x090fe400078e3cff */
[----:B------:R-:W-:Y:S01]  /*4670*/  LOP3.LUT P2, RZ, R77, 0x1, RZ, 0xc0, !PT ;  /* 0x000000014dff7812 */ /* 0x000fe2000784c0ff */
[----:B------:R-:W-:Y:S01]  /*4680*/  @!P6 IMAD.IADD R63, R63, 0x1, -R11 ;  /* 0x000000013f3fe824 */ /* 0x000fe200078e0a0b */
[----:B------:R-:W-:Y:S01]  /*4690*/  STL [R1+0x128], R65 ;  /* 0x0001284101007387 */ /* 0x000fe20000100800 */
[----:B--2---:R-:W-:-:S04]  /*46a0*/  @!P3 LOP3.LUT R78, R79, R78, RZ, 0x3c, !PT ;  /* 0x0000004e4f4eb212 */ /* 0x004fc800078e3cff */
[----:B------:R-:W-:-:S05]  /*46b0*/  @!P3 LOP3.LUT R79, R79, R78, RZ, 0x3c, !PT ;  /* 0x0000004e4f4fb212 */ /* 0x000fca00078e3cff */
[----:B------:R2:W3:Y:S02]  /*46c0*/  @!P3 LDG.E.U8 R8, desc[UR24][R78.64] ;  /* 0x000000184e08b981 */ /* 0x0004e4000c1e1100 */
[----:B--2---:R-:W-:Y:S02]  /*46d0*/  @!P3 IMAD.MOV.U32 R78, RZ, RZ, R91 ;  /* 0x000000ffff4eb224 */ /* 0x004fe400078e005b */
[----:B------:R-:W-:-:S05]  /*46e0*/  @!P3 IMAD.MOV.U32 R79, RZ, RZ, R65 ;  /* 0x000000ffff4fb224 */ /* 0x000fca00078e0041 */
[----:B------:R2:W4:Y:S01]  /*46f0*/  @!P3 LDG.E.U8 R69, desc[UR24][R78.64] ;  /* 0x000000184e45b981 */ /* 0x000522000c1e1100 */
[----:B------:R-:W-:Y:S01]  /*4700*/  USHF.R.S32.HI UR6, URZ, 0x1f, UR5 ;  /* 0x0000001fff067899 */ /* 0x000fe20008011405 */
[----:B------:R-:W-:Y:S01]  /*4710*/  @!P4 IMAD.IADD R62, R62, 0x1, -R11 ;  /* 0x000000013e3ec824 */ /* 0x000fe200078e0a0b */
[----:B------:R-:W-:Y:S02]  /*4720*/  IADD3 R91, P4, PT, R5, UR5, RZ ;  /* 0x00000005055b7c10 */ /* 0x000fe4000ff9e0ff */
[----:B--2---:R-:W-:-:S04]  /*4730*/  IADD3 R79, P6, PT, R4, UR5, RZ ;  /* 0x00000005044f7c10 */ /* 0x004fc8000ffde0ff */
[----:B------:R-:W-:Y:S02]  /*4740*/  IADD3.X R78, PT, PT, R6, UR6, RZ, P6, !PT ;  /* 0x00000006064e7c10 */ /* 0x000fe4000b7fe4ff */
[----:B------:R-:W-:Y:S02]  /*4750*/  PRMT R70, RZ, 0x7610, R70 ;  /* 0x00007610ff467816 */ /* 0x000fe40000000046 */
[----:B------:R-:W-:Y:S01]  /*4760*/  PRMT R67, RZ, 0x7610, R67 ;  /* 0x00007610ff437816 */ /* 0x000fe20000000043 */
[----:B---3--:R2:W-:Y:S04]  /*4770*/  STL [R1+0x1b0], R8 ;  /* 0x0001b00801007387 */ /* 0x0085e80000100800 */
[----:B--2---:R-:W2:Y:S04]  /*4780*/  LDL.LU R8, [R1+0x8c8] ;  /* 0x0008c80001087983 */ /* 0x004ea80000300800 */
[----:B------:R-:W3:Y:S04]  /*4790*/  LDL.LU R65, [R1+0x8c4] ;  /* 0x0008c40001417983 */ /* 0x000ee80000300800 */
[----:B------:R0:W-:Y:S04]  /*47a0*/  STL [R1+0x424], R79 ;  /* 0x0004244f01007387 */ /* 0x0001e80000100800 */
[----:B------:R-:W-:Y:S04]  /*47b0*/  STL [R1+0x42c], R91 ;  /* 0x00042c5b01007387 */ /* 0x000fe80000100800 */
[----:B----4-:R-:W-:Y:S01]  /*47c0*/  STL [R1+0x248], R69 ;  /* 0x0002484501007387 */ /* 0x010fe20000100800 */
[----:B0-----:R-:W-:-:S03]  /*47d0*/  @P2 LOP3.LUT R79, R79, R78, RZ, 0x3c, !PT ;  /* 0x0000004e4f4f2212 */ /* 0x001fc600078e3cff */
[----:B------:R0:W-:Y:S02]  /*47e0*/  STL [R1+0x420], R78 ;  /* 0x0004204e01007387 */ /* 0x0001e40000100800 */
[----:B0-----:R-:W-:Y:S02]  /*47f0*/  @P2 LOP3.LUT R78, R79, R78, RZ, 0x3c, !PT ;  /* 0x0000004e4f4e2212 */ /* 0x001fe400078e3cff */
[----:B------:R-:W-:Y:S02]  /*4800*/  IADD3.X R69, PT, PT, R7, UR6, RZ, P4, !PT ;  /* 0x0000000607457c10 */ /* 0x000fe4000a7fe4ff */
[----:B------:R-:W-:-:S05]  /*4810*/  @P2 LOP3.LUT R79, R79, R78, RZ, 0x3c, !PT ;  /* 0x0000004e4f4f2212 */ /* 0x000fca00078e3cff */
[----:B------:R0:W4:Y:S02]  /*4820*/  @P2 LDG.E.U8 R70, desc[UR24][R78.64] ;  /* 0x000000184e462981 */ /* 0x000124000c1e1100 */
[----:B0-----:R-:W-:Y:S02]  /*4830*/  @P2 IMAD.MOV.U32 R78, RZ, RZ, R91 ;  /* 0x000000ffff4e2224 */ /* 0x001fe400078e005b */
[----:B------:R-:W-:-:S05]  /*4840*/  @P2 IMAD.MOV.U32 R79, RZ, RZ, R69 ;  /* 0x000000ffff4f2224 */ /* 0x000fca00078e0045 */
[----:B------:R0:W2:Y:S01]  /*4850*/  @P2 LDG.E.U8 R67, desc[UR24][R78.64] ;  /* 0x000000184e432981 */ /* 0x0000a2000c1e1100 */
[----:B------:R-:W-:Y:S02]  /*4860*/  ISETP.GT.U32.AND P3, PT, R11, R61, PT ;  /* 0x0000003d0b00720c */ /* 0x000fe40003f64070 */
[----:B------:R-:W-:Y:S01]  /*4870*/  SHF.R.U32.HI R77, RZ, 0x7, R10 ;  /* 0x00000007ff4d7819 */ /* 0x000fe2000001160a */
[----:B------:R-:W-:-:S03]  /*4880*/  UIMAD UR5, UR12, 0x18, URZ ;  /* 0x000000180c0578a4 */ /* 0x000fc6000f8e02ff */
[----:B------:R-:W-:Y:S01]  /*4890*/  LOP3.LUT P4, RZ, R77, 0x1, RZ, 0xc0, !PT ;  /* 0x000000014dff7812 */ /* 0x000fe2000788c0ff */
[----:B------:R-:W-:Y:S01]  /*48a0*/  USHF.R.S32.HI UR6, URZ, 0x1f, UR5 ;  /* 0x0000001fff067899 */ /* 0x000fe20008011405 */
[----:B------:R-:W-:Y:S05]  /*48b0*/  STL [R1+0x428], R69 ;  /* 0x0004284501007387 */ /* 0x000fea0000100800 */
[----:B------:R-:W-:Y:S01]  /*48c0*/  @!P3 IMAD.IADD R61, R61, 0x1, -R11 ;  /* 0x000000013d3db824 */ /* 0x000fe200078e0a0b */
[----:B0-----:R-:W-:Y:S02]  /*48d0*/  IADD3 R79, P3, PT, R4, UR5, RZ ;  /* 0x00000005044f7c10 */ /* 0x001fe4000ff7e0ff */
[----:B------:R-:W-:-:S02]  /*48e0*/  IADD3 R91, P2, PT, R5, UR5, RZ ;  /* 0x00000005055b7c10 */ /* 0x000fc4000ff5e0ff */
[----:B------:R-:W-:Y:S02]  /*48f0*/  IADD3.X R78, PT, PT, R6, UR6, RZ, P3, !PT ;  /* 0x00000006064e7c10 */ /* 0x000fe40009ffe4ff */
[----:B------:R-:W-:Y:S02]  /*4900*/  PRMT R68, RZ, 0x7610, R68 ;  /* 0x00007610ff447816 */ /* 0x000fe40000000044 */
[----:B------:R-:W-:Y:S01]  /*4910*/  PRMT R71, RZ, 0x7610, R71 ;  /* 0x00007610ff477816 */ /* 0x000fe20000000047 */
[----:B----4-:R0:W-:Y:S04]  /*4920*/  STL [R1+0x1cc], R70 ;  /* 0x0001cc4601007387 */ /* 0x0101e80000100800 */
[----:B0-----:R-:W4:Y:S04]  /*4930*/  LDL.LU R70, [R1+0x8c0] ;  /* 0x0008c00001467983 */ /* 0x001f280000300800 */
[----:B------:R-:W3:Y:S04]  /*4940*/  LDL.LU R69, [R1+0x8bc] ;  /* 0x0008bc0001457983 */ /* 0x000ee80000300800 */
[----:B------:R0:W-:Y:S04]  /*4950*/  STL [R1+0x494], R79 ;  /* 0x0004944f01007387 */ /* 0x0001e80000100800 */
[----:B------:R-:W-:Y:S04]  /*4960*/  STL [R1+0x49c], R91 ;  /* 0x00049c5b01007387 */ /* 0x000fe80000100800 */
[----:B--2---:R-:W-:Y:S01]  /*4970*/  STL [R1+0x1c8], R67 ;  /* 0x0001c84301007387 */ /* 0x004fe20000100800 */
[----:B0-----:R-:W-:-:S03]  /*4980*/  @P4 LOP3.LUT R79, R79, R78, RZ, 0x3c, !PT ;  /* 0x0000004e4f4f4212 */ /* 0x001fc600078e3cff */
[----:B------:R0:W-:Y:S02]  /*4990*/  STL [R1+0x490], R78 ;  /* 0x0004904e01007387 */ /* 0x0001e40000100800 */
[----:B0-----:R-:W-:Y:S02]  /*49a0*/  @P4 LOP3.LUT R78, R79, R78, RZ, 0x3c, !PT ;  /* 0x0000004e4f4e4212 */ /* 0x001fe400078e3cff */
[----:B------:R-:W-:Y:S02]  /*49b0*/  IADD3.X R67, PT, PT, R7, UR6, RZ, P2, !PT ;  /* 0x0000000607437c10 */ /* 0x000fe400097fe4ff */
[----:B------:R-:W-:-:S05]  /*49c0*/  @P4 LOP3.LUT R79, R79, R78, RZ, 0x3c, !PT ;  /* 0x0000004e4f4f4212 */ /* 0x000fca00078e3cff */
[----:B------:R0:W2:Y:S02]  /*49d0*/  @P4 LDG.E.U8 R68, desc[UR24][R78.64] ;  /* 0x000000184e444981 */ /* 0x0000a4000c1e1100 */
[----:B0-----:R-:W-:Y:S02]  /*49e0*/  @P4 IMAD.MOV.U32 R78, RZ, RZ, R91 ;  /* 0x000000ffff4e4224 */ /* 0x001fe400078e005b */
[----:B------:R-:W-:-:S05]  /*49f0*/  @P4 IMAD.MOV.U32 R79, RZ, RZ, R67 ;  /* 0x000000ffff4f4224 */ /* 0x000fca00078e0043 */
[----:B------:R0:W3:Y:S01]  /*4a00*/  @P4 LDG.E.U8 R71, desc[UR24][R78.64] ;  /* 0x000000184e474981 */ /* 0x0000e2000c1e1100 */
[----:B------:R-:W-:Y:S01]  /*4a10*/  SHF.R.U64 R77, R8, 0x1f, RZ ;  /* 0x0000001f084d7819 */ /* 0x000fe200000012ff */
[----:B------:R-:W-:-:S03]  /*4a20*/  USHF.L.U32 UR5, UR12, 0x5, URZ ;  /* 0x000000050c057899 */ /* 0x000fc600080006ff */
[----:B------:R-:W-:Y:S01]  /*4a30*/  LOP3.LUT P2, RZ, R77, 0x1, RZ, 0xc0, !PT ;  /* 0x000000014dff7812 */ /* 0x000fe2000784c0ff */
[----:B------:R-:W-:Y:S01]  /*4a40*/  USHF.R.S32.HI UR6, URZ, 0x1f, UR5 ;  /* 0x0000001fff067899 */ /* 0x000fe20008011405 */
[----:B------:R-:W-:Y:S01]  /*4a50*/  STL [R1+0x498], R67 ;  /* 0x0004984301007387 */ /* 0x000fe20000100800 */
[----:B0-----:R-:W-:-:S04]  /*4a60*/  IADD3 R79, P4, PT, R4, UR5, RZ ;  /* 0x00000005044f7c10 */ /* 0x001fc8000ff9e0ff */
[----:B------:R-:W-:Y:S02]  /*4a70*/  IADD3.X R78, PT, PT, R6, UR6, RZ, P4, !PT ;  /* 0x00000006064e7c10 */ /* 0x000fe4000a7fe4ff */
[----:B------:R-:W-:Y:S02]  /*4a80*/  PRMT R72, RZ, 0x7610, R72 ;  /* 0x00007610ff487816 */ /* 0x000fe40000000048 */
[----:B------:R-:W-:Y:S02]  /*4a90*/  PRMT R74, RZ, 0x7610, R74 ;  /* 0x00007610ff4a7816 */ /* 0x000fe4000000004a */
[----:B----4-:R-:W-:-:S13]  /*4aa0*/  ISETP.GT.U32.AND P3, PT, R11, R70, PT ;  /* 0x000000460b00720c */ /* 0x010fda0003f64070 */
[----:B------:R-:W-:Y:S01]  /*4ab0*/  @!P3 IMAD.IADD R70, R70, 0x1, -R11 ;  /* 0x000000014646b824 */ /* 0x000fe200078e0a0b */
[----:B------:R-:W-:Y:S01]  /*4ac0*/  IADD3 R91, P3, PT, R5, UR5, RZ ;  /* 0x00000005055b7c10 */ /* 0x000fe2000ff7e0ff */
[----:B--2---:R0:W-:Y:S04]  /*4ad0*/  STL [R1+0x244], R68 ;  /* 0x0002444401007387 */ /* 0x0041e80000100800 */
[----:B0-----:R-:W2:Y:S04]  /*4ae0*/  LDL.LU R68, [R1+0x8b8] ;  /* 0x0008b80001447983 */ /* 0x001ea80000300800 */
[----:B------:R-:W4:Y:S04]  /*4af0*/  LDL.LU R67, [R1+0x8b4] ;  /* 0x0008b40001437983 */ /* 0x000f280000300800 */
[----:B------:R0:W-:Y:S04]  /*4b00*/  STL [R1+0x564], R79 ;  /* 0x0005644f01007387 */ /* 0x0001e80000100800 */
[----:B------:R-:W-:Y:S04]  /*4b10*/  STL [R1+0x56c], R91 ;  /* 0x00056c5b01007387 */ /* 0x000fe80000100800 */
[----:B---3--:R-:W-:Y:S01]  /*4b20*/  STL [R1+0x1d4], R71 ;  /* 0x0001d44701007387 */ /* 0x008fe20000100800 */
[----:B0-----:R-:W-:-:S03]  /*4b30*/  @P2 LOP3.LUT R79, R79, R78, RZ, 0x3c, !PT ;  /* 0x0000004e4f4f2212 */ /* 0x001fc600078e3cff */
[----:B------:R0:W-:Y:S02]  /*4b40*/  STL [R1+0x560], R78 ;  /* 0x0005604e01007387 */ /* 0x0001e40000100800 */
[----:B0-----:R-:W-:Y:S02]  /*4b50*/  @P2 LOP3.LUT R78, R79, R78, RZ, 0x3c, !PT ;  /* 0x0000004e4f4e2212 */ /* 0x001fe400078e3cff */
[----:B------:R-:W-:Y:S02]  /*4b60*/  IADD3.X R71, PT, PT, R7, UR6, RZ, P3, !PT ;  /* 0x0000000607477c10 */ /* 0x000fe40009ffe4ff */
[----:B------:R-:W-:-:S05]  /*4b70*/  @P2 LOP3.LUT R79, R79, R78, RZ, 0x3c, !PT ;  /* 0x0000004e4f4f2212 */ /* 0x000fca00078e3cff */
[----:B------:R0:W3:Y:S02]  /*4b80*/  @P2 LDG.E.U8 R72, desc[UR24][R78.64] ;  /* 0x000000184e482981 */ /* 0x0000e4000c1e1100 */
[----:B0-----:R-:W-:Y:S02]  /*4b90*/  @P2 IMAD.MOV.U32 R78, RZ, RZ, R91 ;  /* 0x000000ffff4e2224 */ /* 0x001fe400078e005b */
[----:B------:R-:W-:-:S05]  /*4ba0*/  @P2 IMAD.MOV.U32 R79, RZ, RZ, R71 ;  /* 0x000000ffff4f2224 */ /* 0x000fca00078e0047 */
[----:B------:R0:W4:Y:S01]  /*4bb0*/  @P2 LDG.E.U8 R74, desc[UR24][R78.64] ;  /* 0x000000184e4a2981 */ /* 0x000122000c1e1100 */
[----:B------:R-:W-:Y:S01]  /*4bc0*/  SHF.R.U64 R77, R8, 0x17, RZ ;  /* 0x00000017084d7819 */ /* 0x000fe200000012ff */
[----:B------:R-:W-:-:S03]  /*4bd0*/  UIMAD UR5, UR12, 0x28, URZ ;  /* 0x000000280c0578a4 */ /* 0x000fc6000f8e02ff */
[----:B------:R-:W-:Y:S01]  /*4be0*/  LOP3.LUT P3, RZ, R77, 0x1, RZ, 0xc0, !PT ;  /* 0x000000014dff7812 */ /* 0x000fe2000786c0ff */
[----:B------:R-:W-:Y:S01]  /*4bf0*/  USHF.R.S32.HI UR6, URZ, 0x1f, UR5 ;  /* 0x0000001fff067899 */ /* 0x000fe20008011405 */
[----:B------:R-:W-:Y:S01]  /*4c00*/  STL [R1+0x568], R71 ;  /* 0x0005684701007387 */ /* 0x000fe20000100800 */
[----:B0-----:R-:W-:-:S04]  /*4c10*/  IADD3 R79, P2, PT, R4, UR5, RZ ;  /* 0x00000005044f7c10 */ /* 0x001fc8000ff5e0ff */
[----:B------:R-:W-:Y:S02]  /*4c20*/  IADD3.X R78, PT, PT, R6, UR6, RZ, P2, !PT ;  /* 0x00000006064e7c10 */ /* 0x000fe400097fe4ff */
[----:B------:R-:W-:Y:S02]  /*4c30*/  PRMT R75, RZ, 0x7610, R75 ;  /* 0x00007610ff4b7816 */ /* 0x000fe4000000004b */
[----:B------:R-:W-:Y:S02]  /*4c40*/  PRMT R73, RZ, 0x7610, R73 ;  /* 0x00007610ff497816 */ /* 0x000fe40000000049 */
[----:B--2---:R-:W-:-:S13]  /*4c50*/  ISETP.GT.U32.AND P4, PT, R11, R68, PT ;  /* 0x000000440b00720c */ /* 0x004fda0003f84070 */
[----:B------:R-:W-:Y:S01]  /*4c60*/  @!P4 IMAD.IADD R68, R68, 0x1, -R11 ;  /* 0x000000014444c824 */ /* 0x000fe200078e0a0b */
[----:B------:R-:W-:Y:S01]  /*4c70*/  IADD3 R91, P4, PT, R5, UR5, RZ ;  /* 0x00000005055b7c10 */ /* 0x000fe2000ff9e0ff */
[----:B---3--:R0:W-:Y:S04]  /*4c80*/  STL [R1+0x1d0], R72 ;  /* 0x0001d04801007387 */ /* 0x0081e80000100800 */
[----:B0-----:R-:W2:Y:S04]  /*4c90*/  LDL.LU R72, [R1+0x8b0] ;  /* 0x0008b00001487983 */ /* 0x001ea80000300800 */
        /* <DEDUP_REMOVED lines=12> */
[----:B------:R0:W3:Y:S01]  /*4d60*/  @P3 LDG.E.U8 R73, desc[UR24][R78.64] ;  /* 0x000000184e493981 */ /* 0x0000e2000c1e1100 */
[----:B------:R-:W-:Y:S01]  /*4d70*/  SHF.R.U64 R77, R8, 0xf, RZ ;  /* 0x0000000f084d7819 */ /* 0x000fe200000012ff */
[----:B------:R-:W-:-:S03]  /*4d80*/  UIMAD UR5, UR12, 0x30, URZ ;  /* 0x000000300c0578a4 */ /* 0x000fc6000f8e02ff */
[----:B------:R-:W-:Y:S01]  /*4d90*/  LOP3.LUT P4, RZ, R77, 0x1, RZ, 0xc0, !PT ;  /* 0x000000014dff7812 */ /* 0x000fe2000788c0ff */
[----:B------:R-:W-:Y:S01]  /*4da0*/  USHF.R.S32.HI UR6, URZ, 0x1f, UR5 ;  /* 0x0000001fff067899 */ /* 0x000fe20008011405 */
[----:B------:R-:W-:Y:S01]  /*4db0*/  STL [R1+0x5b8], R74 ;  /* 0x0005b84a01007387 */ /* 0x000fe20000100800 */
[----:B0-----:R-:W-:-:S04]  /*4dc0*/  IADD3 R79, P3, PT, R4, UR5, RZ ;  /* 0x00000005044f7c10 */ /* 0x001fc8000ff7e0ff */
[----:B------:R-:W-:Y:S02]  /*4dd0*/  IADD3.X R78, PT, PT, R6, UR6, RZ, P3, !PT ;  /* 0x00000006064e7c10 */ /* 0x000fe40009ffe4ff */
[----:B------:R-:W-:Y:S02]  /*4de0*/  SHF.R.U64 R77, R8, 0x7, RZ ;  /* 0x00000007084d7819 */ /* 0x000fe400000012ff */
[----:B------:R-:W-:Y:S02]  /*4df0*/  PRMT R3, RZ, 0x7610, R3 ;  /* 0x00007610ff037816 */ /* 0x000fe40000000003 */
[----:B------:R-:W-:Y:S02]  /*4e00*/  PRMT R13, RZ, 0x7610, R13 ;  /* 0x00007610ff0d7816 */ /* 0x000fe4000000000d */
[----:B--2---:R-:W-:-:S13]  /*4e10*/  ISETP.GT.U32.AND P2, PT, R11, R72, PT ;  /* 0x000000480b00720c */ /* 0x004fda0003f44070 */
[----:B------:R-:W-:Y:S01]  /*4e20*/  @!P2 IMAD.IADD R72, R72, 0x1, -R11 ;  /* 0x000000014848a824 */ /* 0x000fe200078e0a0b */
[----:B------:R-:W-:Y:S01]  /*4e30*/  IADD3 R91, P2, PT, R5, UR5, RZ ;  /* 0x00000005055b7c10 */ /* 0x000fe2000ff5e0ff */
[----:B----4-:R0:W-:Y:S04]  /*4e40*/  STL [R1+0x238], R75 ;  /* 0x0002384b01007387 */ /* 0x0101e80000100800 */
[----:B0-----:R-:W2:Y:S04]  /*4e50*/  LDL.LU R75, [R1+0x8a8] ;  /* 0x0008a800014b7983 */ /* 0x001ea80000300800 */
[----:B------:R-:W4:Y:S04]  /*4e60*/  LDL.LU R74, [R1+0x8a4] ;  /* 0x0008a400014a7983 */ /* 0x000f280000300800 */
[----:B------:R0:W-:Y:S04]  /*4e70*/  STL [R1+0x604], R79 ;  /* 0x0006044f01007387 */ /* 0x0001e80000100800 */
[----:B------:R-:W-:Y:S04]  /*4e80*/  STL [R1+0x60c], R91 ;  /* 0x00060c5b01007387 */ /* 0x000fe80000100800 */
[----:B---3--:R3:W-:Y:S01]  /*4e90*/  STL [R1+0x100], R73 ;  /* 0x0001004901007387 */ /* 0x0087e20000100800 */
[----:B0-----:R-:W-:-:S03]  /*4ea0*/  @P4 LOP3.LUT R79, R79, R78, RZ, 0x3c, !PT ;  /* 0x0000004e4f4f4212 */ /* 0x001fc600078e3cff */
[----:B------:R0:W-:Y:S01]  /*4eb0*/  STL [R1+0x600], R78 ;  /* 0x0006004e01007387 */ /* 0x0001e20000100800 */
[----:B---3--:R-:W-:Y:S02]  /*4ec0*/  IADD3.X R73, PT, PT, R7, UR6, RZ, P2, !PT ;  /* 0x0000000607497c10 */ /* 0x008fe400097fe4ff */
[----:B0-----:R-:W-:Y:S02]  /*4ed0*/  @P4 LOP3.LUT R78, R79, R78, RZ, 0x3c, !PT ;  /* 0x0000004e4f4e4212 */ /* 0x001fe400078e3cff */
[----:B------:R-:W-:Y:S02]  /*4ee0*/  LOP3.LUT P2, RZ, R77, 0x1, RZ, 0xc0, !PT ;  /* 0x000000014dff7812 */ /* 0x000fe4000784c0ff */
[----:B------:R-:W-:Y:S01]  /*4ef0*/  @P4 LOP3.LUT R79, R79, R78, RZ, 0x3c, !PT ;  /* 0x0000004e4f4f4212 */ /* 0x000fe200078e3cff */
[----:B------:R-:W-:-:S04]  /*4f00*/  IMAD.MOV.U32 R77, RZ, RZ, R73 ;  /* 0x000000ffff4d7224 */ /* 0x000fc800078e0049 */
[----:B------:R0:W3:Y:S02]  /*4f10*/  @P4 LDG.E.U8 R3, desc[UR24][R78.64] ;  /* 0x000000184e034981 */ /* 0x0000e4000c1e1100 */
[----:B0-----:R-:W-:Y:S02]  /*4f20*/  @P4 IMAD.MOV.U32 R78, RZ, RZ, R91 ;  /* 0x000000ffff4e4224 */ /* 0x001fe400078e005b */
[----:B------:R-:W-:-:S05]  /*4f30*/  @P4 IMAD.MOV.U32 R79, RZ, RZ, R77 ;  /* 0x000000ffff4f4224 */ /* 0x000fca00078e004d */
[----:B------:R0:W4:Y:S01]  /*4f40*/  @P4 LDG.E.U8 R13, desc[UR24][R78.64] ;  /* 0x000000184e0d4981 */ /* 0x000122000c1e1100 */
[----:B------:R-:W-:-:S04]  /*4f50*/  UIMAD UR5, UR12, 0x38, URZ ;  /* 0x000000380c0578a4 */ /* 0x000fc8000f8e02ff */
[----:B------:R-:W-:Y:S01]  /*4f60*/  USHF.R.S32.HI UR6, URZ, 0x1f, UR5 ;  /* 0x0000001fff067899 */ /* 0x000fe20008011405 */
[----:B------:R1:W-:Y:S01]  /*4f70*/  STL [R1+0x608], R73 ;  /* 0x0006084901007387 */ /* 0x0003e20000100800 */
[----:B0-----:R-:W-:-:S04]  /*4f80*/  IADD3 R79, P4, PT, R4, UR5, RZ ;  /* 0x00000005044f7c10 */ /* 0x001fc8000ff9e0ff */
[----:B------:R-:W-:Y:S01]  /*4f90*/  IADD3.X R78, PT, PT, R6, UR6, RZ, P4, !PT ;  /* 0x00000006064e7c10 */ /* 0x000fe2000a7fe4ff */
[----:B-1----:R-:W4:Y:S01]  /*4fa0*/  LDL.LU R73, [R1+0x8a0] ;  /* 0x0008a00001497983 */ /* 0x002f220000300800 */
[----:B------:R-:W-:Y:S02]  /*4fb0*/  PRMT R76, RZ, 0x7610, R76 ;  /* 0x00007610ff4c7816 */ /* 0x000fe4000000004c */
[----:B------:R-:W-:Y:S02]  /*4fc0*/  PRMT R14, RZ, 0x7610, R14 ;  /* 0x00007610ff0e7816 */ /* 0x000fe4000000000e */
[----:B--2---:R-:W-:-:S13]  /*4fd0*/  ISETP.GT.U32.AND P3, PT, R11, R75, PT ;  /* 0x0000004b0b00720c */ /* 0x004fda0003f64070 */
[----:B------:R-:W-:Y:S01]  /*4fe0*/  @!P3 IMAD.IADD R75, R75, 0x1, -R11 ;  /* 0x000000014b4bb824 */ /* 0x000fe200078e0a0b */
[----:B------:R-:W-:Y:S01]  /*4ff0*/  IADD3 R91, P3, PT, R5, UR5, RZ ;  /* 0x00000005055b7c10 */ /* 0x000fe2000ff7e0ff */
[----:B---3--:R0:W-:Y:S04]  /*5000*/  STL [R1+0x234], R3 ;  /* 0x0002340301007387 */ /* 0x0081e80000100800 */
[----:B------:R1:W-:Y:S04]  /*5010*/  STL [R1+0x654], R79 ;  /* 0x0006544f01007387 */ /* 0x0003e80000100800 */
[----:B------:R-:W-:Y:S01]  /*5020*/  STL [R1+0x65c], R91 ;  /* 0x00065c5b01007387 */ /* 0x000fe20000100800 */
[----:B0-----:R-:W0:Y:S01]  /*5030*/  LDC R3, c[0x0][0x3a0] ;  /* 0x0000e800ff037b82 */ /* 0x001e220000000800 */
[----:B-1----:R-:W-:-:S02]  /*5040*/  @P2 LOP3.LUT R79, R79, R78, RZ, 0x3c, !PT ;  /* 0x0000004e4f4f2212 */ /* 0x002fc400078e3cff */
[----:B----4-:R-:W-:Y:S04]  /*5050*/  STL [R1+0x108], R13 ;  /* 0x0001080d01007387 */ /* 0x010fe80000100800 */
[----:B------:R1:W-:Y:S02]  /*5060*/  STL [R1+0x650], R78 ;  /* 0x0006504e01007387 */ /* 0x0003e40000100800 */
[----:B-1----:R-:W-:Y:S02]  /*5070*/  @P2 LOP3.LUT R78, R79, R78, RZ, 0x3c, !PT ;  /* 0x0000004e4f4e2212 */ /* 0x002fe400078e3cff */
[----:B------:R-:W-:Y:S02]  /*5080*/  IADD3.X R13, PT, PT, R7, UR6, RZ, P3, !PT ;  /* 0x00000006070d7c10 */ /* 0x000fe40009ffe4ff */
[----:B------:R-:W-:-:S05]  /*5090*/  @P2 LOP3.LUT R79, R79, R78, RZ, 0x3c, !PT ;  /* 0x0000004e4f4f2212 */ /* 0x000fca00078e3cff */
[----:B------:R1:W2:Y:S02]  /*50a0*/  @P2 LDG.E.U8 R76, desc[UR24][R78.64] ;  /* 0x000000184e4c2981 */ /* 0x0002a4000c1e1100 */
[----:B-1----:R-:W-:Y:S02]  /*50b0*/  @P2 IMAD.MOV.U32 R78, RZ, RZ, R91 ;  /* 0x000000ffff4e2224 */ /* 0x002fe400078e005b */
[----:B------:R-:W-:-:S05]  /*50c0*/  @P2 IMAD.MOV.U32 R79, RZ, RZ, R13 ;  /* 0x000000ffff4f2224 */ /* 0x000fca00078e000d */
[----:B------:R1:W3:Y:S01]  /*50d0*/  @P2 LDG.E.U8 R14, desc[UR24][R78.64] ;  /* 0x000000184e0e2981 */ /* 0x0002e2000c1e1100 */
[----:B0-----:R-:W-:Y:S01]  /*50e0*/  VIADD R77, R3, 0xfffffffe ;  /* 0xfffffffe034d7836 */ /* 0x001fe20000000000 */
[----:B------:R-:W-:Y:S01]  /*50f0*/  ISETP.GT.U32.AND P4, PT, R11, R73, PT ;  /* 0x000000490b00720c */ /* 0x000fe20003f84070 */
[----:B------:R-:W-:-:S03]  /*5100*/  USHF.R.S32.HI UR5, URZ, 0x1f, UR12 ;  /* 0x0000001fff057899 */ /* 0x000fc6000801140c */
[----:B------:R-:W-:Y:S01]  /*5110*/  ISETP.GE.U32.AND P3, PT, R77, 0x7fffffbf, PT ;  /* 0x7fffffbf4d00780c */ /* 0x000fe20003f66070 */
[----:B------:R-:W-:Y:S01]  /*5120*/  STL [R1+0x658], R13 ;  /* 0x0006580d01007387 */ /* 0x000fe20000100800 */
[----:B-1----:R-:W-:-:S04]  /*5130*/  IADD3 R79, P2, PT, R4, UR12, RZ ;  /* 0x0000000c044f7c10 */ /* 0x002fc8000ff5e0ff */
[----:B------:R-:W-:-:S03]  /*5140*/  IADD3.X R78, PT, PT, R6, UR5, RZ, P2, !PT ;  /* 0x00000005064e7c10 */ /* 0x000fc600097fe4ff */
[----:B------:R-:W-:Y:S01]  /*5150*/  @!P4 IMAD.IADD R73, R73, 0x1, -R11 ;  /* 0x000000014949c824 */ /* 0x000fe200078e0a0b */
[----:B------:R-:W-:Y:S02]  /*5160*/  IADD3 R91, P4, PT, R5, UR12, RZ ;  /* 0x0000000c055b7c10 */ /* 0x000fe4000ff9e0ff */
[----:B------:R-:W-:Y:S02]  /*5170*/  PRMT R15, RZ, 0x7610, R15 ;  /* 0x00007610ff0f7816 */ /* 0x000fe4000000000f */
[----:B------:R-:W-:Y:S01]  /*5180*/  PRMT R18, RZ, 0x7610, R18 ;  /* 0x00007610ff127816 */ /* 0x000fe20000000012 */
[----:B--2---:R0:W-:Y:S04]  /*5190*/  STL [R1+0x104], R76 ;  /* 0x0001044c01007387 */ /* 0x0041e80000100800 */
[----:B0-----:R-:W2:Y:S04]  /*51a0*/  LDL.LU R76, [R1+0x89c] ;  /* 0x00089c00014c7983 */ /* 0x001ea80000300800 */
[----:B------:R-:W4:Y:S04]  /*51b0*/  LDL.LU R13, [R1+0x898] ;  /* 0x00089800010d7983 */ /* 0x000f280000300800 */
[----:B------:R0:W-:Y:S04]  /*51c0*/  STL [R1+0x18], R79 ;  /* 0x0000184f01007387 */ /* 0x0001e80000100800 */
[----:B------:R-:W-:Y:S04]  /*51d0*/  STL [R1+0x28], R91 ;  /* 0x0000285b01007387 */ /* 0x000fe80000100800 */
[----:B---3--:R-:W-:Y:S01]  /*51e0*/  STL [R1+0x16c], R14 ;  /* 0x00016c0e01007387 */ /* 0x008fe20000100800 */
[----:B0-----:R-:W-:-:S03]  /*51f0*/  @!P3 LOP3.LUT R79, R79, R78, RZ, 0x3c, !PT ;  /* 0x0000004e4f4fb212 */ /* 0x001fc600078e3cff */
[----:B------:R0:W-:Y:S02]  /*5200*/  STL [R1+0x10], R78 ;  /* 0x0000104e01007387 */ /* 0x0001e40000100800 */
[----:B0-----:R-:W-:Y:S02]  /*5210*/  @!P3 LOP3.LUT R78, R79, R78, RZ, 0x3c, !PT ;  /* 0x0000004e4f4eb212 */ /* 0x001fe400078e3cff */
[----:B------:R-:W-:Y:S02]  /*5220*/  IADD3.X R14, PT, PT, R7, UR5, RZ, P4, !PT ;  /* 0x00000005070e7c10 */ /* 0x000fe4000a7fe4ff */
[----:B------:R-:W-:-:S05]  /*5230*/  @!P3 LOP3.LUT R79, R79, R78, RZ, 0x3c, !PT ;  /* 0x0000004e4f4fb212 */ /* 0x000fca00078e3cff */
[----:B------:R0:W3:Y:S02]  /*5240*/  @!P3 LDG.E.U8 R15, desc[UR24][R78.64] ;  /* 0x000000184e0fb981 */ /* 0x0000e4000c1e1100 */
[----:B0-----:R-:W-:Y:S02]  /*5250*/  @!P3 IMAD.MOV.U32 R78, RZ, RZ, R91 ;  /* 0x000000ffff4eb224 */ /* 0x001fe400078e005b */
[----:B------:R-:W-:-:S05]  /*5260*/  @!P3 IMAD.MOV.U32 R79, RZ, RZ, R14 ;  /* 0x000000ffff4fb224 */ /* 0x000fca00078e000e */
[----:B------:R0:W2:Y:S01]  /*5270*/  @!P3 LDG.E.U8 R18, desc[UR24][R78.64] ;  /* 0x000000184e12b981 */ /* 0x0000a2000c1e1100 */
[----:B------:R-:W-:Y:S01]  /*5280*/  VIADD R77, R3, 0xfffffff6 ;  /* 0xfffffff6034d7836 */ /* 0x000fe20000000000 */
[----:B------:R-:W-:Y:S01]  /*5290*/  ISETP.GT.U32.AND P2, PT, R11, R16, PT ;  /* 0x000000100b00720c */ /* 0x000fe20003f44070 */
[----:B------:R-:W-:-:S03]  /*52a0*/  UIMAD UR5, UR12, 0x9, URZ ;  /* 0x000000090c0578a4 */ /* 0x000fc6000f8e02ff */
[----:B------:R-:W-:Y:S01]  /*52b0*/  ISETP.GE.U32.AND P4, PT, R77, 0x7fffffb7, PT ;  /* 0x7fffffb74d00780c */ /* 0x000fe20003f86070 */
[----:B------:R-:W-:Y:S02]  /*52c0*/  USHF.R.S32.HI UR6, URZ, 0x1f, UR5 ;  /* 0x0000001fff067899 */ /* 0x000fe40008011405 */
[----:B0-----:R-:W-:Y:S01]  /*52d0*/  IADD3 R79, P3, PT, R4, UR5, RZ ;  /* 0x00000005044f7c10 */ /* 0x001fe2000ff7e0ff */
[----:B------:R-:W-:Y:S03]  /*52e0*/  STL [R1+0x20], R14 ;  /* 0x0000200e01007387 */ /* 0x000fe60000100800 */
[----:B------:R-:W-:Y:S02]  /*52f0*/  IADD3.X R78, PT, PT, R6, UR6, RZ, P3, !PT ;  /* 0x00000006064e7c10 */ /* 0x000fe40009ffe4ff */
[----:B------:R-:W-:Y:S01]  /*5300*/  @!P2 IMAD.IADD R16, R16, 0x1, -R11 ;  /* 0x000000011010a824 */ /* 0x000fe200078e0a0b */
[----:B------:R-:W-:-:S02]  /*5310*/  IADD3 R91, P2, PT, R5, UR5, RZ ;  /* 0x00000005055b7c10 */ /* 0x000fc4000ff5e0ff */
[----:B------:R-:W-:Y:S02]  /*5320*/  PRMT R22, RZ, 0x7610, R22 ;  /* 0x00007610ff167816 */ /* 0x000fe40000000016 */
[----:B----4-:R-:W-:Y:S01]  /*5330*/  PRMT R13, RZ, 0x7610, R13 ;  /* 0x00007610ff0d7816 */ /* 0x010fe2000000000d */
[----:B---3--:R0:W-:Y:S04]  /*5340*/  STL [R1+0x168], R15 ;  /* 0x0001680f01007387 */ /* 0x0081e80000100800 */
[----:B0-----:R-:W3:Y:S04]  /*5350*/  LDL.LU R15, [R1+0x894] ;  /* 0x00089400010f7983 */ /* 0x001ee80000300800 */
[----:B------:R-:W4:Y:S04]  /*5360*/  LDL.LU R14, [R1+0x890] ;  /* 0x00089000010e7983 */ /* 0x000f280000300800 */
[----:B------:R0:W-:Y:S04]  /*5370*/  STL [R1+0x134], R79 ;  /* 0x0001344f01007387 */ /* 0x0001e80000100800 */
[----:B------:R-:W-:Y:S04]  /*5380*/  STL [R1+0x13c], R91 ;  /* 0x00013c5b01007387 */ /* 0x000fe80000100800 */
[----:B--2---:R-:W-:Y:S01]  /*5390*/  STL [R1+0x15c], R18 ;  /* 0x00015c1201007387 */ /* 0x004fe20000100800 */
[----:B0-----:R-:W-:-:S03]  /*53a0*/  @!P4 LOP3.LUT R79, R79, R78, RZ, 0x3c, !PT ;  /* 0x0000004e4f4fc212 */ /* 0x001fc600078e3cff */
[----:B------:R0:W-:Y:S02]  /*53b0*/  STL [R1+0x130], R78 ;  /* 0x0001304e01007387 */ /* 0x0001e40000100800 */
[----:B0-----:R-:W-:Y:S02]  /*53c0*/  @!P4 LOP3.LUT R78, R79, R78, RZ, 0x3c, !PT ;  /* 0x0000004e4f4ec212 */ /* 0x001fe400078e3cff */
[----:B------:R-:W-:Y:S02]  /*53d0*/  IADD3.X R18, PT, PT, R7, UR6, RZ, P2, !PT ;  /* 0x0000000607127c10 */ /* 0x000fe400097fe4ff */
[----:B------:R-:W-:-:S05]  /*53e0*/  @!P4 LOP3.LUT R79, R79, R78, RZ, 0x3c, !PT ;  /* 0x0000004e4f4fc212 */ /* 0x000fca00078e3cff */
[----:B------:R0:W2:Y:S02]  /*53f0*/  @!P4 LDG.E.U8 R13, desc[UR24][R78.64] ;  /* 0x000000184e0dc981 */ /* 0x0000a4000c1e1100 */
[----:B0-----:R-:W-:Y:S02]  /*5400*/  @!P4 IMAD.MOV.U32 R78, RZ, RZ, R91 ;  /* 0x000000ffff4ec224 */ /* 0x001fe400078e005b */
[----:B------:R-:W-:-:S05]  /*5410*/  @!P4 IMAD.MOV.U32 R79, RZ, RZ, R18 ;  /* 0x000000ffff4fc224 */ /* 0x000fca00078e0012 */
[----:B------:R0:W3:Y:S01]  /*5420*/  @!P4 LDG.E.U8 R22, desc[UR24][R78.64] ;  /* 0x000000184e16c981 */ /* 0x0000e2000c1e1100 */
[----:B------:R-:W-:Y:S01]  /*5430*/  SHF.R.U32.HI R77, RZ, 0xe, R10 ;  /* 0x0000000eff4d7819 */ /* 0x000fe2000001160a */
        /* <DEDUP_REMOVED lines=25> */
[----:B------:R0:W2:Y:S01]  /*55d0*/  @P2 LDG.E.U8 R20, desc[UR24][R78.64] ;  /* 0x000000184e142981 */ /* 0x0000a2000c1e1100 */
        /* <DEDUP_REMOVED lines=12> */
[----:B---3--:R0:W-:Y:S04]  /*56a0*/  STL [R1+0x160], R17 ;  /* 0x0001601101007387 */ /* 0x0081e80000100800 */
[----:B0-----:R-:W3:Y:S04]  /*56b0*/  LDL.LU R17, [R1+0x884] ;  /* 0x0008840001117983 */ /* 0x001ee80000300800 */
[----:B------:R-:W4:Y:S04]  /*56c0*/  LDL.LU R22, [R1+0x880] ;  /* 0x0008800001167983 */ /* 0x000f280000300800 */
        /* <DEDUP_REMOVED lines=120> */
[----:B------:R-:W-:Y:S01]  /*5e50*/  VIADD R77, R3, 0xfffffffd ;  /* 0xfffffffd034d7836 */ /* 0x000fe20000000000 */
[----:B------:R-:W-:-:S04]  /*5e60*/  USHF.L.U32 UR5, UR12, 0x1, URZ ;  /* 0x000000010c057899 */ /* 0x000fc800080006ff */
[----:B------:R-:W-:Y:S01]  /*5e70*/  ISETP.GE.U32.AND P2, PT, R77, 0x7fffffbe, PT ;  /* 0x7fffffbe4d00780c */ /* 0x000fe20003f46070 */
[----:B------:R-:W-:Y:S02]  /*5e80*/  USHF.R.S32.HI UR6, URZ, 0x1f, UR5 ;  /* 0x0000001fff067899 */ /* 0x000fe40008011405 */
[----:B0-----:R-:W-:Y:S01]  /*5e90*/  IADD3 R79, P4, PT, R4, UR5, RZ ;  /* 0x00000005044f7c10 */ /* 0x001fe2000ff9e0ff */
[----:B------:R-:W-:Y:S03]  /*5ea0*/  STL [R1+0x668], R30 ;  /* 0x0006681e01007387 */ /* 0x000fe60000100800 */
[----:B------:R-:W-:Y:S02]  /*5eb0*/  IADD3.X R78, PT, PT, R6, UR6, RZ, P4, !PT ;  /* 0x00000006064e7c10 */ /* 0x000fe4000a7fe4ff */
[----:B------:R-:W-:Y:S02]  /*5ec0*/  PRMT R29, RZ, 0x7610, R29 ;  /* 0x00007610ff1d7816 */ /* 0x000fe4000000001d */
[----:B------:R-:W-:-:S02]  /*5ed0*/  PRMT R32, RZ, 0x7610, R32 ;  /* 0x00007610ff207816 */ /* 0x000fc40000000020 */
        /* <DEDUP_REMOVED lines=19> */
[----:B------:R-:W-:-:S04]  /*6010*/  UIMAD UR5, UR12, 0xa, URZ ;  /* 0x0000000a0c0578a4 */ /* 0x000fc8000f8e02ff */
        /* <DEDUP_REMOVED lines=34> */
[----:B------:R-:W-:-:S13]  /*6240*/  ISETP.GT.U32.AND P6, PT, R11, R66, PT ;  /* 0x000000420b00720c */ /* 0x000fda0003fc4070 */
[----:B------:R-:W-:Y:S01]  /*6250*/  @!P6 IMAD.IADD R66, R66, 0x1, -R11 ;  /* 0x000000014242e824 */ /* 0x000fe200078e0a0b */
[----:B------:R-:W-:-:S13]  /*6260*/  ISETP.GT.U32.AND P6, PT, R11, R65, PT ;  /* 0x000000410b00720c */ /* 0x000fda0003fc4070 */
[----:B------:R-:W-:Y:S01]  /*6270*/  @!P6 IMAD.IADD R65, R65, 0x1, -R11 ;  /* 0x000000014141e824 */ /* 0x000fe200078e0a0b */
[----:B------:R-:W-:-:S13]  /*6280*/  ISETP.GT.U32.AND P6, PT, R11, R69, PT ;  /* 0x000000450b00720c */ /* 0x000fda0003fc4070 */
[----:B------:R-:W-:Y:S01]  /*6290*/  @!P6 IMAD.IADD R69, R69, 0x1, -R11 ;  /* 0x000000014545e824 */ /* 0x000fe200078e0a0b */
[----:B------:R-:W-:-:S13]  /*62a0*/  ISETP.GT.U32.AND P6, PT, R11, R67, PT ;  /* 0x000000430b00720c */ /* 0x000fda0003fc4070 */
[----:B------:R-:W-:Y:S01]  /*62b0*/  @!P6 IMAD.IADD R67, R67, 0x1, -R11 ;  /* 0x000000014343e824 */ /* 0x000fe200078e0a0b */
[C---:B------:R-:W-:Y:S02]  /*62c0*/  ISETP.GT.U32.AND P6, PT, R11.reuse, R71, PT ;  /* 0x000000470b00720c */ /* 0x040fe40003fc4070 */
        /* <DEDUP_REMOVED lines=18> */
[----:B------:R-:W-:Y:S01]  /*63f0*/  @!P6 IMAD.IADD R71, R71, 0x1, -R11 ;  /* 0x000000014747e824 */ /* 0x000fe200078e0a0b */
        /* <DEDUP_REMOVED lines=20> */
[----:B------:R-:W-:Y:S02]  /*6540*/  ISETP.GT.U32.AND P6, PT, R11, R29, PT ;  /* 0x0000001d0b00720c */ /* 0x000fe40003fc4070 */
[----:B------:R-:W-:Y:S01]  /*6550*/  SHF.R.U32.HI R77, RZ, 0x5, R10 ;  /* 0x00000005ff4d7819 */ /* 0x000fe2000001160a */
[----:B------:R-:W-:-:S03]  /*6560*/  UIMAD UR5, UR12, 0x1a, URZ ;  /* 0x0000001a0c0578a4 */ /* 0x000fc6000f8e02ff */
[----:B------:R-:W-:-:S07]  /*6570*/  LOP3.LUT P2, RZ, R77, 0x1, RZ, 0xc0, !PT ;  /* 0x000000014dff7812 */ /* 0x000fce000784c0ff */
[----:B------:R-:W-:Y:S01]  /*6580*/  @!P6 IMAD.IADD R29, R29, 0x1, -R11 ;  /* 0x000000011d1de824 */ /* 0x000fe200078e0a0b */
[----:B------:R-:W-:Y:S02]  /*6590*/  USHF.R.S32.HI UR6, URZ, 0x1f, UR5 ;  /* 0x0000001fff067899 */ /* 0x000fe40008011405 */
[----:B0-----:R-:W-:Y:S01]  /*65a0*/  IADD3 R79, P4, PT, R4, UR5, RZ ;  /* 0x00000005044f7c10 */ /* 0x001fe2000ff9e0ff */
[----:B------:R-:W-:Y:S03]  /*65b0*/  STL [R1+0x448], R36 ;  /* 0x0004482401007387 */ /* 0x000fe60000100800 */
[----:B------:R-:W-:Y:S02]  /*65c0*/  IADD3.X R78, PT, PT, R6, UR6, RZ, P4, !PT ;  /* 0x00000006064e7c10 */ /* 0x000fe4000a7fe4ff */
[----:B------:R-:W-:Y:S02]  /*65d0*/  PRMT R35, RZ, 0x7610, R35 ;  /* 0x00007610ff237816 */ /* 0x000fe40000000023 */
[----:B------:R-:W-:-:S02]  /*65e0*/  PRMT R38, RZ, 0x7610, R38 ;  /* 0x00007610ff267816 */ /* 0x000fc40000000026 */
        /* <DEDUP_REMOVED lines=27> */
[----:B---3--:R-:W-:-:S13]  /*67a0*/  ISETP.GT.U32.AND P4, PT, R11, R36, PT ;  /* 0x000000240b00720c */ /* 0x008fda0003f84070 */
[----:B------:R-:W-:Y:S01]  /*67b0*/  @!P4 IMAD.IADD R36, R36, 0x1, -R11 ;  /* 0x000000012424c824 */ /* 0x000fe200078e0a0b */
[----:B------:R-:W-:Y:S01]  /*67c0*/  IADD3 R91, P4, PT, R5, UR5, RZ ;  /* 0x00000005055b7c10 */ /* 0x000fe2000ff9e0ff */
[----:B----4-:R0:W-:Y:S04]  /*67d0*/  STL [R1+0x194], R35 ;  /* 0x0001942301007387 */ /* 0x0101e80000100800 */
[----:B0-----:R-:W3:Y:S04]  /*67e0*/  LDL.LU R35, [R1+0x83c] ;  /* 0x00083c0001237983 */ /* 0x001ee80000300800 */
[----:B------:R-:W4:Y:S04]  /*67f0*/  LDL.LU R40, [R1+0x838] ;  /* 0x0008380001287983 */ /* 0x000f280000300800 */
[----:B------:R0:W-:Y:S04]  /*6800*/  STL [R1+0x584], R79 ;  /* 0x0005844f01007387 */ /* 0x0001e80000100800 */
[----:B------:R-:W-:Y:S04]  /*6810*/  STL [R1+0x58c], R91 ;  /* 0x00058c5b01007387 */ /* 0x000fe80000100800 */
[----:B--2---:R-:W-:Y:S01]  /*6820*/  STL [R1+0x190], R38 ;  /* 0x0001902601007387 */ /* 0x004fe20000100800 */
[----:B0-----:R-:W-:-:S03]  /*6830*/  @P6 LOP3.LUT R79, R79, R78, RZ, 0x3c, !PT ;  /* 0x0000004e4f4f6212 */ /* 0x001fc600078e3cff */
[----:B------:R0:W-:Y:S02]  /*6840*/  STL [R1+0x580], R78 ;  /* 0x0005804e01007387 */ /* 0x0001e40000100800 */
[----:B0-----:R-:W-:-:S04]  /*6850*/  @P6 LOP3.LUT R78, R79, R78, RZ, 0x3c, !PT ;  /* 0x0000004e4f4e6212 */ /* 0x001fc800078e3cff */
[----:B------:R-:W-:Y:S02]  /*6860*/  @P6 LOP3.LUT R79, R79, R78, RZ, 0x3c, !PT ;  /* 0x0000004e4f4f6212 */ /* 0x000fe400078e3cff */
[----:B------:R-:W-:-:S03]  /*6870*/  IADD3.X R38, PT, PT, R7, UR6, RZ, P4, !PT ;  /* 0x0000000607267c10 */ /* 0x000fc6000a7fe4ff */
[----:B------:R0:W2:Y:S02]  /*6880*/  @P6 LDG.E.U8 R39, desc[UR24][R78.64] ;  /* 0x000000184e276981 */ /* 0x0000a4000c1e1100 */
[----:B0-----:R-:W-:Y:S02]  /*6890*/  @P6 IMAD.MOV.U32 R78, RZ, RZ, R91 ;  /* 0x000000ffff4e6224 */ /* 0x001fe400078e005b */
[----:B------:R-:W-:-:S05]  /*68a0*/  @P6 IMAD.MOV.U32 R79, RZ, RZ, R38 ;  /* 0x000000ffff4f6224 */ /* 0x000fca00078e0026 */
[----:B------:R0:W4:Y:S01]  /*68b0*/  @P6 LDG.E.U8 R42, desc[UR24][R78.64] ;  /* 0x000000184e2a6981 */ /* 0x000122000c1e1100 */
[----:B------:R-:W-:-:S13]  /*68c0*/  ISETP.GT.U32.AND P3, PT, R11, R32, PT ;  /* 0x000000200b00720c */ /* 0x000fda0003f64070 */
[----:B------:R-:W-:Y:S01]  /*68d0*/  @!P3 IMAD.IADD R32, R32, 0x1, -R11 ;  /* 0x000000012020b824 */ /* 0x000fe200078e0a0b */
[----:B------:R-:W-:Y:S02]  /*68e0*/  ISETP.GT.U32.AND P3, PT, R11, R31, PT ;  /* 0x0000001f0b00720c */ /* 0x000fe40003f64070 */
[----:B------:R-:W-:Y:S01]  /*68f0*/  SHF.R.U64 R77, R8, 0x15, RZ ;  /* 0x00000015084d7819 */ /* 0x000fe200000012ff */
[----:B------:R-:W-:-:S10]  /*6900*/  UIMAD UR5, UR12, 0x2a, URZ ;  /* 0x0000002a0c0578a4 */ /* 0x000fd4000f8e02ff */
[----:B------:R-:W-:Y:S01]  /*6910*/  @!P3 IMAD.IADD R31, R31, 0x1, -R11 ;  /* 0x000000011f1fb824 */ /* 0x000fe200078e0a0b */
[----:B------:R-:W-:Y:S01]  /*6920*/  LOP3.LUT P4, RZ, R77, 0x1, RZ, 0xc0, !PT ;  /* 0x000000014dff7812 */ /* 0x000fe2000788c0ff */
[----:B------:R-:W-:Y:S01]  /*6930*/  USHF.R.S32.HI UR6, URZ, 0x1f, UR5 ;  /* 0x0000001fff067899 */ /* 0x000fe20008011405 */
[----:B------:R-:W-:Y:S01]  /*6940*/  STL [R1+0x588], R38 ;  /* 0x0005882601007387 */ /* 0x000fe20000100800 */
[----:B------:R-:W-:Y:S02]  /*6950*/  IADD3 R91, P6, PT, R5, UR5, RZ ;  /* 0x00000005055b7c10 */ /* 0x000fe4000ffde0ff */
[----:B------:R-:W-:Y:S02]  /*6960*/  PRMT R37, RZ, 0x7610, R37 ;  /* 0x00007610ff257816 */ /* 0x000fe40000000025 */
[----:B------:R-:W-:Y:S02]  /*6970*/  PRMT R46, RZ, 0x7610, R46 ;  /* 0x00007610ff2e7816 */ /* 0x000fe4000000002e */
[----:B---3--:R-:W-:-:S13]  /*6980*/  ISETP.GT.U32.AND P3, PT, R11, R35, PT ;  /* 0x000000230b00720c */ /* 0x008fda0003f64070 */
[----:B------:R-:W-:Y:S01]  /*6990*/  @!P3 IMAD.IADD R35, R35, 0x1, -R11 ;  /* 0x000000012323b824 */ /* 0x000fe200078e0a0b */
[----:B0-----:R-:W-:-:S04]  /*69a0*/  IADD3 R79, P3, PT, R4, UR5, RZ ;  /* 0x00000005044f7c10 */ /* 0x001fc8000ff7e0ff */
[----:B------:R-:W-:Y:S01]  /*69b0*/  IADD3.X R78, PT, PT, R6, UR6, RZ, P3, !PT ;  /* 0x00000006064e7c10 */ /* 0x000fe20009ffe4ff */
[----:B--2---:R0:W-:Y:S04]  /*69c0*/  STL [R1+0x210], R39 ;  /* 0x0002102701007387 */ /* 0x0041e80000100800 */
        /* <DEDUP_REMOVED lines=24> */
[----:B--2---:R-:W-:-:S13]  /*6b50*/  ISETP.GT.U32.AND P2, PT, R11, R39, PT ;  /* 0x000000270b00720c */ /* 0x004fda0003f44070 */
[----:B------:R-:W-:Y:S01]  /*6b60*/  @!P2 IMAD.IADD R39, R39, 0x1, -R11 ;  /* 0x000000012727a824 */ /* 0x000fe200078e0a0b */
[----:B0-----:R-:W-:-:S04]  /*6b70*/  IADD3 R79, P2, PT, R4, UR5, RZ ;  /* 0x00000005044f7c10 */ /* 0x001fc8000ff5e0ff */
[----:B------:R-:W-:Y:S01]  /*6b80*/  IADD3.X R78, PT, PT, R6, UR6, RZ, P2, !PT ;  /* 0x00000006064e7c10 */ /* 0x000fe200097fe4ff */
[----:B----4-:R0:W-:Y:S04]  /*6b90*/  STL [R1+0x198], R37 ;  /* 0x0001982501007387 */ /* 0x0101e80000100800 */
[----:B0-----:R-:W2:Y:S04]  /*6ba0*/  LDL.LU R37, [R1+0x82c] ;  /* 0x00082c0001257983 */ /* 0x001ea80000300800 */
[----:B------:R-:W4:Y:S04]  /*6bb0*/  LDL.LU R42, [R1+0x828] ;  /* 0x00082800012a7983 */ /* 0x000f280000300800 */
[----:B------:R0:W-:Y:S04]  /*6bc0*/  STL [R1+0x624], R79 ;  /* 0x0006244f01007387 */ /* 0x0001e80000100800 */
[----:B------:R-:W-:Y:S04]  /*6bd0*/  STL [R1+0x62c], R91 ;  /* 0x00062c5b01007387 */ /* 0x000fe80000100800 */
[----:B---3--:R-:W-:Y:S01]  /*6be0*/  STL [R1+0x20c], R46 ;  /* 0x00020c2e01007387 */ /* 0x008fe20000100800 */
[----:B0-----:R-:W-:-:S03]  /*6bf0*/  @P6 LOP3.LUT R79, R79, R78, RZ, 0x3c, !PT ;  /* 0x0000004e4f4f6212 */ /* 0x001fc600078e3cff */
[----:B------:R0:W-:Y:S02]  /*6c00*/  STL [R1+0x620], R78 ;  /* 0x0006204e01007387 */ /* 0x0001e40000100800 */
[----:B0-----:R-:W-:-:S04]  /*6c10*/  @P6 LOP3.LUT R78, R79, R78, RZ, 0x3c, !PT ;  /* 0x0000004e4f4e6212 */ /* 0x001fc800078e3cff */
[----:B------:R-:W-:Y:S02]  /*6c20*/  @P6 LOP3.LUT R79, R79, R78, RZ, 0x3c, !PT ;  /* 0x0000004e4f4f6212 */ /* 0x000fe400078e3cff */
[----:B------:R-:W-:-:S03]  /*6c30*/  IADD3.X R46, PT, PT, R7, UR6, RZ, P4, !PT ;  /* 0x00000006072e7c10 */ /* 0x000fc6000a7fe4ff */
[----:B------:R0:W3:Y:S02]  /*6c40*/  @P6 LDG.E.U8 R41, desc[UR24][R78.64] ;  /* 0x000000184e296981 */ /* 0x0000e4000c1e1100 */
[----:B0-----:R-:W-:Y:S02]  /*6c50*/  @P6 IMAD.MOV.U32 R78, RZ, RZ, R91 ;  /* 0x000000ffff4e6224 */ /* 0x001fe400078e005b */
[----:B------:R-:W-:-:S05]  /*6c60*/  @P6 IMAD.MOV.U32 R79, RZ, RZ, R46 ;  /* 0x000000ffff4f6224 */ /* 0x000fca00078e002e */
[----:B------:R0:W4:Y:S01]  /*6c70*/  @P6 LDG.E.U8 R44, desc[UR24][R78.64] ;  /* 0x000000184e2c6981 */ /* 0x000122000c1e1100 */
        /* <DEDUP_REMOVED lines=29> */
[----:B------:R-:W-:Y:S01]  /*6e50*/  ISETP.GT.U32.AND P2, PT, R11, R42, PT ;  /* 0x0000002a0b00720c */ /* 0x000fe20003f44070 */
[----:B------:R-:W-:Y:S01]  /*6e60*/  VIADD R77, R3, 0xfffffffc ;  /* 0xfffffffc034d7836 */ /* 0x000fe20000000000 */
[----:B------:R-:W-:-:S11]  /*6e70*/  UIMAD UR5, UR12, 0x3, URZ ;  /* 0x000000030c0578a4 */ /* 0x000fd6000f8e02ff */
[----:B------:R-:W-:Y:S01]  /*6e80*/  @!P2 IMAD.IADD R42, R42, 0x1, -R11 ;  /* 0x000000012a2aa824 */ /* 0x000fe200078e0a0b */
[----:B------:R-:W-:Y:S01]  /*6e90*/  ISETP.GE.U32.AND P6, PT, R77, 0x7fffffbd, PT ;  /* 0x7fffffbd4d00780c */ /* 0x000fe20003fc6070 */
        /* <DEDUP_REMOVED lines=15> */
[----:B0-----:R-:W-:-:S03]  /*6f90*/  @!P6 LOP3.LUT R79, R79, R78, RZ, 0x3c, !PT ;  /* 0x0000004e4f4fe212 */ /* 0x001fc600078e3cff */
[----:B------:R0:W-:Y:S02]  /*6fa0*/  STL [R1+0x5c], R78 ;  /* 0x00005c4e01007387 */ /* 0x0001e40000100800 */
[----:B0-----:R-:W-:-:S04]  /*6fb0*/  @!P6 LOP3.LUT R78, R79, R78, RZ, 0x3c, !PT ;  /* 0x0000004e4f4ee212 */ /* 0x001fc800078e3cff */
[----:B------:R-:W-:Y:S02]  /*6fc0*/  @!P6 LOP3.LUT R79, R79, R78, RZ, 0x3c, !PT ;  /* 0x0000004e4f4fe212 */ /* 0x000fe400078e3cff */
[----:B------:R-:W-:-:S03]  /*6fd0*/  IADD3.X R48, PT, PT, R7, UR6, RZ, P4, !PT ;  /* 0x0000000607307c10 */ /* 0x000fc6000a7fe4ff */
[----:B------:R0:W3:Y:S02]  /*6fe0*/  @!P6 LDG.E.U8 R43, desc[UR24][R78.64] ;  /* 0x000000184e2be981 */ /* 0x0000e4000c1e1100 */
[----:B0-----:R-:W-:Y:S02]  /*6ff0*/  @!P6 IMAD.MOV.U32 R78, RZ, RZ, R91 ;  /* 0x000000ffff4ee224 */ /* 0x001fe400078e005b */
[----:B------:R-:W-:-:S05]  /*7000*/  @!P6 IMAD.MOV.U32 R79, RZ, RZ, R48 ;  /* 0x000000ffff4fe224 */ /* 0x000fca00078e0030 */
[----:B------:R0:W4:Y:S01]  /*7010*/  @!P6 LDG.E.U8 R52, desc[UR24][R78.64] ;  /* 0x000000184e34e981 */ /* 0x000122000c1e1100 */
        /* <DEDUP_REMOVED lines=20> */
[----:B0-----:R-:W-:-:S03]  /*7160*/  @!P4 LOP3.LUT R79, R79, R78, RZ, 0x3c, !PT ;  /* 0x0000004e4f4fc212 */ /* 0x001fc600078e3cff */
[----:B------:R0:W-:Y:S02]  /*7170*/  STL [R1+0x150], R78 ;  /* 0x0001504e01007387 */ /* 0x0001e40000100800 */
[----:B0-----:R-:W-:Y:S02]  /*7180*/  @!P4 LOP3.LUT R78, R79, R78, RZ, 0x3c, !PT ;  /* 0x0000004e4f4ec212 */ /* 0x001fe400078e3cff */
[----:B------:R-:W-:Y:S02]  /*7190*/  IADD3.X R52, PT, PT, R7, UR6, RZ, P6, !PT ;  /* 0x0000000607347c10 */ /* 0x000fe4000b7fe4ff */
[----:B------:R-:W-:-:S05]  /*71a0*/  @!P4 LOP3.LUT R79, R79, R78, RZ, 0x3c, !PT ;  /* 0x0000004e4f4fc212 */ /* 0x000fca00078e3cff */
[----:B------:R0:W4:Y:S02]  /*71b0*/  @!P4 LDG.E.U8 R47, desc[UR24][R78.64] ;  /* 0x000000184e2fc981 */ /* 0x000124000c1e1100 */
[----:B0-----:R-:W-:Y:S02]  /*71c0*/  @!P4 IMAD.MOV.U32 R78, RZ, RZ, R91 ;  /* 0x000000ffff4ec224 */ /* 0x001fe400078e005b */
[----:B------:R-:W-:-:S05]  /*71d0*/  @!P4 IMAD.MOV.U32 R79, RZ, RZ, R52 ;  /* 0x000000ffff4fc224 */ /* 0x000fca00078e0034 */
[----:B------:R0:W3:Y:S01]  /*71e0*/  @!P4 LDG.E.U8 R50, desc[UR24][R78.64] ;  /* 0x000000184e32c981 */ /* 0x0000e2000c1e1100 */
[----:B------:R-:W-:Y:S02]  /*71f0*/  ISETP.GT.U32.AND P2, PT, R11, R44, PT ;  /* 0x0000002c0b00720c */ /* 0x000fe40003f44070 */
[----:B------:R-:W-:Y:S01]  /*7200*/  SHF.R.U32.HI R77, RZ, 0xc, R10 ;  /* 0x0000000cff4d7819 */ /* 0x000fe2000001160a */
        /* <DEDUP_REMOVED lines=136> */
[----:B------:R-:W-:-:S05]  /*7a90*/  @P6 LOP3.LUT R79, R79, R78, RZ, 0x3c, !PT ;  /* 0x0000004e4f4f6212 */ /* 0x000fca00078e3cff */
[----:B------:R0:W3:Y:S01]  /*7aa0*/  @P6 LDG.E.U8 R87, desc[UR24][R78.64] ;  /* 0x000000184e576981 */ /* 0x0000e2000c1e1100 */
[----:B------:R-:W-:Y:S02]  /*7ab0*/  IADD3.X R12, PT, PT, R7, UR6, RZ, P4, !PT ;  /* 0x00000006070c7c10 */ /* 0x000fe4000a7fe4ff */
[----:B------:R-:W-:Y:S01]  /*7ac0*/  PRMT R86, RZ, 0x7610, R86 ;  /* 0x00007610ff567816 */ /* 0x000fe20000000056 */
[----:B0-----:R-:W-:Y:S02]  /*7ad0*/  @P6 IMAD.MOV.U32 R78, RZ, RZ, R91 ;  /* 0x000000ffff4e6224 */ /* 0x001fe400078e005b */
[----:B------:R-:W-:-:S05]  /*7ae0*/  @P6 IMAD.MOV.U32 R79, RZ, RZ, R12 ;  /* 0x000000ffff4f6224 */ /* 0x000fca00078e000c */
[----:B------:R0:W4:Y:S04]  /*7af0*/  @P6 LDG.E.U8 R86, desc[UR24][R78.64] ;  /* 0x000000184e566981 */ /* 0x000128000c1e1100 */
[----:B------:R-:W-:Y:S01]  /*7b00*/  STL [R1+0x638], R12 ;  /* 0x0006380c01007387 */ /* 0x000fe20000100800 */
[C---:B------:R-:W-:Y:S02]  /*7b10*/  ISETP.GT.U32.AND P3, PT, R11.reuse, R58, PT ;  /* 0x0000003a0b00720c */ /* 0x040fe40003f64070 */
[----:B------:R-:W-:Y:S01]  /*7b20*/  SHF.R.U64 R77, R8, 0x4, RZ ;  /* 0x00000004084d7819 */ /* 0x000fe200000012ff */
[----:B------:R-:W-:Y:S01]  /*7b30*/  UIMAD UR5, UR12, 0x3b, URZ ;  /* 0x0000003b0c0578a4 */ /* 0x000fe2000f8e02ff */
[----:B---3--:R1:W-:Y:S04]  /*7b40*/  STL [R1+0x1f0], R87 ;  /* 0x0001f05701007387 */ /* 0x0083e80000100800 */
[----:B-1----:R-:W3:Y:S04]  /*7b50*/  LDL.LU R87, [R1+0x7e4] ;  /* 0x0007e40001577983 */ /* 0x002ee80000300800 */
[----:B------:R-:W3:Y:S01]  /*7b60*/  LDL.LU R12, [R1+0x7e0] ;  /* 0x0007e000010c7983 */ /* 0x000ee20000300800 */
[----:B------:R-:W-:Y:S01]  /*7b70*/  @!P3 IMAD.IADD R58, R58, 0x1, -R11 ;  /* 0x000000013a3ab824 */ /* 0x000fe200078e0a0b */
[----:B--2---:R-:W-:-:S02]  /*7b80*/  ISETP.GT.U32.AND P3, PT, R11, R57, PT ;  /* 0x000000390b00720c */ /* 0x004fc40003f64070 */
[----:B------:R-:W-:Y:S01]  /*7b90*/  LOP3.LUT P4, RZ, R77, 0x1, RZ, 0xc0, !PT ;  /* 0x000000014dff7812 */ /* 0x000fe2000788c0ff */
[----:B------:R-:W-:Y:S02]  /*7ba0*/  USHF.R.S32.HI UR6, URZ, 0x1f, UR5 ;  /* 0x0000001fff067899 */ /* 0x000fe40008011405 */
[----:B------:R-:W-:-:S08]  /*7bb0*/  IADD3 R91, P6, PT, R5, UR5, RZ ;  /* 0x00000005055b7c10 */ /* 0x000fd0000ffde0ff */
[----:B------:R-:W-:Y:S01]  /*7bc0*/  @!P3 IMAD.IADD R57, R57, 0x1, -R11 ;  /* 0x000000013939b824 */ /* 0x000fe200078e0a0b */
[----:B0-----:R-:W-:-:S04]  /*7bd0*/  IADD3 R79, P3, PT, R4, UR5, RZ ;  /* 0x00000005044f7c10 */ /* 0x001fc8000ff7e0ff */
[----:B------:R-:W-:Y:S01]  /*7be0*/  IADD3.X R78, PT, PT, R6, UR6, RZ, P3, !PT ;  /* 0x00000006064e7c10 */ /* 0x000fe20009ffe4ff */
[----:B------:R0:W-:Y:S04]  /*7bf0*/  STL [R1+0x684], R79 ;  /* 0x0006844f01007387 */ /* 0x0001e80000100800 */
[----:B------:R-:W-:Y:S04]  /*7c00*/  STL [R1+0x68c], R91 ;  /* 0x00068c5b01007387 */ /* 0x000fe80000100800 */
[----:B----4-:R-:W-:Y:S01]  /*7c10*/  STL [R1+0x1ec], R86 ;  /* 0x0001ec5601007387 */ /* 0x010fe20000100800 */
[----:B0-----:R-:W-:-:S03]  /*7c20*/  @P4 LOP3.LUT R79, R79, R78, RZ, 0x3c, !PT ;  /* 0x0000004e4f4f4212 */ /* 0x001fc600078e3cff */
[----:B------:R0:W-:Y:S01]  /*7c30*/  STL [R1+0x680], R78 ;  /* 0x0006804e01007387 */ /* 0x0001e20000100800 */
[----:B------:R-:W-:Y:S02]  /*7c40*/  PRMT R93, RZ, 0x7610, R93 ;  /* 0x00007610ff5d7816 */ /* 0x000fe4000000005d */
[----:B0-----:R-:W-:Y:S02]  /*7c50*/  @P4 LOP3.LUT R78, R79, R78, RZ, 0x3c, !PT ;  /* 0x0000004e4f4e4212 */ /* 0x001fe400078e3cff */
[----:B------:R-:W-:Y:S02]  /*7c60*/  IADD3.X R86, PT, PT, R7, UR6, RZ, P6, !PT ;  /* 0x0000000607567c10 */ /* 0x000fe4000b7fe4ff */
[----:B------:R-:W-:-:S05]  /*7c70*/  @P4 LOP3.LUT R79, R79, R78, RZ, 0x3c, !PT ;  /* 0x0000004e4f4f4212 */ /* 0x000fca00078e3cff */
[----:B------:R0:W2:Y:S02]  /*7c80*/  @P4 LDG.E.U8 R93, desc[UR24][R78.64] ;  /* 0x000000184e5d4981 */ /* 0x0000a4000c1e1100 */
[----:B0-----:R-:W-:Y:S02]  /*7c90*/  @P4 IMAD.MOV.U32 R78, RZ, RZ, R91 ;  /* 0x000000ffff4e4224 */ /* 0x001fe400078e005b */
[----:B------:R-:W-:Y:S01]  /*7ca0*/  @P4 IMAD.MOV.U32 R79, RZ, RZ, R86 ;  /* 0x000000ffff4f4224 */ /* 0x000fe200078e0056 */
[----:B---3--:R-:W-:-:S06]  /*7cb0*/  PRMT R12, RZ, 0x7610, R12 ;  /* 0x00007610ff0c7816 */ /* 0x008fcc000000000c */
[----:B------:R0:W3:Y:S01]  /*7cc0*/  @P4 LDG.E.U8 R12, desc[UR24][R78.64] ;  /* 0x000000184e0c4981 */ /* 0x0000e2000c1e1100 */
[----:B------:R-:W-:Y:S01]  /*7cd0*/  ISETP.GT.U32.AND P2, PT, R11, R56, PT ;  /* 0x000000380b00720c */ /* 0x000fe20003f44070 */
[----:B------:R-:W-:Y:S01]  /*7ce0*/  VIADD R77, R3, 0xfffffffb ;  /* 0xfffffffb034d7836 */ /* 0x000fe20000000000 */
[----:B------:R-:W-:-:S11]  /*7cf0*/  USHF.L.U32 UR5, UR12, 0x2, URZ ;  /* 0x000000020c057899 */ /* 0x000fd600080006ff */
[----:B------:R-:W-:Y:S01]  /*7d00*/  @!P2 IMAD.IADD R56, R56, 0x1, -R11 ;  /* 0x000000013838a824 */ /* 0x000fe200078e0a0b */
[----:B------:R-:W-:Y:S02]  /*7d10*/  ISETP.GT.U32.AND P2, PT, R11, R55, PT ;  /* 0x000000370b00720c */ /* 0x000fe40003f44070 */
[----:B------:R-:W-:Y:S01]  /*7d20*/  ISETP.GE.U32.AND P6, PT, R77, 0x7fffffbc, PT ;  /* 0x7fffffbc4d00780c */ /* 0x000fe20003fc6070 */
[----:B------:R-:W-:Y:S01]  /*7d30*/  USHF.R.S32.HI UR6, URZ, 0x1f, UR5 ;  /* 0x0000001fff067899 */ /* 0x000fe20008011405 */
[----:B------:R-:W-:Y:S01]  /*7d40*/  STL [R1+0x688], R86 ;  /* 0x0006885601007387 */ /* 0x000fe20000100800 */
[----:B------:R-:W-:-:S08]  /*7d50*/  IADD3 R91, P4, PT, R5, UR5, RZ ;  /* 0x00000005055b7c10 */ /* 0x000fd0000ff9e0ff */
[----:B------:R-:W-:Y:S01]  /*7d60*/  @!P2 IMAD.IADD R55, R55, 0x1, -R11 ;  /* 0x000000013737a824 */ /* 0x000fe200078e0a0b */
[----:B0-----:R-:W-:-:S04]  /*7d70*/  IADD3 R79, P2, PT, R4, UR5, RZ ;  /* 0x00000005044f7c10 */ /* 0x001fc8000ff5e0ff */
[----:B------:R-:W-:Y:S02]  /*7d80*/  IADD3.X R78, PT, PT, R6, UR6, RZ, P2, !PT ;  /* 0x00000006064e7c10 */ /* 0x000fe400097fe4ff */
[----:B------:R-:W-:Y:S01]  /*7d90*/  PRMT R87, RZ, 0x7610, R87 ;  /* 0x00007610ff577816 */ /* 0x000fe20000000057 */
[----:B--2---:R0:W-:Y:S04]  /*7da0*/  STL [R1+0x1e8], R93 ;  /* 0x0001e85d01007387 */ /* 0x0041e80000100800 */
[----:B0-----:R-:W2:Y:S04]  /*7db0*/  LDL.LU R93, [R1+0x7dc] ;  /* 0x0007dc00015d7983 */ /* 0x001ea80000300800 */
[----:B------:R-:W4:Y:S04]  /*7dc0*/  LDL.LU R86, [R1+0x7d8] ;  /* 0x0007d80001567983 */ /* 0x000f280000300800 */
[----:B------:R0:W-:Y:S04]  /*7dd0*/  STL [R1+0x90], R79 ;  /* 0x0000904f01007387 */ /* 0x0001e80000100800 */
[----:B------:R-:W-:Y:S01]  /*7de0*/  STL [R1+0x9c], R91 ;  /* 0x00009c5b01007387 */ /* 0x000fe20000100800 */
[----:B0-----:R-:W-:-:S03]  /*7df0*/  @!P6 LOP3.LUT R79, R79, R78, RZ, 0x3c, !PT ;  /* 0x0000004e4f4fe212 */ /* 0x001fc600078e3cff */
[----:B---3--:R-:W-:Y:S04]  /*7e00*/  STL [R1+0x11c], R12 ;  /* 0x00011c0c01007387 */ /* 0x008fe80000100800 */
[----:B------:R0:W-:Y:S02]  /*7e10*/  STL [R1+0x8c], R78 ;  /* 0x00008c4e01007387 */ /* 0x0001e40000100800 */
[----:B0-----:R-:W-:-:S04]  /*7e20*/  @!P6 LOP3.LUT R78, R79, R78, RZ, 0x3c, !PT ;  /* 0x0000004e4f4ee212 */ /* 0x001fc800078e3cff */
[----:B------:R-:W-:-:S05]  /*7e30*/  @!P6 LOP3.LUT R79, R79, R78, RZ, 0x3c, !PT ;  /* 0x0000004e4f4fe212 */ /* 0x000fca00078e3cff */
[----:B------:R0:W3:Y:S01]  /*7e40*/  @!P6 LDG.E.U8 R87, desc[UR24][R78.64] ;  /* 0x000000184e57e981 */ /* 0x0000e2000c1e1100 */
[----:B------:R-:W-:Y:S02]  /*7e50*/  IADD3.X R12, PT, PT, R7, UR6, RZ, P4, !PT ;  /* 0x00000006070c7c10 */ /* 0x000fe4000a7fe4ff */
[----:B------:R-:W-:Y:S01]  /*7e60*/  PRMT R89, RZ, 0x7610, R89 ;  /* 0x00007610ff597816 */ /* 0x000fe20000000059 */
[----:B0-----:R-:W-:Y:S02]  /*7e70*/  @!P6 IMAD.MOV.U32 R78, RZ, RZ, R91 ;  /* 0x000000ffff4ee224 */ /* 0x001fe400078e005b */
[----:B------:R-:W-:-:S05]  /*7e80*/  @!P6 IMAD.MOV.U32 R79, RZ, RZ, R12 ;  /* 0x000000ffff4fe224 */ /* 0x000fca00078e000c */
[----:B------:R-:W2:Y:S04]  /*7e90*/  @!P6 LDG.E.U8 R89, desc[UR24][R78.64] ;  /* 0x000000184e59e981 */ /* 0x000ea8000c1e1100 */
[----:B------:R-:W-:Y:S01]  /*7ea0*/  STL [R1+0x94], R12 ;  /* 0x0000940c01007387 */ /* 0x000fe20000100800 */
[----:B------:R-:W-:Y:S01]  /*7eb0*/  ISETP.GT.U32.AND P3, PT, R11, R60, PT ;  /* 0x0000003c0b00720c */ /* 0x000fe20003f64070 */
[----:B------:R-:W-:Y:S01]  /*7ec0*/  VIADD R77, R3, 0xfffffff3 ;  /* 0xfffffff3034d7836 */ /* 0x000fe20000000000 */
[----:B------:R-:W-:-:S11]  /*7ed0*/  UIMAD UR5, UR12, 0xc, URZ ;  /* 0x0000000c0c0578a4 */ /* 0x000fd6000f8e02ff */
[--C-:B------:R-:W-:Y:S01]  /*7ee0*/  @!P3 IMAD.IADD R60, R60, 0x1, -R11.reuse ;  /* 0x000000013c3cb824 */ /* 0x100fe200078e0a0b */
[----:B---3--:R0:W-:Y:S04]  /*7ef0*/  STL [R1+0x118], R87 ;  /* 0x0001185701007387 */ /* 0x0081e80000100800 */
[----:B0-----:R-:W3:Y:S01]  /*7f00*/  LDL.LU R87, [R1+0x7d4] ;  /* 0x0007d40001577983 */ /* 0x001ee20000300800 */
[----:B------:R-:W-:Y:S02]  /*7f10*/  ISETP.GT.U32.AND P3, PT, R11, R59, PT ;  /* 0x0000003b0b00720c */ /* 0x000fe40003f64070 */
[----:B------:R-:W-:Y:S01]  /*7f20*/  ISETP.GE.U32.AND P4, PT, R77, 0x7fffffb4, PT ;  /* 0x7fffffb44d00780c */ /* 0x000fe20003f86070 */
[----:B------:R-:W-:Y:S01]  /*7f30*/  USHF.R.S32.HI UR6, URZ, 0x1f, UR5 ;  /* 0x0000001fff067899 */ /* 0x000fe20008011405 */
[----:B------:R-:W4:Y:S04]  /*7f40*/  LDL.LU R12, [R1+0x7d0] ;  /* 0x0007d000010c7983 */ /* 0x000f280000300800 */
[----:B--2---:R0:W-:Y:S05]  /*7f50*/  STL [R1+0x114], R89 ;  /* 0x0001145901007387 */ /* 0x0041ea0000100800 */
[----:B------:R-:W-:Y:S01]  /*7f60*/  @!P3 IMAD.IADD R59, R59, 0x1, -R11 ;  /* 0x000000013b3bb824 */ /* 0x000fe200078e0a0b */
[----:B------:R-:W-:-:S04]  /*7f70*/  IADD3 R79, P3, PT, R4, UR5, RZ ;  /* 0x00000005044f7c10 */ /* 0x000fc8000ff7e0ff */
[----:B------:R-:W-:Y:S02]  /*7f80*/  IADD3.X R78, PT, PT, R6, UR6, RZ, P3, !PT ;  /* 0x00000006064e7c10 */ /* 0x000fe40009ffe4ff */
[----:B0-----:R-:W-:Y:S01]  /*7f90*/  IADD3 R89, P6, PT, R5, UR5, RZ ;  /* 0x0000000505597c10 */ /* 0x001fe2000ffde0ff */
[----:B------:R0:W-:Y:S04]  /*7fa0*/  STL [R1+0x3f4], R79 ;  /* 0x0003f44f01007387 */ /* 0x0001e80000100800 */
[----:B------:R-:W-:Y:S01]  /*7fb0*/  STL [R1+0x3fc], R89 ;  /* 0x0003fc5901007387 */ /* 0x000fe20000100800 */
[----:B0-----:R-:W-:-:S03]  /*7fc0*/  @!P4 LOP3.LUT R79, R79, R78, RZ, 0x3c, !PT ;  /* 0x0000004e4f4fc212 */ /* 0x001fc600078e3cff */
[----:B------:R0:W-:Y:S01]  /*7fd0*/  STL [R1+0x3f0], R78 ;  /* 0x0003f04e01007387 */ /* 0x0001e20000100800 */
[----:B------:R-:W-:Y:S02]  /*7fe0*/  PRMT R92, RZ, 0x7610, R92 ;  /* 0x00007610ff5c7816 */ /* 0x000fe4000000005c */
[----:B------:R-:W-:Y:S02]  /*7ff0*/  IADD3.X R91, PT, PT, R7, UR6, RZ, P6, !PT ;  /* 0x00000006075b7c10 */ /* 0x000fe4000b7fe4ff */
[----:B0-----:R-:W-:-:S04]  /*8000*/  @!P4 LOP3.LUT R78, R79, R78, RZ, 0x3c, !PT ;  /* 0x0000004e4f4ec212 */ /* 0x001fc800078e3cff */
[----:B------:R-:W-:-:S05]  /*8010*/  @!P4 LOP3.LUT R79, R79, R78, RZ, 0x3c, !PT ;  /* 0x0000004e4f4fc212 */ /* 0x000fca00078e3cff */
[----:B------:R0:W2:Y:S02]  /*8020*/  @!P4 LDG.E.U8 R92, desc[UR24][R78.64] ;  /* 0x000000184e5cc981 */ /* 0x0000a4000c1e1100 */
[----:B0-----:R-:W-:Y:S02]  /*8030*/  @!P4 IMAD.MOV.U32 R78, RZ, RZ, R89 ;  /* 0x000000ffff4ec224 */ /* 0x001fe400078e0059 */
[----:B------:R-:W-:Y:S01]  /*8040*/  @!P4 IMAD.MOV.U32 R79, RZ, RZ, R91 ;  /* 0x000000ffff4fc224 */ /* 0x000fe200078e005b */
[----:B---3--:R-:W-:-:S06]  /*8050*/  PRMT R87, RZ, 0x7610, R87 ;  /* 0x00007610ff577816 */ /* 0x008fcc0000000057 */
[----:B------:R0:W3:Y:S01]  /*8060*/  @!P4 LDG.E.U8 R87, desc[UR24][R78.64] ;  /* 0x000000184e57c981 */ /* 0x0000e2000c1e1100 */
[----:B------:R-:W-:Y:S01]  /*8070*/  ISETP.GT.U32.AND P2, PT, R11, R64, PT ;  /* 0x000000400b00720c */ /* 0x000fe20003f44070 */
[----:B------:R-:W-:Y:S01]  /*8080*/  UIMAD UR5, UR12, 0x14, URZ ;  /* 0x000000140c0578a4 */ /* 0x000fe2000f8e02ff */
[----:B------:R-:W-:-:S11]  /*8090*/  SHF.R.U32.HI R77, RZ, 0xb, R10 ;  /* 0x0000000bff4d7819 */ /* 0x000fd6000001160a */
[----:B------:R-:W-:Y:S01]  /*80a0*/  @!P2 IMAD.IADD R64, R64, 0x1, -R11 ;  /* 0x000000014040a824 */ /* 0x000fe200078e0a0b */
[----:B------:R-:W-:Y:S01]  /*80b0*/  ISETP.GT.U32.AND P2, PT, R11, R63, PT ;  /* 0x0000003f0b00720c */ /* 0x000fe20003f44070 */
[----:B------:R1:W-:Y:S01]  /*80c0*/  STL [R1+0x3f8], R91 ;  /* 0x0003f85b01007387 */ /* 0x0003e20000100800 */
[----:B------:R-:W-:Y:S01]  /*80d0*/  LOP3.LUT P6, RZ, R77, 0x1, RZ, 0xc0, !PT ;  /* 0x000000014dff7812 */ /* 0x000fe200078cc0ff */
[----:B------:R-:W-:Y:S01]  /*80e0*/  USHF.R.S32.HI UR6, URZ, 0x1f, UR5 ;  /* 0x0000001fff067899 */ /* 0x000fe20008011405 */
[----:B0-----:R-:W-:-:S09]  /*80f0*/  SHF.R.U64 R78, R8, 0x1b, RZ ;  /* 0x0000001b084e7819 */ /* 0x001fd200000012ff */
[----:B------:R-:W-:Y:S01]  /*8100*/  @!P2 IMAD.IADD R63, R63, 0x1, -R11 ;  /* 0x000000013f3fa824 */ /* 0x000fe200078e0a0b */
[----:B-1----:R-:W-:Y:S02]  /*8110*/  IADD3 R91, P2, PT, R4, UR5, RZ ;  /* 0x00000005045b7c10 */ /* 0x002fe4000ff5e0ff */
[----:B------:R-:W-:Y:S02]  /*8120*/  PRMT R90, RZ, 0x7610, R90 ;  /* 0x00007610ff5a7816 */ /* 0x000fe4000000005a */
[----:B----4-:R-:W-:Y:S01]  /*8130*/  PRMT R86, RZ, 0x7610, R86 ;  /* 0x00007610ff567816 */ /* 0x010fe20000000056 */
[----:B---3--:R0:W-:Y:S04]  /*8140*/  STL [R1+0x10c], R87 ;  /* 0x00010c5701007387 */ /* 0x0081e80000100800 */
[----:B------:R-:W-:Y:S04]  /*8150*/  STL [R1+0x464], R91 ;  /* 0x0004645b01007387 */ /* 0x000fe80000100800 */
[----:B--2---:R1:W-:Y:S01]  /*8160*/  STL [R1+0x110], R92 ;  /* 0x0001105c01007387 */ /* 0x0043e20000100800 */
[----:B0-----:R-:W-:-:S04]  /*8170*/  IADD3 R87, P4, PT, R5, UR5, RZ ;  /* 0x0000000505577c10 */ /* 0x001fc8000ff9e0ff */
[----:B------:R-:W-:Y:S02]  /*8180*/  IADD3.X R89, PT, PT, R7, UR6, RZ, P4, !PT ;  /* 0x0000000607597c10 */ /* 0x000fe4000a7fe4ff */
[----:B-1----:R-:W-:Y:S02]  /*8190*/  IADD3.X R92, PT, PT, R6, UR6, RZ, P2, !PT ;  /* 0x00000006065c7c10 */ /* 0x002fe400097fe4ff */
[----:B------:R-:W-:Y:S01]  /*81a0*/  LOP3.LUT P4, RZ, R78, 0x1, RZ, 0xc0, !PT ;  /* 0x000000014eff7812 */ /* 0x000fe2000788c0ff */
[----:B------:R-:W-:Y:S02]  /*81b0*/  @P6 IMAD.MOV.U32 R78, RZ, RZ, R91 ;  /* 0x000000ffff4e6224 */ /* 0x000fe400078e005b */
[----:B------:R-:W-:-:S05]  /*81c0*/  @P6 IMAD.MOV.U32 R79, RZ, RZ, R92 ;  /* 0x000000ffff4f6224 */ /* 0x000fca00078e005c */
[----:B------:R0:W2:Y:S02]  /*81d0*/  @P6 LDG.E.U8 R90, desc[UR24][R78.64] ;  /* 0x000000184e5a6981 */ /* 0x0000a4000c1e1100 */
[----:B0-----:R-:W-:Y:S02]  /*81e0*/  @P6 IMAD.MOV.U32 R78, RZ, RZ, R87 ;  /* 0x000000ffff4e6224 */ /* 0x001fe400078e0057 */
[----:B------:R-:W-:-:S05]  /*81f0*/  @P6 IMAD.MOV.U32 R79, RZ, RZ, R89 ;  /* 0x000000ffff4f6224 */ /* 0x000fca00078e0059 */
[----:B------:R0:W3:Y:S01]  /*8200*/  @P6 LDG.E.U8 R86, desc[UR24][R78.64] ;  /* 0x000000184e566981 */ /* 0x0000e2000c1e1100 */
[----:B------:R-:W-:Y:S01]  /*8210*/  ISETP.GT.U32.AND P3, PT, R11, R62, PT ;  /* 0x0000003e0b00720c */ /* 0x000fe20003f64070 */
[----:B------:R-:W-:Y:S01]  /*8220*/  UIMAD UR5, UR12, 0x1c, URZ ;  /* 0x0000001c0c0578a4 */ /* 0x000fe2000f8e02ff */
[----:B------:R-:W-:-:S11]  /*8230*/  SHF.R.U32.HI R77, RZ, 0x3, R10 ;  /* 0x00000003ff4d7819 */ /* 0x000fd6000001160a */
[----:B------:R-:W-:Y:S01]  /*8240*/  @!P3 IMAD.IADD R62, R62, 0x1, -R11 ;  /* 0x000000013e3eb824 */ /* 0x000fe200078e0a0b */
[----:B------:R-:W-:Y:S01]  /*8250*/  ISETP.GT.U32.AND P3, PT, R11, R61, PT ;  /* 0x0000003d0b00720c */ /* 0x000fe20003f64070 */
[----:B------:R-:W-:Y:S01]  /*8260*/  STL [R1+0x46c], R87 ;  /* 0x00046c5701007387 */ /* 0x000fe20000100800 */
[----:B------:R-:W-:-:S03]  /*8270*/  LOP3.LUT P2, RZ, R77, 0x1, RZ, 0xc0, !PT ;  /* 0x000000014dff7812 */ /* 0x000fc6000784c0ff */
[----:B------:R-:W-:Y:S01]  /*8280*/  STL [R1+0x460], R92 ;  /* 0x0004605c01007387 */ /* 0x000fe20000100800 */
[----:B------:R-:W-:-:S03]  /*8290*/  USHF.R.S32.HI UR6, URZ, 0x1f, UR5 ;  /* 0x0000001fff067899 */ /* 0x000fc60008011405 */
[----:B------:R1:W-:Y:S04]  /*82a0*/  STL [R1+0x468], R89 ;  /* 0x0004685901007387 */ /* 0x0003e80000100800 */
[----:B------:R-:W-:Y:S01]  /*82b0*/  @!P3 IMAD.IADD R61, R61, 0x1, -R11 ;  /* 0x000000013d3db824 */ /* 0x000fe200078e0a0b */
[----:B-1----:R-:W-:Y:S02]  /*82c0*/  IADD3 R89, P3, PT, R4, UR5, RZ ;  /* 0x0000000504597c10 */ /* 0x002fe4000ff7e0ff */
[----:B0-----:R-:W-:Y:S02]  /*82d0*/  SHF.R.U64 R78, R8, 0xb, RZ ;  /* 0x0000000b084e7819 */ /* 0x001fe400000012ff */
[----:B------:R-:W-:Y:S02]  /*82e0*/  PRMT R88, RZ, 0x7610, R88 ;  /* 0x00007610ff587816 */ /* 0x000fe40000000058 */
[----:B------:R-:W-:Y:S01]  /*82f0*/  PRMT R85, RZ, 0x7610, R85 ;  /* 0x00007610ff557816 */ /* 0x000fe20000000055 */
        /* <DEDUP_REMOVED lines=13> */
[----:B------:R-:W-:-:S03]  /*83d0*/  UIMAD UR6, UR12, 0x24, URZ ;  /* 0x000000240c0678a4 */ /* 0x000fc6000f8e02ff */
[----:B------:R-:W-:Y:S01]  /*83e0*/  STL [R1+0x55c], R86 ;  /* 0x00055c5601007387 */ /* 0x000fe20000100800 */
[----:B------:R-:W-:-:S03]  /*83f0*/  USHF.R.S32.HI UR17, URZ, 0x1f, UR6 ;  /* 0x0000001fff117899 */ /* 0x000fc60008011406 */
[----:B------:R-:W-:Y:S04]  /*8400*/  STL [R1+0x550], R90 ;  /* 0x0005505a01007387 */ /* 0x000fe80000100800 */
[----:B------:R1:W-:Y:S02]  /*8410*/  STL [R1+0x558], R87 ;  /* 0x0005585701007387 */ /* 0x0003e40000100800 */
[----:B-1----:R-:W-:-:S05]  /*8420*/  IADD3 R87, P2, PT, R4, UR6, RZ ;  /* 0x0000000604577c10 */ /* 0x002fca000ff5e0ff */
[----:B------:R-:W-:Y:S01]  /*8430*/  STL [R1+0x5a4], R87 ;  /* 0x0005a45701007387 */ /* 0x000fe20000100800 */
[----:B------:R-:W-:Y:S01]  /*8440*/  PRMT R84, RZ, 0x7610, R84 ;  /* 0x00007610ff547816 */ /* 0x000fe20000000054 */
[----:B0-----:R-:W-:Y:S01]  /*8450*/  @P4 IMAD.MOV.U32 R78, RZ, RZ, R87 ;  /* 0x000000ffff4e4224 */ /* 0x001fe200078e0057 */
[----:B------:R-:W-:-:S04]  /*8460*/  SHF.R.U64 R77, R8, 0x13, RZ ;  /* 0x00000013084d7819 */ /* 0x000fc800000012ff */
[----:B------:R-:W-:Y:S02]  /*8470*/  LOP3.LUT P3, RZ, R77, 0x1, RZ, 0xc0, !PT ;  /* 0x000000014dff7812 */ /* 0x000fe4000786c0ff */
[----:B------:R-:W-:Y:S01]  /*8480*/  PRMT R77, RZ, 0x7610, R77 ;  /* 0x00007610ff4d7816 */ /* 0x000fe2000000004d */
[----:B--2---:R0:W-:Y:S02]  /*8490*/  STL [R1+0xe4], R88 ;  /* 0x0000e45801007387 */ /* 0x0041e40000100800 */
[----:B0-----:R-:W-:-:S05]  /*84a0*/  IADD3.X R88, PT, PT, R6, UR17, RZ, P2, !PT ;  /* 0x0000001106587c10 */ /* 0x001fca00097fe4ff */
[----:B------:R-:W-:-:S05]  /*84b0*/  @P4 IMAD.MOV.U32 R79, RZ, RZ, R88 ;  /* 0x000000ffff4f4224 */ /* 0x000fca00078e0058 */
[----:B------:R0:W2:Y:S04]  /*84c0*/  @P4 LDG.E.U8 R84, desc[UR24][R78.64] ;  /* 0x000000184e544981 */ /* 0x0000a8000c1e1100 */
[----:B---3--:R1:W-:Y:S02]  /*84d0*/  STL [R1+0xe0], R85 ;  /* 0x0000e05501007387 */ /* 0x0083e40000100800 */
[----:B-1----:R-:W-:-:S04]  /*84e0*/  IADD3 R85, P2, PT, R5, UR6, RZ ;  /* 0x0000000605557c10 */ /* 0x002fc8000ff5e0ff */
[----:B------:R-:W-:Y:S01]  /*84f0*/  IADD3.X R86, PT, PT, R7, UR17, RZ, P2, !PT ;  /* 0x0000001107567c10 */ /* 0x000fe200097fe4ff */
[----:B0-----:R-:W-:-:S04]  /*8500*/  @P4 IMAD.MOV.U32 R78, RZ, RZ, R85 ;  /* 0x000000ffff4e4224 */ /* 0x001fc800078e0055 */
[----:B------:R-:W-:-:S05]  /*8510*/  @P4 IMAD.MOV.U32 R79, RZ, RZ, R86 ;  /* 0x000000ffff4f4224 */ /* 0x000fca00078e0056 */
[----:B------:R0:W3:Y:S01]  /*8520*/  @P4 LDG.E.U8 R77, desc[UR24][R78.64] ;  /* 0x000000184e4d4981 */ /* 0x0000e2000c1e1100 */
[----:B------:R-:W-:-:S03]  /*8530*/  UIMAD UR14, UR12, 0x2c, URZ ;  /* 0x0000002c0c0e78a4 */ /* 0x000fc6000f8e02ff */
[----:B------:R-:W-:Y:S01]  /*8540*/  STL [R1+0x5a0], R88 ;  /* 0x0005a05801007387 */ /* 0x000fe20000100800 */
[----:B------:R-:W-:-:S03]  /*8550*/  USHF.R.S32.HI UR6, URZ, 0x1f, UR14 ;  /* 0x0000001fff067899 */ /* 0x000fc6000801140e */
[----:B------:R-:W-:Y:S01]  /*8560*/  STL [R1+0x5ac], R85 ;  /* 0x0005ac5501007387 */ /* 0x000fe20000100800 */
[----:B------:R-:W-:-:S03]  /*8570*/  UIMAD UR15, UR12, 0x34, URZ ;  /* 0x000000340c0f78a4 */ /* 0x000fc6000f8e02ff */
[----:B------:R-:W-:Y:S01]  /*8580*/  STL [R1+0x5a8], R86 ;  /* 0x0005a85601007387 */ /* 0x000fe20000100800 */
[----:B------:R-:W-:Y:S02]  /*8590*/  USHF.R.S32.HI UR20, URZ, 0x1f, UR15 ;  /* 0x0000001fff147899 */ /* 0x000fe4000801140f */
[----:B------:R-:W-:Y:S01]  /*85a0*/  UIMAD UR5, UR12, 0x5, URZ ;  /* 0x000000050c0578a4 */ /* 0x000fe2000f8e02ff */
[----:B0-----:R-:W-:-:S03]  /*85b0*/  VIADD R78, R3, 0xfffffffa ;  /* 0xfffffffa034e7836 */ /* 0x001fc60000000000 */
[----:B------:R-:W-:Y:S01]  /*85c0*/  USHF.R.S32.HI UR17, URZ, 0x1f, UR5 ;  /* 0x0000001fff117899 */ /* 0x000fe20008011405 */
[----:B------:R-:W-:Y:S02]  /*85d0*/  IADD3 R90, P4, PT, R5, UR14, RZ ;  /* 0x0000000e055a7c10 */ /* 0x000fe4000ff9e0ff */
[----:B------:R-:W-:Y:S02]  /*85e0*/  PRMT R12, RZ, 0x7610, R12 ;  /* 0x00007610ff0c7816 */ /* 0x000fe4000000000c */
[----:B------:R-:W-:Y:S01]  /*85f0*/  PRMT R93, RZ, 0x7610, R93 ;  /* 0x00007610ff5d7816 */ /* 0x000fe2000000005d */
[----:B--2---:R0:W-:Y:S02]  /*8600*/  STL [R1+0xdc], R84 ;  /* 0x0000dc5401007387 */ /* 0x0041e40000100800 */
[----:B0-----:R-:W-:-:S04]  /*8610*/  IADD3 R84, P2, PT, R4, UR14, RZ ;  /* 0x0000000e04547c10 */ /* 0x001fc8000ff5e0ff */
[----:B------:R-:W-:Y:S02]  /*8620*/  IADD3.X R79, PT, PT, R6, UR6, RZ, P2, !PT ;  /* 0x00000006064f7c10 */ /* 0x000fe400097fe4ff */
[----:B------:R-:W-:-:S04]  /*8630*/  IADD3 R88, P2, PT, R4, UR15, RZ ;  /* 0x0000000f04587c10 */ /* 0x000fc8000ff5e0ff */
[----:B------:R-:W-:Y:S02]  /*8640*/  IADD3.X R85, PT, PT, R6, UR20, RZ, P2, !PT ;  /* 0x0000001406557c10 */ /* 0x000fe400097fe4ff */
[----:B------:R-:W-:-:S04]  /*8650*/  IADD3 R86, P2, PT, R4, UR5, RZ ;  /* 0x0000000504567c10 */ /* 0x000fc8000ff5e0ff */
[----:B------:R-:W-:Y:S02]  /*8660*/  IADD3.X R87, PT, PT, R6, UR17, RZ, P2, !PT ;  /* 0x0000001106577c10 */ /* 0x000fe400097fe4ff */
[----:B------:R-:W-:Y:S01]  /*8670*/  ISETP.GE.U32.AND P2, PT, R78, 0x7fffffbb, PT ;  /* 0x7fffffbb4e00780c */ /* 0x000fe20003f46070 */
[----:B------:R-:W-:Y:S01]  /*8680*/  @P3 IMAD.MOV.U32 R78, RZ, RZ, R84 ;  /* 0x000000ffff4e3224 */ /* 0x000fe200078e0054 */
[----:B------:R-:W-:Y:S04]  /*8690*/  STL [R1+0x5f4], R84 ;  /* 0x0005f45401007387 */ /* 0x000fe80000100800 */
[----:B---3--:R-:W-:Y:S04]  /*86a0*/  STL [R1+0xd8], R77 ;  /* 0x0000d84d01007387 */ /* 0x008fe80000100800 */
[----:B------:R-:W-:Y:S04]  /*86b0*/  STL [R1+0x5fc], R90 ;  /* 0x0005fc5a01007387 */ /* 0x000fe80000100800 */
[----:B------:R0:W-:Y:S04]  /*86c0*/  STL [R1+0x5f0], R79 ;  /* 0x0005f04f01007387 */ /* 0x0001e80000100800 */
[----:B------:R1:W2:Y:S02]  /*86d0*/  @P3 LDG.E.U8 R12, desc[UR24][R78.64] ;  /* 0x000000184e0c3981 */ /* 0x0002a4000c1e1100 */
[----:B-1----:R-:W-:-:S02]  /*86e0*/  @P6 IMAD.MOV.U32 R78, RZ, RZ, R88 ;  /* 0x000000ffff4e6224 */ /* 0x002fc400078e0058 */
[----:B0-----:R-:W-:-:S05]  /*86f0*/  @P6 IMAD.MOV.U32 R79, RZ, RZ, R85 ;  /* 0x000000ffff4f6224 */ /* 0x001fca00078e0055 */
[----:B------:R-:W3:Y:S01]  /*8700*/  @P6 LDG.E.U8 R93, desc[UR24][R78.64] ;  /* 0x000000184e5d6981 */ /* 0x000ee2000c1e1100 */
[----:B------:R-:W-:Y:S01]  /*8710*/  UIMAD UR16, UR12, 0x3c, URZ ;  /* 0x0000003c0c1078a4 */ /* 0x000fe2000f8e02ff */
[----:B------:R-:W-:-:S03]  /*8720*/  IADD3.X R92, PT, PT, R7, UR6, RZ, P4, !PT ;  /* 0x00000006075c7c10 */ /* 0x000fc6000a7fe4ff */
[----:B------:R-:W-:Y:S02]  /*8730*/  USHF.R.S32.HI UR21, URZ, 0x1f, UR16 ;  /* 0x0000001fff157899 */ /* 0x000fe40008011410 */
[----:B------:R-:W-:Y:S01]  /*8740*/  IADD3 R91, P4, PT, R4, UR16, RZ ;  /* 0x00000010045b7c10 */ /* 0x000fe2000ff9e0ff */
[----:B------:R-:W-:Y:S03]  /*8750*/  STL [R1+0x644], R88 ;  /* 0x0006445801007387 */ /* 0x000fe60000100800 */
[----:B------:R-:W-:Y:S01]  /*8760*/  IADD3.X R89, PT, PT, R6, UR21, RZ, P4, !PT ;  /* 0x0000001506597c10 */ /* 0x000fe2000a7fe4ff */
[----:B------:R-:W-:Y:S04]  /*8770*/  STL [R1+0x5f8], R92 ;  /* 0x0005f85c01007387 */ /* 0x000fe80000100800 */
[----:B------:R-:W-:Y:S04]  /*8780*/  STL [R1+0x694], R91 ;  /* 0x0006945b01007387 */ /* 0x000fe80000100800 */
[----:B------:R-:W-:Y:S04]  /*8790*/  STL [R1+0x640], R85 ;  /* 0x0006405501007387 */ /* 0x000fe80000100800 */
[----:B------:R-:W-:Y:S04]  /*87a0*/  STL [R1+0xc0], R86 ;  /* 0x0000c05601007387 */ /* 0x000fe80000100800 */
[----:B------:R-:W-:Y:S04]  /*87b0*/  STL [R1+0x690], R89 ;  /* 0x0006905901007387 */ /* 0x000fe80000100800 */
[----:B------:R-:W-:Y:S04]  /*87c0*/  STL [R1+0xbc], R87 ;  /* 0x0000bc5701007387 */ /* 0x000fe80000100800 */
[----:B------:R-:W4:Y:S04]  /*87d0*/  LDL.LU R84, [R1+0x7cc] ;  /* 0x0007cc0001547983 */ /* 0x000f280000300800 */
[----:B--2---:R0:W-:Y:S04]  /*87e0*/  STL [R1+0xd4], R12 ;  /* 0x0000d40c01007387 */ /* 0x0041e80000100800 */
[----:B0-----:R-:W2:Y:S04]  /*87f0*/  LDL.LU R12, [R1+0x7c8] ;  /* 0x0007c800010c7983 */ /* 0x001ea80000300800 */
[----:B------:R-:W4:Y:S04]  /*8800*/  LDL.LU R85, [R1+0x7c4] ;  /* 0x0007c40001557983 */ /* 0x000f280000300800 */
[----:B------:R-:W4:Y:S04]  /*8810*/  LDL.LU R88, [R1+0x7c0] ;  /* 0x0007c00001587983 */ /* 0x000f280000300800 */
[----:B---3--:R0:W-:Y:S04]  /*8820*/  STL [R1+0xb8], R93 ;  /* 0x0000b85d01007387 */ /* 0x0081e80000100800 */
[----:B0-----:R-:W3:Y:S01]  /*8830*/  LDL.LU R93, [R1+0x7bc] ;  /* 0x0007bc00015d7983 */ /* 0x001ee20000300800 */
[----:B------:R-:W-:-:S04]  /*8840*/  SHF.R.U64 R77, R8, 0x3, RZ ;  /* 0x00000003084d7819 */ /* 0x000fc800000012ff */
[----:B------:R-:W-:-:S13]  /*8850*/  LOP3.LUT P4, RZ, R77, 0x1, RZ, 0xc0, !PT ;  /* 0x000000014dff7812 */ /* 0x000fda000788c0ff */
[----:B------:R-:W-:Y:S02]  /*8860*/  @P4 IMAD.MOV.U32 R78, RZ, RZ, R91 ;  /* 0x000000ffff4e4224 */ /* 0x000fe400078e005b */
[----:B------:R-:W-:Y:S02]  /*8870*/  @P4 IMAD.MOV.U32 R79, RZ, RZ, R89 ;  /* 0x000000ffff4f4224 */ /* 0x000fe400078e0059 */
[----:B------:R-:W3:Y:S04]  /*8880*/  LDL.LU R89, [R1+0x7b8] ;  /* 0x0007b80001597983 */ /* 0x000ee80000300800 */
[----:B------:R-:W3:Y:S01]  /*8890*/  LDL.LU R91, [R1+0x7b4] ;  /* 0x0007b400015b7983 */ /* 0x000ee20000300800 */
[----:B--2---:R-:W-:-:S06]  /*88a0*/  PRMT R12, RZ, 0x7610, R12 ;  /* 0x00007610ff0c7816 */ /* 0x004fcc000000000c */
[----:B------:R0:W2:Y:S01]  /*88b0*/  @P4 LDG.E.U8 R12, desc[UR24][R78.64] ;  /* 0x000000184e0c4981 */ /* 0x0000a2000c1e1100 */
[----:B----4-:R-:W-:Y:S01]  /*88c0*/  PRMT R88, RZ, 0x7610, R88 ;  /* 0x00007610ff587816 */ /* 0x010fe20000000058 */
[----:B0-----:R-:W-:Y:S02]  /*88d0*/  @!P2 IMAD.MOV.U32 R78, RZ, RZ, R86 ;  /* 0x000000ffff4ea224 */ /* 0x001fe400078e0056 */
[----:B------:R-:W-:Y:S01]  /*88e0*/  @!P2 IMAD.MOV.U32 R79, RZ, RZ, R87 ;  /* 0x000000ffff4fa224 */ /* 0x000fe200078e0057 */
[----:B---3--:R-:W-:-:S06]  /*88f0*/  PRMT R93, RZ, 0x7610, R93 ;  /* 0x00007610ff5d7816 */ /* 0x008fcc000000005d */
[----:B------:R0:W3:Y:S02]  /*8900*/  @!P2 LDG.E.U8 R93, desc[UR24][R78.64] ;  /* 0x000000184e5da981 */ /* 0x0000e4000c1e1100 */
[----:B0-----:R-:W-:Y:S02]  /*8910*/  @P3 IMAD.MOV.U32 R78, RZ, RZ, R90 ;  /* 0x000000ffff4e3224 */ /* 0x001fe400078e005a */
[----:B------:R-:W-:-:S05]  /*8920*/  @P3 IMAD.MOV.U32 R79, RZ, RZ, R92 ;  /* 0x000000ffff4f3224 */ /* 0x000fca00078e005c */
[----:B------:R-:W4:Y:S01]  /*8930*/  @P3 LDG.E.U8 R88, desc[UR24][R78.64] ;  /* 0x000000184e583981 */ /* 0x000f22000c1e1100 */
[----:B------:R-:W-:-:S03]  /*8940*/  PRMT R77, RZ, 0x7610, R77 ;  /* 0x00007610ff4d7816 */ /* 0x000fc6000000004d */
[----:B--2---:R0:W-:Y:S04]  /*8950*/  STL [R1+0xb0], R12 ;  /* 0x0000b00c01007387 */ /* 0x0041e80000100800 */
[----:B0-----:R-:W2:Y:S04]  /*8960*/  LDL.LU R12, [R1+0x7b0] ;  /* 0x0007b000010c7983 */ /* 0x001ea80000300800 */
[----:B------:R-:W2:Y:S04]  /*8970*/  LDL.LU R87, [R1+0x7ac] ;  /* 0x0007ac0001577983 */ /* 0x000ea80000300800 */
[----:B------:R-:W2:Y:S04]  /*8980*/  LDL.LU R86, [R1+0x7a8] ;  /* 0x0007a80001567983 */ /* 0x000ea80000300800 */
[----:B---3--:R0:W-:Y:S04]  /*8990*/  STL [R1+0xac], R93 ;  /* 0x0000ac5d01007387 */ /* 0x0081e80000100800 */
[----:B0-----:R-:W3:Y:S04]  /*89a0*/  LDL.LU R93, [R1+0x7a4] ;  /* 0x0007a400015d7983 */ /* 0x001ee80000300800 */
[----:B------:R-:W2:Y:S04]  /*89b0*/  LDL.LU R92, [R1+0x7a0] ;  /* 0x0007a000015c7983 */ /* 0x000ea80000300800 */
[----:B----4-:R0:W-:Y:S02]  /*89c0*/  STL [R1+0xa8], R88 ;  /* 0x0000a85801007387 */ /* 0x0101e40000100800 */
[----:B0-----:R-:W-:-:S04]  /*89d0*/  IADD3 R88, P3, PT, R5, UR15, RZ ;  /* 0x0000000f05587c10 */ /* 0x001fc8000ff7e0ff */
[----:B------:R-:W-:Y:S01]  /*89e0*/  IADD3.X R90, PT, PT, R7, UR20, RZ, P3, !PT ;  /* 0x00000014075a7c10 */ /* 0x000fe20009ffe4ff */
[----:B------:R-:W-:Y:S01]  /*89f0*/  @P6 IMAD.MOV.U32 R78, RZ, RZ, R88 ;  /* 0x000000ffff4e6224 */ /* 0x000fe200078e0058 */
[----:B------:R0:W-:Y:S01]  /*8a00*/  STL [R1+0x64c], R88 ;  /* 0x00064c5801007387 */ /* 0x0001e20000100800 */
[----:B------:R-:W-:Y:S02]  /*8a10*/  UIMAD UR6, UR12, 0xd, URZ ;  /* 0x0000000d0c0678a4 */ /* 0x000fe4000f8e02ff */
[----:B------:R-:W-:Y:S01]  /*8a20*/  @P6 IMAD.MOV.U32 R79, RZ, RZ, R90 ;  /* 0x000000ffff4f6224 */ /* 0x000fe200078e005a */
[----:B------:R-:W-:Y:S01]  /*8a30*/  PRMT R91, RZ, 0x7610, R91 ;  /* 0x00007610ff5b7816 */ /* 0x000fe2000000005b */
[----:B------:R-:W1:Y:S03]  /*8a40*/  LDCU UR20, c[0x0][0x3b0] ;  /* 0x00007600ff1477ac */ /* 0x000e660008000800 */
[----:B------:R4:W2:Y:S01]  /*8a50*/  @P6 LDG.E.U8 R77, desc[UR24][R78.64] ;  /* 0x000000184e4d6981 */ /* 0x0008a2000c1e1100 */
[----:B------:R-:W-:-:S03]  /*8a60*/  ISETP.GT.U32.AND P3, PT, R11, R66, PT ;  /* 0x000000420b00720c */ /* 0x000fc60003f64070 */
[----:B------:R0:W-:Y:S01]  /*8a70*/  STL [R1+0x648], R90 ;  /* 0x0006485a01007387 */ /* 0x0001e20000100800 */
[----:B------:R-:W-:-:S09]  /*8a80*/  USHF.R.S32.HI UR14, URZ, 0x1f, UR6 ;  /* 0x0000001fff0e7899 */ /* 0x000fd20008011406 */
[----:B------:R-:W-:Y:S01]  /*8a90*/  @!P3 IMAD.IADD R66, R66, 0x1, -R11 ;  /* 0x000000014242b824 */ /* 0x000fe200078e0a0b */
[----:B0-----:R-:W-:Y:S01]  /*8aa0*/  IADD3 R88, P3, PT, R5, UR16, RZ ;  /* 0x0000001005587c10 */ /* 0x001fe2000ff7e0ff */
[----:B------:R-:W0:Y:S03]  /*8ab0*/  LDCU UR16, c[0x0][0x3b0] ;  /* 0x00007600ff1077ac */ /* 0x000e260008000800 */
[----:B------:R-:W-:Y:S01]  /*8ac0*/  IADD3.X R90, PT, PT, R7, UR21, RZ, P3, !PT ;  /* 0x00000015075a7c10 */ /* 0x000fe20009ffe4ff */
[----:B------:R-:W0:Y:S01]  /*8ad0*/  LDCU UR21, c[0x0][0x3b0] ;  /* 0x00007600ff1577ac */ /* 0x000e220008000800 */
[----:B----4-:R-:W-:-:S04]  /*8ae0*/  IADD3 R79, P3, PT, R4, UR6, RZ ;  /* 0x00000006044f7c10 */ /* 0x010fc8000ff7e0ff */
[----:B------:R-:W-:Y:S02]  /*8af0*/  IADD3.X R78, PT, PT, R6, UR14, RZ, P3, !PT ;  /* 0x0000000e064e7c10 */ /* 0x000fe40009ffe4ff */
[----:B------:R-:W-:Y:S01]  /*8b00*/  PRMT R85, RZ, 0x7610, R85 ;  /* 0x00007610ff557816 */ /* 0x000fe20000000055 */
[----:B--2---:R2:W-:Y:S02]  /*8b10*/  STL [R1+0xa0], R77 ;  /* 0x0000a04d01007387 */ /* 0x0045e40000100800 */
[----:B--2---:R-:W-:-:S05]  /*8b20*/  VIADD R77, R3, 0xfffffff2 ;  /* 0xfffffff2034d7836 */ /* 0x004fca0000000000 */
[----:B------:R-:W-:Y:S01]  /*8b30*/  ISETP.GE.U32.AND P6, PT, R77, 0x7fffffb3, PT ;  /* 0x7fffffb34d00780c */ /* 0x000fe20003fc6070 */
[----:B------:R-:W-:Y:S04]  /*8b40*/  STL [R1+0x6a0], R88 ;  /* 0x0006a05801007387 */ /* 0x000fe80000100800 */
[----:B------:R-:W-:Y:S04]  /*8b50*/  STL [R1+0x698], R90 ;  /* 0x0006985a01007387 */ /* 0x000fe80000100800 */
[----:B------:R2:W-:Y:S04]  /*8b60*/  STL [R1+0x404], R79 ;  /* 0x0004044f01007387 */ /* 0x0005e80000100800 */
[----:B------:R4:W-:Y:S01]  /*8b70*/  STL [R1+0x400], R78 ;  /* 0x0004004e01007387 */ /* 0x0009e20000100800 */
[----:B--2---:R-:W-:-:S04]  /*8b80*/  @!P6 LOP3.LUT R79, R79, R78, RZ, 0x3c, !PT ;  /* 0x0000004e4f4fe212 */ /* 0x004fc800078e3cff */
[----:B----4-:R-:W-:-:S04]  /*8b90*/  @!P6 LOP3.LUT R78, R79, R78, RZ, 0x3c, !PT ;  /* 0x0000004e4f4ee212 */ /* 0x010fc800078e3cff */
[----:B------:R-:W-:-:S05]  /*8ba0*/  @!P6 LOP3.LUT R79, R79, R78, RZ, 0x3c, !PT ;  /* 0x0000004e4f4fe212 */ /* 0x000fca00078e3cff */
[----:B------:R2:W4:Y:S02]  /*8bb0*/  @!P6 LDG.E.U8 R91, desc[UR24][R78.64] ;  /* 0x000000184e5be981 */ /* 0x000524000c1e1100 */
[----:B--2---:R-:W-:Y:S02]  /*8bc0*/  @P4 IMAD.MOV.U32 R78, RZ, RZ, R88 ;  /* 0x000000ffff4e4224 */ /* 0x004fe400078e0058 */
[----:B------:R-:W-:-:S05]  /*8bd0*/  @P4 IMAD.MOV.U32 R79, RZ, RZ, R90 ;  /* 0x000000ffff4f4224 */ /* 0x000fca00078e005a */
[----:B------:R-:W2:Y:S01]  /*8be0*/  @P4 LDG.E.U8 R85, desc[UR24][R78.64] ;  /* 0x000000184e554981 */ /* 0x000ea2000c1e1100 */
[----:B------:R-:W-:-:S03]  /*8bf0*/  PRMT R77, RZ, 0x7610, R77 ;  /* 0x00007610ff4d7816 */ /* 0x000fc6000000004d */
[----:B----4-:R4:W-:Y:S04]  /*8c00*/  STL [R1+0x58], R91 ;  /* 0x0000585b01007387 */ /* 0x0109e80000100800 */
[----:B----4-:R-:W4:Y:S04]  /*8c10*/  LDL.LU R91, [R1+0x79c] ;  /* 0x00079c00015b7983 */ /* 0x010f280000300800 */
[----:B------:R-:W3:Y:S04]  /*8c20*/  LDL.LU R90, [R1+0x798] ;  /* 0x00079800015a7983 */ /* 0x000ee80000300800 */
[----:B--2---:R2:W-:Y:S02]  /*8c30*/  STL [R1+0x50], R85 ;  /* 0x0000505501007387 */ /* 0x0045e40000100800 */
[----:B--2---:R-:W-:-:S04]  /*8c40*/  IADD3 R85, P4, PT, R5, UR5, RZ ;  /* 0x0000000505557c10 */ /* 0x004fc8000ff9e0ff */
[----:B------:R-:W-:Y:S01]  /*8c50*/  IADD3.X R88, PT, PT, R7, UR17, RZ, P4, !PT ;  /* 0x0000001107587c10 */ /* 0x000fe2000a7fe4ff */
[----:B------:R-:W-:Y:S01]  /*8c60*/  @!P2 IMAD.MOV.U32 R78, RZ, RZ, R85 ;  /* 0x000000ffff4ea224 */ /* 0x000fe200078e0055 */
[----:B------:R-:W-:Y:S01]  /*8c70*/  ISETP.GT.U32.AND P3, PT, R11, R65, PT ;  /* 0x000000410b00720c */ /* 0x000fe20003f64070 */
[----:B------:R2:W-:Y:S01]  /*8c80*/  STL [R1+0xc8], R85 ;  /* 0x0000c85501007387 */ /* 0x0005e20000100800 */
[----:B------:R-:W-:Y:S01]  /*8c90*/  UIMAD UR5, UR12, 0x15, URZ ;  /* 0x000000150c0578a4 */ /* 0x000fe2000f8e02ff */
[----:B------:R-:W-:Y:S01]  /*8ca0*/  @!P2 IMAD.MOV.U32 R79, RZ, RZ, R88 ;  /* 0x000000ffff4fa224 */ /* 0x000fe200078e0058 */
[----:B------:R-:W-:Y:S01]  /*8cb0*/  PRMT R89, RZ, 0x7610, R89 ;  /* 0x00007610ff597816 */ /* 0x000fe20000000059 */
[----:B------:R-:W0:Y:S03]  /*8cc0*/  LDCU UR17, c[0x0][0x3b0] ;  /* 0x00007600ff1177ac */ /* 0x000e260008000800 */
[----:B------:R1:W3:Y:S05]  /*8cd0*/  @!P2 LDG.E.U8 R77, desc[UR24][R78.64] ;  /* 0x000000184e4da981 */ /* 0x0002ea000c1e1100 */
[----:B------:R-:W-:Y:S01]  /*8ce0*/  @!P3 IMAD.IADD R65, R65, 0x1, -R11 ;  /* 0x000000014141b824 */ /* 0x000fe200078e0a0b */
[----:B------:R-:W-:-:S02]  /*8cf0*/  ISETP.GT.U32.AND P3, PT, R11, R70, PT ;  /* 0x000000460b00720c */ /* 0x000fc40003f64070 */
[----:B------:R-:W-:Y:S01]  /*8d00*/  ISETP.GT.U32.AND P4, PT, R11, R69, PT ;  /* 0x000000450b00720c */ /* 0x000fe20003f84070 */
[----:B------:R0:W-:Y:S01]  /*8d10*/  STL [R1+0xc4], R88 ;  /* 0x0000c45801007387 */ /* 0x0001e20000100800 */
[----:B------:R-:W-:Y:S02]  /*8d20*/  USHF.R.S32.HI UR15, URZ, 0x1f, UR5 ;  /* 0x0000001fff0f7899 */ /* 0x000fe40008011405 */
[----:B-1----:R-:W-:-:S07]  /*8d30*/  IADD3 R79, P2, PT, R4, UR5, RZ ;  /* 0x00000005044f7c10 */ /* 0x002fce000ff5e0ff */
[--C-:B------:R-:W-:Y:S02]  /*8d40*/  @!P3 IMAD.IADD R70, R70, 0x1, -R11.reuse ;  /* 0x000000014646b824 */ /* 0x100fe400078e0a0b */
[----:B------:R-:W-:Y:S01]  /*8d50*/  @!P4 IMAD.IADD R69, R69, 0x1, -R11 ;  /* 0x000000014545c824 */ /* 0x000fe200078e0a0b */
[----:B--2---:R-:W-:Y:S02]  /*8d60*/  IADD3 R85, P4, PT, R5, UR6, RZ ;  /* 0x0000000605557c10 */ /* 0x004fe4000ff9e0ff */
[----:B------:R-:W-:Y:S02]  /*8d70*/  IADD3.X R78, PT, PT, R6, UR15, RZ, P2, !PT ;  /* 0x0000000f064e7c10 */ /* 0x000fe400097fe4ff */
[----:B0-----:R-:W-:Y:S02]  /*8d80*/  IADD3.X R88, PT, PT, R7, UR14, RZ, P4, !PT ;  /* 0x0000000e07587c10 */ /* 0x001fe4000a7fe4ff */
[----:B------:R-:W-:Y:S01]  /*8d90*/  PRMT R83, RZ, 0x7610, R83 ;  /* 0x00007610ff537816 */ /* 0x000fe20000000053 */
[----:B---3--:R0:W-:Y:S02]  /*8da0*/  STL [R1+0x40], R77 ;  /* 0x0000404d01007387 */ /* 0x0081e40000100800 */
[----:B0-----:R-:W-:-:S04]  /*8db0*/  SHF.R.U32.HI R77, RZ, 0xa, R10 ;  /* 0x0000000aff4d7819 */ /* 0x001fc8000001160a */
[----:B------:R-:W-:Y:S01]  /*8dc0*/  LOP3.LUT P3, RZ, R77, 0x1, RZ, 0xc0, !PT ;  /* 0x000000014dff7812 */ /* 0x000fe2000786c0ff */
[----:B------:R-:W-:Y:S04]  /*8dd0*/  STL [R1+0x40c], R85 ;  /* 0x00040c5501007387 */ /* 0x000fe80000100800 */
[----:B------:R0:W-:Y:S04]  /*8de0*/  STL [R1+0x474], R79 ;  /* 0x0004744f01007387 */ /* 0x0001e80000100800 */
[----:B------:R-:W-:Y:S04]  /*8df0*/  STL [R1+0x408], R88 ;  /* 0x0004085801007387 */ /* 0x000fe80000100800 */
[-C--:B0-----:R-:W-:Y:S01]  /*8e00*/  @P3 LOP3.LUT R79, R79, R78.reuse, RZ, 0x3c, !PT ;  /* 0x0000004e4f4f3212 */ /* 0x081fe200078e3cff */
[----:B------:R0:W-:Y:S03]  /*8e10*/  STL [R1+0x470], R78 ;  /* 0x0004704e01007387 */ /* 0x0001e60000100800 */
[----:B0-----:R-:W-:-:S04]  /*8e20*/  @P3 LOP3.LUT R78, R79, R78, RZ, 0x3c, !PT ;  /* 0x0000004e4f4e3212 */ /* 0x001fc800078e3cff */
[----:B------:R-:W-:-:S05]  /*8e30*/  @P3 LOP3.LUT R79, R79, R78, RZ, 0x3c, !PT ;  /* 0x0000004e4f4f3212 */ /* 0x000fca00078e3cff */
[----:B------:R0:W2:Y:S02]  /*8e40*/  @P3 LDG.E.U8 R89, desc[UR24][R78.64] ;  /* 0x000000184e593981 */ /* 0x0000a4000c1e1100 */
[----:B0-----:R-:W-:Y:S02]  /*8e50*/  @!P6 IMAD.MOV.U32 R78, RZ, RZ, R85 ;  /* 0x000000ffff4ee224 */ /* 0x001fe400078e0055 */
[----:B------:R-:W-:-:S05]  /*8e60*/  @!P6 IMAD.MOV.U32 R79, RZ, RZ, R88 ;  /* 0x000000ffff4fe224 */ /* 0x000fca00078e0058 */
[----:B------:R0:W3:Y:S01]  /*8e70*/  @!P6 LDG.E.U8 R83, desc[UR24][R78.64] ;  /* 0x000000184e53e981 */ /* 0x0000e2000c1e1100 */
[----:B------:R-:W-:-:S13]  /*8e80*/  ISETP.GT.U32.AND P2, PT, R11, R67, PT ;  /* 0x000000430b00720c */ /* 0x000fda0003f44070 */
[----:B------:R-:W-:Y:S01]  /*8e90*/  @!P2 IMAD.IADD R67, R67, 0x1, -R11 ;  /* 0x000000014343a824 */ /* 0x000fe200078e0a0b */
[----:B0-----:R-:W-:-:S04]  /*8ea0*/  IADD3 R79, P2, PT, R5, UR5, RZ ;  /* 0x00000005054f7c10 */ /* 0x001fc8000ff5e0ff */
[----:B------:R-:W-:Y:S02]  /*8eb0*/  IADD3.X R78, PT, PT, R7, UR15, RZ, P2, !PT ;  /* 0x0000000f074e7c10 */ /* 0x000fe400097fe4ff */
[----:B------:R-:W-:Y:S01]  /*8ec0*/  PRMT R77, RZ, 0x7610, R77 ;  /* 0x00007610ff4d7816 */ /* 0x000fe2000000004d */
[----:B--2---:R0:W-:Y:S01]  /*8ed0*/  STL [R1+0x3c], R89 ;  /* 0x00003c5901007387 */ /* 0x0041e20000100800 */
[----:B------:R-:W-:Y:S01]  /*8ee0*/  ISETP.GT.U32.AND P6, PT, R11, R72, PT ;  /* 0x000000480b00720c */ /* 0x000fe20003fc4070 */
[----:B------:R-:W-:Y:S01]  /*8ef0*/  UIMAD UR5, UR12, 0x1d, URZ ;  /* 0x0000001d0c0578a4 */ /* 0x000fe2000f8e02ff */
[----:B------:R-:W-:Y:S01]  /*8f00*/  PRMT R84, RZ, 0x7610, R84 ;  /* 0x00007610ff547816 */ /* 0x000fe20000000054 */
[----:B------:R-:W1:Y:S01]  /*8f10*/  LDCU UR15, c[0x0][0x3b0] ;  /* 0x00007600ff0f77ac */ /* 0x000e620008000800 */
[----:B0-----:R-:W2:Y:S04]  /*8f20*/  LDL.LU R89, [R1+0x794] ;  /* 0x0007940001597983 */ /* 0x001ea80000300800 */
[----:B------:R-:W2:Y:S04]  /*8f30*/  LDL.LU R88, [R1+0x790] ;  /* 0x0007900001587983 */ /* 0x000ea80000300800 */
[----:B------:R-:W2:Y:S04]  /*8f40*/  LDL.LU R85, [R1+0x78c] ;  /* 0x00078c0001557983 */ /* 0x000ea80000300800 */
[----:B---3--:R0:W-:Y:S04]  /*8f50*/  STL [R1+0x38], R83 ;  /* 0x0000385301007387 */ /* 0x0081e80000100800 */
[----:B0-----:R-:W3:Y:S04]  /*8f60*/  LDL.LU R83, [R1+0x68] ;  /* 0x0000680001537983 */ /* 0x001ee80000300800 */
[----:B------:R0:W-:Y:S04]  /*8f70*/  STL [R1+0x47c], R79 ;  /* 0x00047c4f01007387 */ /* 0x0001e80000100800 */
[----:B------:R1:W-:Y:S01]  /*8f80*/  STL [R1+0x478], R78 ;  /* 0x0004784e01007387 */ /* 0x0003e20000100800 */
[----:B0-----:R-:W-:-:S04]  /*8f90*/  @P3 LOP3.LUT R79, R79, R78, RZ, 0x3c, !PT ;  /* 0x0000004e4f4f3212 */ /* 0x001fc800078e3cff */
[----:B-1----:R-:W-:-:S04]  /*8fa0*/  @P3 LOP3.LUT R78, R79, R78, RZ, 0x3c, !PT ;  /* 0x0000004e4f4e3212 */ /* 0x002fc800078e3cff */
[----:B------:R-:W-:-:S05]  /*8fb0*/  @P3 LOP3.LUT R79, R79, R78, RZ, 0x3c, !PT ;  /* 0x0000004e4f4f3212 */ /* 0x000fca00078e3cff */
[----:B------:R0:W2:Y:S01]  /*8fc0*/  @P3 LDG.E.U8 R77, desc[UR24][R78.64] ;  /* 0x000000184e4d3981 */ /* 0x0000a2000c1e1100 */
[C---:B------:R-:W-:Y:S02]  /*8fd0*/  ISETP.GT.U32.AND P2, PT, R11.reuse, R75, PT ;  /* 0x0000004b0b00720c */ /* 0x040fe40003f44070 */
[----:B------:R-:W-:Y:S01]  /*8fe0*/  ISETP.GT.U32.AND P3, PT, R11, R74, PT ;  /* 0x0000004a0b00720c */ /* 0x000fe20003f64070 */
[----:B------:R-:W-:-:S10]  /*8ff0*/  USHF.R.S32.HI UR6, URZ, 0x1f, UR5 ;  /* 0x0000001fff067899 */ /* 0x000fd40008011405 */
[--C-:B------:R-:W-:Y:S01]  /*9000*/  @!P2 IMAD.IADD R75, R75, 0x1, -R11.reuse ;  /* 0x000000014b4ba824 */ /* 0x100fe200078e0a0b */
[----:B------:R-:W-:Y:S02]  /*9010*/  ISETP.GE.AND P2, PT, R12, RZ, PT ;  /* 0x000000ff0c00720c */ /* 0x000fe40003f46270 */
[----:B------:R-:W-:Y:S01]  /*9020*/  SHF.R.U32.HI R12, RZ, 0x2, R10 ;  /* 0x00000002ff0c7819 */ /* 0x000fe2000001160a */
[----:B------:R-:W-:-:S03]  /*9030*/  @!P3 IMAD.IADD R74, R74, 0x1, -R11 ;  /* 0x000000014a4ab824 */ /* 0x000fc600078e0a0b */
[----:B------:R-:W-:Y:S01]  /*9040*/  LOP3.LUT P3, RZ, R12, 0x1, RZ, 0xc0, !PT ;  /* 0x000000010cff7812 */ /* 0x000fe2000786c0ff */
[----:B------:R-:W-:Y:S01]  /*9050*/  @!P6 IMAD.IADD R72, R72, 0x1, -R11 ;  /* 0x000000014848e824 */ /* 0x000fe200078e0a0b */
[----:B0-----:R-:W-:-:S04]  /*9060*/  IADD3 R79, P6, PT, R4, UR5, RZ ;  /* 0x00000005044f7c10 */ /* 0x001fc8000ffde0ff */
[----:B------:R-:W-:Y:S01]  /*9070*/  IADD3.X R78, PT, PT, R6, UR6, RZ, P6, !PT ;  /* 0x00000006064e7c10 */ /* 0x000fe2000b7fe4ff */
[----:B--2---:R0:W-:Y:S04]  /*9080*/  STL [R1+0x34], R77 ;  /* 0x0000344d01007387 */ /* 0x0041e80000100800 */
[----:B0-----:R-:W2:Y:S04]  /*9090*/  LDL.LU R77, [R1+0x6c] ;  /* 0x00006c00014d7983 */ /* 0x001ea80000300800 */
[----:B------:R0:W-:Y:S04]  /*90a0*/  STL [R1+0x53c], R79 ;  /* 0x00053c4f01007387 */ /* 0x0001e80000100800 */
[----:B------:R1:W-:Y:S01]  /*90b0*/  STL [R1+0x4c0], R78 ;  /* 0x0004c04e01007387 */ /* 0x0003e20000100800 */
[----:B0-----:R-:W-:-:S04]  /*90c0*/  @P3 LOP3.LUT R79, R79, R78, RZ, 0x3c, !PT ;  /* 0x0000004e4f4f3212 */ /* 0x001fc800078e3cff */
[----:B-1----:R-:W-:-:S04]  /*90d0*/  @P3 LOP3.LUT R78, R79, R78, RZ, 0x3c, !PT ;  /* 0x0000004e4f4e3212 */ /* 0x002fc800078e3cff */
[----:B------:R-:W-:-:S05]  /*90e0*/  @P3 LOP3.LUT R79, R79, R78, RZ, 0x3c, !PT ;  /* 0x0000004e4f4f3212 */ /* 0x000fca00078e3cff */
[----:B------:R-:W2:Y:S01]  /*90f0*/  @P3 LDG.E.U8 R84, desc[UR24][R78.64] ;  /* 0x000000184e543981 */ /* 0x000ea2000c1e1100 */
[----:B------:R-:W-:-:S13]  /*9100*/  ISETP.GT.U32.AND P4, PT, R11, R68, PT ;  /* 0x000000440b00720c */ /* 0x000fda0003f84070 */
[----:B------:R-:W-:Y:S01]  /*9110*/  @!P4 IMAD.IADD R68, R68, 0x1, -R11 ;  /* 0x000000014444c824 */ /* 0x000fe200078e0a0b */
[----:B------:R-:W-:-:S13]  /*9120*/  ISETP.GT.U32.AND P4, PT, R11, R71, PT ;  /* 0x000000470b00720c */ /* 0x000fda0003f84070 */
[--C-:B------:R-:W-:Y:S01]  /*9130*/  @!P4 IMAD.IADD R71, R71, 0x1, -R11.reuse ;  /* 0x000000014747c824 */ /* 0x100fe200078e0a0b */
[----:B------:R-:W-:Y:S01]  /*9140*/  ISETP.GT.U32.AND P4, PT, R11, R73, PT ;  /* 0x000000490b00720c */ /* 0x000fe20003f84070 */
[----:B--2---:R0:W-:Y:S04]  /*9150*/  STL [R1+0x30], R84 ;  /* 0x0000305401007387 */ /* 0x0041e80000100800 */
[----:B0-----:R-:W2:Y:S04]  /*9160*/  LDL.LU R84, [R1+0x788] ;  /* 0x0007880001547983 */ /* 0x001ea80000300800 */
[----:B------:R-:W2:Y:S04]  /*9170*/  LDL.LU R79, [R1+0x60] ;  /* 0x00006000014f7983 */ /* 0x000ea80000300800 */
[----:B------:R-:W-:Y:S01]  /*9180*/  @!P4 IMAD.IADD R73, R73, 0x1, -R11 ;  /* 0x000000014949c824 */ /* 0x000fe200078e0a0b */
[----:B------:R-:W-:-:S02]  /*9190*/  ISETP.GT.U32.AND P4, PT, R11, R76, PT ;  /* 0x0000004c0b00720c */ /* 0x000fc40003f84070 */
[----:B------:R-:W-:-:S11]  /*91a0*/  PRMT R81, RZ, 0x7610, R81 ;  /* 0x00007610ff517816 */ /* 0x000fd60000000051 */
[----:B------:R-:W-:Y:S02]  /*91b0*/  @!P4 IMAD.IADD R76, R76, 0x1, -R11 ;  /* 0x000000014c4cc824 */ /* 0x000fe400078e0a0b */
[----:B------:R-:W4:Y:S01]  /*91c0*/  LDL.LU R11, [R1+0x70] ;  /* 0x00007000010b7983 */ /* 0x000f220000300800 */
[----:B------:R-:W-:Y:S02]  /*91d0*/  IADD3 R78, P4, PT, R5, UR5, RZ ;  /* 0x00000005054e7c10 */ /* 0x000fe4000ff9e0ff */
[----:B--2---:R-:W-:Y:S02]  /*91e0*/  ISETP.GE.AND P6, PT, R79, RZ, PT ;  /* 0x000000ff4f00720c */ /* 0x004fe40003fc6270 */
[----:B------:R-:W-:Y:S02]  /*91f0*/  IADD3.X R79, PT, PT, R7, UR6, RZ, P4, !PT ;  /* 0x00000006074f7c10 */ /* 0x000fe4000a7fe4ff */
[----:B---3--:R-:W-:Y:S02]  /*9200*/  ISETP.GE.AND P4, PT, R83, RZ, PT ;  /* 0x000000ff5300720c */ /* 0x008fe40003f86270 */
[----:B------:R-:W2:Y:S04]  /*9210*/  LDL.LU R83, [R1+0x784] ;  /* 0x0007840001537983 */ /* 0x000ea80000300800 */
[----:B------:R-:W-:Y:S04]  /*9220*/  STL [R1+0x4c8], R78 ;  /* 0x0004c84e01007387 */ /* 0x000fe80000100800 */
[----:B------:R0:W-:Y:S04]  /*9230*/  STL [R1+0x4c4], R79 ;  /* 0x0004c44f01007387 */ /* 0x0001e80000100800 */
[----:B------:R1:W3:Y:S04]  /*9240*/  @P3 LDG.E.U8 R81, desc[UR24][R78.64] ;  /* 0x000000184e513981 */ /* 0x0002e8000c1e1100 */
[----:B0-----:R-:W2:Y:S01]  /*9250*/  LDL.LU R79, [R1+0x74] ;  /* 0x00007400014f7983 */ /* 0x001ea20000300800 */
[----:B------:R-:W-:Y:S01]  /*9260*/  @!P2 IMAD.MOV R16, RZ, RZ, -R16 ;  /* 0x000000ffff10a224 */ /* 0x000fe200078e0a10 */
[----:B----4-:R-:W-:-:S02]  /*9270*/  ISETP.GE.AND P2, PT, R11, RZ, PT ;  /* 0x000000ff0b00720c */ /* 0x010fc40003f46270 */
[----:B------:R-:W-:Y:S01]  /*9280*/  SHF.R.U64 R11, R8, 0x1a, RZ ;  /* 0x0000001a080b7819 */ /* 0x000fe200000012ff */
[----:B------:R-:W-:-:S03]  /*9290*/  UIMAD UR5, UR12, 0x25, URZ ;  /* 0x000000250c0578a4 */ /* 0x000fc6000f8e02ff */
[----:B------:R-:W-:Y:S01]  /*92a0*/  LOP3.LUT P3, RZ, R11, 0x1, RZ, 0xc0, !PT ;  /* 0x000000010bff7812 */ /* 0x000fe2000786c0ff */
[----:B------:R-:W-:Y:S01]  /*92b0*/  USHF.R.S32.HI UR6, URZ, 0x1f, UR5 ;  /* 0x0000001fff067899 */ /* 0x000fe20008011405 */
[----:B------:R-:W-:Y:S01]  /*92c0*/  @!P4 IMAD.MOV R14, RZ, RZ, -R14 ;  /* 0x000000ffff0ec224 */ /* 0x000fe200078e0a0e */
[----:B-1----:R-:W-:Y:S02]  /*92d0*/  IADD3 R78, P4, PT, R4, UR5, RZ ;  /* 0x00000005044e7c10 */ /* 0x002fe4000ff9e0ff */
[----:B------:R-:W-:Y:S02]  /*92e0*/  PRMT R82, RZ, 0x7610, R82 ;  /* 0x00007610ff527816 */ /* 0x000fe40000000052 */
[----:B------:R-:W-:Y:S01]  /*92f0*/  @!P2 IMAD.MOV R13, RZ, RZ, -R13 ;  /* 0x000000ffff0da224 */ /* 0x000fe200078e0a0d */
[----:B--2---:R-:W-:Y:S02]  /*9300*/  ISETP.GE.AND P2, PT, R79, RZ, PT ;  /* 0x000000ff4f00720c */ /* 0x004fe40003f46270 */
[----:B------:R-:W-:-:S05]  /*9310*/  IADD3.X R79, PT, PT, R6, UR6, RZ, P4, !PT ;  /* 0x00000006064f7c10 */ /* 0x000fca000a7fe4ff */
[----:B------:R-:W2:Y:S01]  /*9320*/  @P3 LDG.E.U8 R82, desc[UR24][R78.64] ;  /* 0x000000184e523981 */ /* 0x000ea2000c1e1100 */
[----:B------:R-:W-:Y:S01]  /*9330*/  @!P6 IMAD.MOV R15, RZ, RZ, -R15 ;  /* 0x000000ffff0fe224 */ /* 0x000fe200078e0a0f */
[----:B------:R-:W-:Y:S02]  /*9340*/  ISETP.GE.AND P6, PT, R77, RZ, PT ;  /* 0x000000ff4d00720c */ /* 0x000fe40003fc6270 */
[----:B---3--:R0:W-:Y:S04]  /*9350*/  STL [R1+0x2c], R81 ;  /* 0x00002c5101007387 */ /* 0x0081e80000100800 */
[----:B0-----:R-:W3:Y:S04]  /*9360*/  LDL.LU R81, [R1+0x80] ;  /* 0x0000800001517983 */ /* 0x001ee80000300800 */
[----:B------:R-:W4:Y:S04]  /*9370*/  LDL.LU R77, [R1+0x98] ;  /* 0x00009800014d7983 */ /* 0x000f280000300800 */
[----:B------:R-:W3:Y:S04]  /*9380*/  LDL.LU R11, [R1+0xa4] ;  /* 0x0000a400010b7983 */ /* 0x000ee80000300800 */
[----:B------:R-:W-:Y:S04]  /*9390*/  STL [R1+0x4e0], R78 ;  /* 0x0004e04e01007387 */ /* 0x000fe80000100800 */
[----:B------:R-:W-:Y:S04]  /*93a0*/  STL [R1+0x4dc], R79 ;  /* 0x0004dc4f01007387 */ /* 0x000fe80000100800 */
[----:B--2---:R0:W-:Y:S04]  /*93b0*/  STL [R1+0x24], R82 ;  /* 0x0000245201007387 */ /* 0x0041e80000100800 */
[----:B0-----:R-:W2:Y:S04]  /*93c0*/  LDL.LU R82, [R1+0x780] ;  /* 0x0007800001527983 */ /* 0x001ea80000300800 */
[----:B------:R-:W2:Y:S04]  /*93d0*/  LDL.LU R78, [R1+0x7c] ;  /* 0x00007c00014e7983 */ /* 0x000ea80000300800 */
[----:B------:R-:W3:Y:S01]  /*93e0*/  LDL.LU R79, [R1+0x78] ;  /* 0x00007800014f7983 */ /* 0x000ee20000300800 */
[----:B------:R-:W-:Y:S01]  /*93f0*/  @!P6 IMAD.MOV R18, RZ, RZ, -R18 ;  /* 0x000000ffff12e224 */ /* 0x000fe200078e0a12 */
[----:B------:R-:W-:Y:S01]  /*9400*/  PRMT R2, RZ, 0x7610, R2 ;  /* 0x00007610ff027816 */ /* 0x000fe20000000002 */
[----:B------:R-:W-:Y:S01]  /*9410*/  @!P2 IMAD.MOV R17, RZ, RZ, -R17 ;  /* 0x000000ffff11a224 */ /* 0x000fe200078e0a11 */
[----:B--2---:R-:W-:-:S02]  /*9420*/  ISETP.GE.AND P6, PT, R78, RZ, PT ;  /* 0x000000ff4e00720c */ /* 0x004fc40003fc6270 */
[----:B------:R-:W-:Y:S02]  /*9430*/  IADD3 R78, P4, PT, R5, UR5, RZ ;  /* 0x00000005054e7c10 */ /* 0x000fe4000ff9e0ff */
[----:B---3--:R-:W-:Y:S02]  /*9440*/  ISETP.GE.AND P2, PT, R79, RZ, PT ;  /* 0x000000ff4f00720c */ /* 0x008fe40003f46270 */
[----:B------:R-:W-:Y:S02]  /*9450*/  IADD3.X R79, PT, PT, R7, UR6, RZ, P4, !PT ;  /* 0x00000006074f7c10 */ /* 0x000fe4000a7fe4ff */
[----:B------:R-:W-:Y:S02]  /*9460*/  ISETP.GE.AND P4, PT, R81, RZ, PT ;  /* 0x000000ff5100720c */ /* 0x000fe40003f86270 */
[----:B------:R-:W2:Y:S04]  /*9470*/  LDL.LU R81, [R1+0x77c] ;  /* 0x00077c0001517983 */ /* 0x000ea80000300800 */
[----:B------:R-:W-:Y:S04]  /*9480*/  STL [R1+0x4e8], R78 ;  /* 0x0004e84e01007387 */ /* 0x000fe80000100800 */
[----:B------:R0:W-:Y:S04]  /*9490*/  STL [R1+0x4e4], R79 ;  /* 0x0004e44f01007387 */ /* 0x0001e80000100800 */
[----:B------:R1:W3:Y:S04]  /*94a0*/  @P3 LDG.E.U8 R2, desc[UR24][R78.64] ;  /* 0x000000184e023981 */ /* 0x0002e8000c1e1100 */
[----:B0-----:R-:W2:Y:S01]  /*94b0*/  LDL.LU R79, [R1+0xb4] ;  /* 0x0000b400014f7983 */ /* 0x001ea20000300800 */
[----:B------:R-:W-:-:S02]  /*94c0*/  ISETP.GE.AND P3, PT, R11, RZ, PT ;  /* 0x000000ff0b00720c */ /* 0x000fc40003f66270 */
[----:B------:R-:W-:Y:S01]  /*94d0*/  SHF.R.U64 R11, R8, 0x12, RZ ;  /* 0x00000012080b7819 */ /* 0x000fe200000012ff */
[----:B------:R-:W-:Y:S01]  /*94e0*/  UIMAD UR5, UR12, 0x2d, URZ ;  /* 0x0000002d0c0578a4 */ /* 0x000fe2000f8e02ff */
[----:B------:R-:W-:Y:S02]  /*94f0*/  @!P2 IMAD.MOV R21, RZ, RZ, -R21 ;  /* 0x000000ffff15a224 */ /* 0x000fe400078e0a15 */
[----:B------:R-:W-:Y:S01]  /*9500*/  LOP3.LUT P2, RZ, R11, 0x1, RZ, 0xc0, !PT ;  /* 0x000000010bff7812 */ /* 0x000fe2000784c0ff */
[----:B------:R-:W-:Y:S01]  /*9510*/  USHF.R.S32.HI UR6, URZ, 0x1f, UR5 ;  /* 0x0000001fff067899 */ /* 0x000fe20008011405 */
[----:B------:R-:W-:Y:S01]  /*9520*/  @!P4 IMAD.MOV R20, RZ, RZ, -R20 ;  /* 0x000000ffff14c224 */ /* 0x000fe200078e0a14 */
[----:B-1----:R-:W-:Y:S02]  /*9530*/  IADD3 R78, P4, PT, R4, UR5, RZ ;  /* 0x00000005044e7c10 */ /* 0x002fe4000ff9e0ff */
[----:B------:R-:W-:Y:S02]  /*9540*/  PRMT R80, RZ, 0x7610, R80 ;  /* 0x00007610ff507816 */ /* 0x000fe40000000050 */
[----:B------:R-:W-:Y:S01]  /*9550*/  @!P3 IMAD.MOV R19, RZ, RZ, -R19 ;  /* 0x000000ffff13b224 */ /* 0x000fe200078e0a13 */
[----:B--2---:R-:W-:-:S02]  /*9560*/  ISETP.GE.AND P3, PT, R79, RZ, PT ;  /* 0x000000ff4f00720c */ /* 0x004fc40003f66270 */
[----:B------:R-:W-:-:S05]  /*9570*/  IADD3.X R79, PT, PT, R6, UR6, RZ, P4, !PT ;  /* 0x00000006064f7c10 */ /* 0x000fca000a7fe4ff */
[----:B------:R-:W2:Y:S01]  /*9580*/  @P2 LDG.E.U8 R80, desc[UR24][R78.64] ;  /* 0x000000184e502981 */ /* 0x000ea2000c1e1100 */
[----:B------:R-:W-:Y:S01]  /*9590*/  @!P6 IMAD.MOV R22, RZ, RZ, -R22 ;  /* 0x000000ffff16e224 */ /* 0x000fe200078e0a16 */
[----:B----4-:R-:W-:Y:S02]  /*95a0*/  ISETP.GE.AND P6, PT, R77, RZ, PT ;  /* 0x000000ff4d00720c */ /* 0x010fe40003fc6270 */
        /* <DEDUP_REMOVED lines=46> */
[----:B------:R-:W2:Y:S01]  /*9890*/  LDL.LU R79, [R1+0x1ac] ;  /* 0x0001ac00014f7983 */ /* 0x000ea20000300800 */
[----:B------:R-:W-:Y:S01]  /*98a0*/  IADD3 R78, P4, PT, R5, UR5, RZ ;  /* 0x00000005054e7c10 */ /* 0x000fe2000ff9e0ff */
[----:B------:R-:W-:Y:S01]  /*98b0*/  @!P6 IMAD.MOV R30, RZ, RZ, -R30 ;  /* 0x000000ffff1ee224 */ /* 0x000fe200078e0a1e */
[----:B------:R-:W-:Y:S01]  /*98c0*/  PRMT R86, RZ, 0x7610, R86 ;  /* 0x00007610ff567816 */ /* 0x000fe20000000056 */
[----:B------:R-:W-:Y:S01]  /*98d0*/  @!P2 IMAD.MOV R29, RZ, RZ, -R29 ;  /* 0x000000ffff1da224 */ /* 0x000fe200078e0a1d */
[----:B------:R-:W-:-:S02]  /*98e0*/  ISETP.GE.AND P2, PT, R2, RZ, PT ;  /* 0x000000ff0200720c */ /* 0x000fc40003f46270 */
[----:B------:R-:W4:Y:S04]  /*98f0*/  LDL.LU R2, [R1+0x264] ;  /* 0x0002640001027983 */ /* 0x000f280000300800 */
[----:B------:R-:W-:Y:S01]  /*9900*/  STL [R1+0x528], R78 ;  /* 0x0005284e01007387 */ /* 0x000fe20000100800 */
[----:B--2---:R-:W-:Y:S02]  /*9910*/  ISETP.GE.AND P6, PT, R79, RZ, PT ;  /* 0x000000ff4f00720c */ /* 0x004fe40003fc6270 */
[----:B------:R-:W-:Y:S02]  /*9920*/  IADD3.X R79, PT, PT, R7, UR6, RZ, P4, !PT ;  /* 0x00000006074f7c10 */ /* 0x000fe4000a7fe4ff */
[----:B---3--:R-:W-:-:S03]  /*9930*/  ISETP.GE.AND P4, PT, R87, RZ, PT ;  /* 0x000000ff5700720c */ /* 0x008fc60003f86270 */
[----:B------:R0:W-:Y:S04]  /*9940*/  STL [R1+0x524], R79 ;  /* 0x0005244f01007387 */ /* 0x0001e80000100800 */
[----:B------:R-:W2:Y:S04]  /*9950*/  LDL.LU R87, [R1+0x260] ;  /* 0x0002600001577983 */ /* 0x000ea80000300800 */
        /* <DEDUP_REMOVED lines=11> */
[----:B------:R-:W-:-:S02]  /*9a10*/  @!P3 IMAD.MOV R31, RZ, RZ, -R31 ;  /* 0x000000ffff1fb224 */ /* 0x000fc400078e0a1f */
[----:B------:R-:W-:Y:S01]  /*9a20*/  @!P6 IMAD.MOV R34, RZ, RZ, -R34 ;  /* 0x000000ffff22e224 */ /* 0x000fe200078e0a22 */
[----:B--2---:R-:W-:Y:S02]  /*9a30*/  ISETP.GE.AND P3, PT, R79, RZ, PT ;  /* 0x000000ff4f00720c */ /* 0x004fe40003f66270 */
[----:B------:R-:W-:-:S05]  /*9a40*/  IADD3.X R79, PT, PT, R6, UR6, RZ, P4, !PT ;  /* 0x00000006064f7c10 */ /* 0x000fca000a7fe4ff */
[----:B------:R0:W2:Y:S01]  /*9a50*/  @P2 LDG.E.U8 R0, desc[UR24][R78.64] ;  /* 0x000000184e002981 */ /* 0x0000a2000c1e1100 */
[----:B----4-:R-:W-:-:S03]  /*9a60*/  ISETP.GE.AND P6, PT, R77, RZ, PT ;  /* 0x000000ff4d00720c */ /* 0x010fc60003fc6270 */
[----:B---3--:R1:W-:Y:S02]  /*9a70*/  STL [R1+0x4], R86 ;  /* 0x0000045601007387 */ /* 0x0083e40000100800 */
[----:B------:R-:W-:-:S08]  /*9a80*/  @!P3 IMAD.MOV R35, RZ, RZ, -R35 ;  /* 0x000000ffff23b224 */ /* 0x000fd000078e0a23 */
[----:B------:R-:W-:Y:S01]  /*9a90*/  @!P6 IMAD.MOV R36, RZ, RZ, -R36 ;  /* 0x000000ffff24e224 */ /* 0x000fe200078e0a24 */
[----:B-1----:R-:W3:Y:S01]  /*9aa0*/  LDL.LU R86, [R1+0x268] ;  /* 0x0002680001567983 */ /* 0x002ee20000300800 */
[----:B------:R-:W-:Y:S02]  /*9ab0*/  ISETP.GE.AND P6, PT, R2, RZ, PT ;  /* 0x000000ff0200720c */ /* 0x000fe40003fc6270 */
[----:B------:R-:W-:Y:S01]  /*9ac0*/  IADD3 R2, P3, PT, R5, UR5, RZ ;  /* 0x0000000505027c10 */ /* 0x000fe2000ff7e0ff */
[----:B------:R-:W4:Y:S04]  /*9ad0*/  LDL.LU R77, [R1+0x26c] ;  /* 0x00026c00014d7983 */ /* 0x000f280000300800 */
[----:B------:R-:W3:Y:S04]  /*9ae0*/  LDL.LU R11, [R1+0x270] ;  /* 0x00027000010b7983 */ /* 0x000ee80000300800 */
[----:B------:R0:W-:Y:S04]  /*9af0*/  STL [R1+0x530], R78 ;  /* 0x0005304e01007387 */ /* 0x0001e80000100800 */
[----:B------:R1:W-:Y:S01]  /*9b00*/  STL [R1+0x52c], R79 ;  /* 0x00052c4f01007387 */ /* 0x0003e20000100800 */
[----:B------:R-:W-:-:S02]  /*9b10*/  PRMT R93, RZ, 0x7610, R93 ;  /* 0x00007610ff5d7816 */ /* 0x000fc4000000005d */
[----:B0-----:R-:W-:-:S05]  /*9b20*/  IADD3.X R78, PT, PT, R7, UR6, RZ, P3, !PT ;  /* 0x00000006074e7c10 */ /* 0x001fca0009ffe4ff */
[----:B-1----:R-:W-:Y:S01]  /*9b30*/  @P2 IMAD.MOV.U32 R79, RZ, RZ, R78 ;  /* 0x000000ffff4f2224 */ /* 0x002fe200078e004e */
[----:B--2---:R0:W-:Y:S04]  /*9b40*/  STL [R1], R0 ;  /* 0x0000000001007387 */ /* 0x0041e80000100800 */
[----:B0-----:R-:W2:Y:S04]  /*9b50*/  LDL.LU R0, [R1+0x274] ;  /* 0x0002740001007983 */ /* 0x001ea80000300800 */
[----:B------:R-:W-:Y:S04]  /*9b60*/  STL [R1+0x538], R2 ;  /* 0x0005380201007387 */ /* 0x000fe80000100800 */
[----:B------:R0:W-:Y:S02]  /*9b70*/  STL [R1+0x534], R78 ;  /* 0x0005344e01007387 */ /* 0x0001e40000100800 */
[----:B0-----:R-:W-:-:S02]  /*9b80*/  @P2 IMAD.MOV.U32 R78, RZ, RZ, R2 ;  /* 0x000000ffff4e2224 */ /* 0x001fc400078e0002 */
[----:B------:R-:W2:Y:S04]  /*9b90*/  LDL.LU R2, [R1+0x27c] ;  /* 0x00027c0001027983 */ /* 0x000ea80000300800 */
[----:B------:R-:W2:Y:S01]  /*9ba0*/  @P2 LDG.E.U8 R93, desc[UR24][R78.64] ;  /* 0x000000184e5d2981 */ /* 0x000ea2000c1e1100 */
[----:B------:R-:W-:-:S03]  /*9bb0*/  ISETP.GE.AND P4, PT, R87, RZ, PT ;  /* 0x000000ff5700720c */ /* 0x000fc60003f86270 */
[----:B------:R-:W2:Y:S01]  /*9bc0*/  LDL.LU R87, [R1+0x278] ;  /* 0x0002780001577983 */ /* 0x000ea20000300800 */
[----:B---3--:R-:W-:-:S03]  /*9bd0*/  ISETP.GE.AND P3, PT, R86, RZ, PT ;  /* 0x000000ff5600720c */ /* 0x008fc60003f66270 */
[----:B------:R-:W3:Y:S06]  /*9be0*/  LDL.LU R86, [R1+0x280] ;  /* 0x0002800001567983 */ /* 0x000eec0000300800 */
[----:B------:R-:W-:Y:S01]  /*9bf0*/  @!P4 IMAD.MOV R39, RZ, RZ, -R39 ;  /* 0x000000ffff27c224 */ /* 0x000fe200078e0a27 */
[----:B----4-:R-:W-:Y:S02]  /*9c00*/  ISETP.GE.AND P4, PT, R77, RZ, PT ;  /* 0x000000ff4d00720c */ /* 0x010fe40003f86270 */
[----:B------:R-:W-:Y:S01]  /*9c10*/  ISETP.GE.AND P2, PT, R11, RZ, PT ;  /* 0x000000ff0b00720c */ /* 0x000fe20003f46270 */
[----:B------:R-:W-:Y:S01]  /*9c20*/  VIADD R11, R3, 0xfffffff9 ;  /* 0xfffffff9030b7836 */ /* 0x000fe20000000000 */
[----:B------:R-:W-:Y:S01]  /*9c30*/  UIMAD UR5, UR12, 0x6, URZ ;  /* 0x000000060c0578a4 */ /* 0x000fe2000f8e02ff */
[----:B------:R-:W-:-:S03]  /*9c40*/  @!P3 IMAD.MOV R38, RZ, RZ, -R38 ;  /* 0x000000ffff26b224 */ /* 0x000fc600078e0a26 */
[----:B------:R-:W-:Y:S01]  /*9c50*/  ISETP.GE.U32.AND P3, PT, R11, 0x7fffffba, PT ;  /* 0x7fffffba0b00780c */ /* 0x000fe20003f66070 */
[----:B------:R-:W-:Y:S01]  /*9c60*/  USHF.R.S32.HI UR6, URZ, 0x1f, UR5 ;  /* 0x0000001fff067899 */ /* 0x000fe20008011405 */
[----:B------:R-:W-:-:S05]  /*9c70*/  @!P6 IMAD.MOV R40, RZ, RZ, -R40 ;  /* 0x000000ffff28e224 */ /* 0x000fca00078e0a28 */
[----:B------:R-:W-:Y:S01]  /*9c80*/  @!P2 IMAD.MOV R37, RZ, RZ, -R37 ;  /* 0x000000ffff25a224 */ /* 0x000fe200078e0a25 */
[----:B--2---:R0:W-:Y:S04]  /*9c90*/  STL [R1+0x770], R93 ;  /* 0x0007705d01007387 */ /* 0x0041e80000100800 */
[----:B0-----:R-:W2:Y:S04]  /*9ca0*/  LDL.LU R93, [R1+0x288] ;  /* 0x00028800015d7983 */ /* 0x001ea80000300800 */
[----:B------:R-:W4:Y:S01]  /*9cb0*/  LDL.LU R77, [R1+0x284] ;  /* 0x00028400014d7983 */ /* 0x000f220000300800 */
[----:B------:R-:W-:-:S02]  /*9cc0*/  ISETP.GE.AND P2, PT, R0, RZ, PT ;  /* 0x000000ff0000720c */ /* 0x000fc40003f46270 */
[----:B------:R-:W-:-:S04]  /*9cd0*/  IADD3 R0, P6, PT, R4, UR5, RZ ;  /* 0x0000000504007c10 */ /* 0x000fc8000ffde0ff */
[----:B------:R-:W-:Y:S01]  /*9ce0*/  IADD3.X R11, PT, PT, R6, UR6, RZ, P6, !PT ;  /* 0x00000006060b7c10 */ /* 0x000fe2000b7fe4ff */
[----:B------:R0:W-:Y:S01]  /*9cf0*/  STL [R1+0xd0], R0 ;  /* 0x0000d00001007387 */ /* 0x0001e20000100800 */
[----:B------:R-:W-:-:S03]  /*9d00*/  @!P3 IMAD.MOV.U32 R78, RZ, RZ, R0 ;  /* 0x000000ffff4eb224 */ /* 0x000fc600078e0000 */
[----:B------:R1:W-:Y:S04]  /*9d10*/  STL [R1+0xcc], R11 ;  /* 0x0000cc0b01007387 */ /* 0x0003e80000100800 */
[----:B0-----:R-:W2:Y:S01]  /*9d20*/  LDL.LU R0, [R1+0x28c] ;  /* 0x00028c0001007983 */ /* 0x001ea20000300800 */
[----:B------:R-:W-:Y:S01]  /*9d30*/  PRMT R92, RZ, 0x7610, R92 ;  /* 0x00007610ff5c7816 */ /* 0x000fe2000000005c */
[----:B------:R-:W-:Y:S02]  /*9d40*/  @!P3 IMAD.MOV.U32 R79, RZ, RZ, R11 ;  /* 0x000000ffff4fb224 */ /* 0x000fe400078e000b */
[----:B------:R-:W-:Y:S01]  /*9d50*/  @!P4 IMAD.MOV R42, RZ, RZ, -R42 ;  /* 0x000000ffff2ac224 */ /* 0x000fe200078e0a2a */
[----:B-1----:R-:W-:Y:S02]  /*9d60*/  IADD3 R11, P4, PT, R5, UR5, RZ ;  /* 0x00000005050b7c10 */ /* 0x002fe4000ff9e0ff */
[----:B------:R0:W2:Y:S01]  /*9d70*/  @!P3 LDG.E.U8 R92, desc[UR24][R78.64] ;  /* 0x000000184e5cb981 */ /* 0x0000a2000c1e1100 */
[----:B------:R-:W-:Y:S01]  /*9d80*/  ISETP.GE.AND P6, PT, R2, RZ, PT ;  /* 0x000000ff0200720c */ /* 0x000fe20003fc6270 */
[----:B------:R-:W-:-:S02]  /*9d90*/  @!P2 IMAD.MOV R41, RZ, RZ, -R41 ;  /* 0x000000ffff29a224 */ /* 0x000fc400078e0a29 */
[----:B------:R-:W2:Y:S01]  /*9da0*/  LDL.LU R2, [R1+0x29c] ;  /* 0x00029c0001027983 */ /* 0x000ea20000300800 */
[----:B------:R-:W-:Y:S02]  /*9db0*/  ISETP.GE.AND P2, PT, R87, RZ, PT ;  /* 0x000000ff5700720c */ /* 0x000fe40003f46270 */
[----:B0-----:R-:W-:Y:S01]  /*9dc0*/  IADD3.X R78, PT, PT, R7, UR6, RZ, P4, !PT ;  /* 0x00000006074e7c10 */ /* 0x001fe2000a7fe4ff */
[----:B------:R-:W-:Y:S01]  /*9dd0*/  STL [R1+0xf8], R11 ;  /* 0x0000f80b01007387 */ /* 0x000fe20000100800 */
[----:B---3--:R-:W-:-:S03]  /*9de0*/  ISETP.GE.AND P4, PT, R86, RZ, PT ;  /* 0x000000ff5600720c */ /* 0x008fc60003f86270 */
[----:B------:R0:W-:Y:S04]  /*9df0*/  STL [R1+0xf4], R78 ;  /* 0x0000f44e01007387 */ /* 0x0001e80000100800 */
[----:B------:R-:W3:Y:S04]  /*9e00*/  LDL.LU R87, [R1+0x298] ;  /* 0x0002980001577983 */ /* 0x000ee80000300800 */
[----:B------:R-:W3:Y:S01]  /*9e10*/  LDL.LU R86, [R1+0x2bc] ;  /* 0x0002bc0001567983 */ /* 0x000ee20000300800 */
[----:B------:R-:W-:Y:S02]  /*9e20*/  @!P3 IMAD.MOV.U32 R79, RZ, RZ, R78 ;  /* 0x000000ffff4fb224 */ /* 0x000fe400078e004e */
[----:B------:R-:W-:-:S02]  /*9e30*/  @!P6 IMAD.MOV R46, RZ, RZ, -R46 ;  /* 0x000000ffff2ee224 */ /* 0x000fc400078e0a2e */
[----:B0-----:R-:W-:Y:S02]  /*9e40*/  @!P3 IMAD.MOV.U32 R78, RZ, RZ, R11 ;  /* 0x000000ffff4eb224 */ /* 0x001fe400078e000b */
[----:B------:R-:W-:Y:S01]  /*9e50*/  VIADD R11, R3, 0xfffffff1 ;  /* 0xfffffff1030b7836 */ /* 0x000fe20000000000 */
[----:B------:R-:W-:-:S06]  /*9e60*/  PRMT R91, RZ, 0x7610, R91 ;  /* 0x00007610ff5b7816 */ /* 0x000fcc000000005b */
[----:B------:R0:W3:Y:S01]  /*9e70*/  @!P3 LDG.E.U8 R91, desc[UR24][R78.64] ;  /* 0x000000184e5bb981 */ /* 0x0000e2000c1e1100 */
[----:B------:R-:W-:Y:S01]  /*9e80*/  UIMAD UR5, UR12, 0xe, URZ ;  /* 0x0000000e0c0578a4 */ /* 0x000fe2000f8e02ff */
[----:B------:R-:W-:Y:S01]  /*9e90*/  @!P2 IMAD.MOV R45, RZ, RZ, -R45 ;  /* 0x000000ffff2da224 */ /* 0x000fe200078e0a2d */
[----:B------:R-:W-:Y:S01]  /*9ea0*/  ISETP.GE.U32.AND P2, PT, R11, 0x7fffffb2, PT ;  /* 0x7fffffb20b00780c */ /* 0x000fe20003f46070 */
[----:B------:R-:W-:Y:S01]  /*9eb0*/  @!P4 IMAD.MOV R44, RZ, RZ, -R44 ;  /* 0x000000ffff2cc224 */ /* 0x000fe200078e0a2c */
[----:B------:R-:W-:Y:S01]  /*9ec0*/  USHF.R.S32.HI UR6, URZ, 0x1f, UR5 ;  /* 0x0000001fff067899 */ /* 0x000fe20008011405 */
[----:B----4-:R-:W-:Y:S02]  /*9ed0*/  ISETP.GE.AND P6, PT, R77, RZ, PT ;  /* 0x000000ff4d00720c */ /* 0x010fe40003fc6270 */
[----:B------:R-:W4:Y:S04]  /*9ee0*/  LDL.LU R77, [R1+0x2dc] ;  /* 0x0002dc00014d7983 */ /* 0x000f280000300800 */
[----:B------:R-:W4:Y:S01]  /*9ef0*/  LDL.LU R3, [R1+0x2d8] ;  /* 0x0002d80001037983 */ /* 0x000f220000300800 */
[----:B--2---:R-:W-:-:S13]  /*9f00*/  ISETP.GE.AND P3, PT, R93, RZ, PT ;  /* 0x000000ff5d00720c */ /* 0x004fda0003f66270 */
[----:B------:R-:W-:Y:S01]  /*9f10*/  @!P3 IMAD.MOV R43, RZ, RZ, -R43 ;  /* 0x000000ffff2bb224 */ /* 0x000fe200078e0a2b */
[----:B------:R-:W-:Y:S02]  /*9f20*/  ISETP.GE.AND P3, PT, R0, RZ, PT ;  /* 0x000000ff0000720c */ /* 0x000fe40003f66270 */
[----:B------:R-:W-:-:S04]  /*9f30*/  IADD3 R0, P4, PT, R4, UR5, RZ ;  /* 0x0000000504007c10 */ /* 0x000fc8000ff9e0ff */
[----:B------:R-:W-:Y:S01]  /*9f40*/  IADD3.X R11, PT, PT, R6, UR6, RZ, P4, !PT ;  /* 0x00000006060b7c10 */ /* 0x000fe2000a7fe4ff */
[----:B------:R1:W-:Y:S01]  /*9f50*/  STL [R1+0x414], R0 ;  /* 0x0004140001007387 */ /* 0x0003e20000100800 */
[----:B0-----:R-:W-:-:S03]  /*9f60*/  @!P2 IMAD.MOV.U32 R78, RZ, RZ, R0 ;  /* 0x000000ffff4ea224 */ /* 0x001fc600078e0000 */
[----:B------:R0:W-:Y:S04]  /*9f70*/  STL [R1+0x410], R11 ;  /* 0x0004100b01007387 */ /* 0x0001e80000100800 */
[----:B-1----:R-:W2:Y:S01]  /*9f80*/  LDL.LU R0, [R1+0x2ec] ;  /* 0x0002ec0001007983 */ /* 0x002ea20000300800 */
[----:B------:R-:W-:Y:S01]  /*9f90*/  PRMT R90, RZ, 0x7610, R90 ;  /* 0x00007610ff5a7816 */ /* 0x000fe2000000005a */
[----:B------:R-:W-:Y:S01]  /*9fa0*/  @!P2 IMAD.MOV.U32 R79, RZ, RZ, R11 ;  /* 0x000000ffff4fa224 */ /* 0x000fe200078e000b */
[----:B0-----:R-:W-:Y:S01]  /*9fb0*/  IADD3 R11, P4, PT, R5, UR5, RZ ;  /* 0x00000005050b7c10 */ /* 0x001fe2000ff9e0ff */
[----:B------:R-:W-:-:S03]  /*9fc0*/  @!P6 IMAD.MOV R48, RZ, RZ, -R48 ;  /* 0x000000ffff30e224 */ /* 0x000fc600078e0a30 */
[----:B------:R0:W2:Y:S01]  /*9fd0*/  @!P2 LDG.E.U8 R90, desc[UR24][R78.64] ;  /* 0x000000184e5aa981 */ /* 0x0000a2000c1e1100 */
[----:B------:R-:W-:Y:S01]  /*9fe0*/  ISETP.GE.AND P6, PT, R2, RZ, PT ;  /* 0x000000ff0200720c */ /* 0x000fe20003fc6270 */
[----:B------:R-:W-:Y:S02]  /*9ff0*/  @!P3 IMAD.MOV R47, RZ, RZ, -R47 ;  /* 0x000000ffff2fb224 */ /* 0x000fe400078e0a2f */
[----:B------:R-:W2:Y:S01]  /*a000*/  LDL.LU R2, [R1+0x2fc] ;  /* 0x0002fc0001027983 */ /* 0x000ea20000300800 */
[----:B---3--:R-:W-:Y:S02]  /*a010*/  ISETP.GE.AND P3, PT, R87, RZ, PT ;  /* 0x000000ff5700720c */ /* 0x008fe40003f66270 */
[----:B0-----:R-:W-:Y:S01]  /*a020*/  IADD3.X R78, PT, PT, R7, UR6, RZ, P4, !PT ;  /* 0x00000006074e7c10 */ /* 0x001fe2000a7fe4ff */
[----:B------:R-:W-:Y:S01]  /*a030*/  STL [R1+0x41c], R11 ;  /* 0x00041c0b01007387 */ /* 0x000fe20000100800 */
[----:B------:R-:W-:-:S03]  /*a040*/  ISETP.GE.AND P4, PT, R86, RZ, PT ;  /* 0x000000ff5600720c */ /* 0x000fc60003f86270 */
[----:B------:R0:W-:Y:S04]  /*a050*/  STL [R1+0x418], R78 ;  /* 0x0004184e01007387 */ /* 0x0001e80000100800 */
[----:B------:R-:W3:Y:S04]  /*a060*/  LDL.LU R87, [R1+0x2f8] ;  /* 0x0002f80001577983 */ /* 0x000ee80000300800 */
[----:B------:R-:W3:Y:S01]  /*a070*/  LDL.LU R86, [R1+0x2f0] ;  /* 0x0002f00001567983 */ /* 0x000ee20000300800 */
[----:B------:R-:W-:Y:S01]  /*a080*/  PRMT R89, RZ, 0x7610, R89 ;  /* 0x00007610ff597816 */ /* 0x000fe20000000059 */
[----:B------:R-:W-:-:S02]  /*a090*/  @!P2 IMAD.MOV.U32 R79, RZ, RZ, R78 ;  /* 0x000000ffff4fa224 */ /* 0x000fc400078e004e */
[----:B0-----:R-:W-:Y:S02]  /*a0a0*/  @!P2 IMAD.MOV.U32 R78, RZ, RZ, R11 ;  /* 0x000000ffff4ea224 */ /* 0x001fe400078e000b */
[----:B------:R-:W-:-:S03]  /*a0b0*/  @!P6 IMAD.MOV R52, RZ, RZ, -R52 ;  /* 0x000000ffff34e224 */ /* 0x000fc600078e0a34 */
[----:B------:R0:W3:Y:S01]  /*a0c0*/  @!P2 LDG.E.U8 R89, desc[UR24][R78.64] ;  /* 0x000000184e59a981 */ /* 0x0000e2000c1e1100 */
[----:B----4-:R-:W-:-:S03]  /*a0d0*/  ISETP.GE.AND P2, PT, R77, RZ, PT ;  /* 0x000000ff4d00720c */ /* 0x010fc60003f46270 */
[----:B------:R-:W4:Y:S01]  /*a0e0*/  LDL.LU R77, [R1+0x2e8] ;  /* 0x0002e800014d7983 */ /* 0x000f220000300800 */
[----:B------:R-:W-:-:S03]  /*a0f0*/  ISETP.GE.AND P6, PT, R3, RZ, PT ;  /* 0x000000ff0300720c */ /* 0x000fc60003fc6270 */
[----:B------:R-:W4:Y:S01]  /*a100*/  LDL.LU R3, [R1+0x2d4] ;  /* 0x0002d40001037983 */ /* 0x000f220000300800 */
[----:B------:R-:W-:Y:S01]  /*a110*/  SHF.R.U32.HI R11, RZ, 0x9, R10 ;  /* 0x00000009ff0b7819 */ /* 0x000fe2000001160a */
[----:B------:R-:W-:Y:S01]  /*a120*/  UIMAD UR5, UR12, 0x16, URZ ;  /* 0x000000160c0578a4 */ /* 0x000fe2000f8e02ff */
[----:B------:R-:W-:Y:S02]  /*a130*/  @!P3 IMAD.MOV R51, RZ, RZ, -R51 ;  /* 0x000000ffff33b224 */ /* 0x000fe400078e0a33 */
[----:B------:R-:W-:Y:S01]  /*a140*/  LOP3.LUT P3, RZ, R11, 0x1, RZ, 0xc0, !PT ;  /* 0x000000010bff7812 */ /* 0x000fe2000786c0ff */
[----:B------:R-:W-:Y:S01]  /*a150*/  USHF.R.S32.HI UR6, URZ, 0x1f, UR5 ;  /* 0x0000001fff067899 */ /* 0x000fe20008011405 */
[----:B------:R-:W-:Y:S02]  /*a160*/  @!P2 IMAD.MOV R49, RZ, RZ, -R49 ;  /* 0x000000ffff31a224 */ /* 0x000fe400078e0a31 */
[----:B------:R-:W-:Y:S01]  /*a170*/  @!P4 IMAD.MOV R50, RZ, RZ, -R50 ;  /* 0x000000ffff32c224 */ /* 0x000fe200078e0a32 */
[----:B--2---:R-:W-:-:S02]  /*a180*/  ISETP.GE.AND P2, PT, R0, RZ, PT ;  /* 0x000000ff0000720c */ /* 0x004fc40003f46270 */
[----:B------:R-:W-:-:S04]  /*a190*/  IADD3 R0, P4, PT, R4, UR5, RZ ;  /* 0x0000000504007c10 */ /* 0x000fc8000ff9e0ff */
[----:B------:R-:W-:Y:S01]  /*a1a0*/  IADD3.X R11, PT, PT, R6, UR6, RZ, P4, !PT ;  /* 0x00000006060b7c10 */ /* 0x000fe2000a7fe4ff */
[----:B------:R1:W-:Y:S01]  /*a1b0*/  STL [R1+0x484], R0 ;  /* 0x0004840001007387 */ /* 0x0003e20000100800 */
[----:B0-----:R-:W-:-:S03]  /*a1c0*/  @P3 IMAD.MOV.U32 R78, RZ, RZ, R0 ;  /* 0x000000ffff4e3224 */ /* 0x001fc600078e0000 */
[----:B------:R0:W-:Y:S04]  /*a1d0*/  STL [R1+0x480], R11 ;  /* 0x0004800b01007387 */ /* 0x0001e80000100800 */
[----:B-1----:R-:W2:Y:S01]  /*a1e0*/  LDL.LU R0, [R1+0x2e4] ;  /* 0x0002e40001007983 */ /* 0x002ea20000300800 */
[----:B------:R-:W-:Y:S01]  /*a1f0*/  PRMT R88, RZ, 0x7610, R88 ;  /* 0x00007610ff587816 */ /* 0x000fe20000000058 */
[----:B------:R-:W-:Y:S01]  /*a200*/  @P3 IMAD.MOV.U32 R79, RZ, RZ, R11 ;  /* 0x000000ffff4f3224 */ /* 0x000fe200078e000b */
[----:B0-----:R-:W-:Y:S01]  /*a210*/  IADD3 R11, P4, PT, R5, UR5, RZ ;  /* 0x00000005050b7c10 */ /* 0x001fe2000ff9e0ff */
[----:B------:R-:W-:-:S03]  /*a220*/  @!P6 IMAD.MOV R54, RZ, RZ, -R54 ;  /* 0x000000ffff36e224 */ /* 0x000fc600078e0a36 */
[----:B------:R0:W2:Y:S01]  /*a230*/  @P3 LDG.E.U8 R88, desc[UR24][R78.64] ;  /* 0x000000184e583981 */ /* 0x0000a2000c1e1100 */
        /* <DEDUP_REMOVED lines=11> */
[----:B------:R-:W-:-:S02]  /*a2f0*/  @P3 IMAD.MOV.U32 R79, RZ, RZ, R78 ;  /* 0x000000ffff4f3224 */ /* 0x000fc400078e004e */
[----:B0-----:R-:W-:Y:S02]  /*a300*/  @P3 IMAD.MOV.U32 R78, RZ, RZ, R11 ;  /* 0x000000ffff4e3224 */ /* 0x001fe400078e000b */
[----:B------:R-:W-:-:S03]  /*a310*/  @!P6 IMAD.MOV R58, RZ, RZ, -R58 ;  /* 0x000000ffff3ae224 */ /* 0x000fc600078e0a3a */
[----:B------:R0:W3:Y:S01]  /*a320*/  @P3 LDG.E.U8 R85, desc[UR24][R78.64] ;  /* 0x000000184e553981 */ /* 0x0000e2000c1e1100 */
        /* <DEDUP_REMOVED lines=11> */
[----:B------:R-:W-:-:S02]  /*a3e0*/  PRMT R84, RZ, 0x7610, R84 ;  /* 0x00007610ff547816 */ /* 0x000fc40000000054 */
[----:B--2---:R-:W-:Y:S02]  /*a3f0*/  ISETP.GE.AND P3, PT, R0, RZ, PT ;  /* 0x000000ff0000720c */ /* 0x004fe40003f66270 */
[----:B------:R-:W-:-:S04]  /*a400*/  IADD3 R0, P4, PT, R4, UR5, RZ ;  /* 0x0000000504007c10 */ /* 0x000fc8000ff9e0ff */
[----:B------:R-:W-:Y:S01]  /*a410*/  IADD3.X R11, PT, PT, R6, UR6, RZ, P4, !PT ;  /* 0x00000006060b7c10 */ /* 0x000fe2000a7fe4ff */
[----:B------:R1:W-:Y:S01]  /*a420*/  STL [R1+0x4d0], R0 ;  /* 0x0004d00001007387 */ /* 0x0003e20000100800 */
[----:B0-----:R-:W-:-:S03]  /*a430*/  @P2 IMAD.MOV.U32 R78, RZ, RZ, R0 ;  /* 0x000000ffff4e2224 */ /* 0x001fc600078e0000 */
[----:B------:R0:W-:Y:S04]  /*a440*/  STL [R1+0x4cc], R11 ;  /* 0x0004cc0b01007387 */ /* 0x0001e80000100800 */
[----:B-1----:R-:W2:Y:S01]  /*a450*/  LDL.LU R0, [R1+0x2d0] ;  /* 0x0002d00001007983 */ /* 0x002ea20000300800 */
[----:B------:R-:W-:Y:S01]  /*a460*/  @P2 IMAD.MOV.U32 R79, RZ, RZ, R11 ;  /* 0x000000ffff4f2224 */ /* 0x000fe200078e000b */
[----:B0-----:R-:W-:-:S04]  /*a470*/  IADD3 R11, P4, PT, R5, UR5, RZ ;  /* 0x00000005050b7c10 */ /* 0x001fc8000ff9e0ff */
[----:B------:R0:W2:Y:S01]  /*a480*/  @P2 LDG.E.U8 R84, desc[UR24][R78.64] ;  /* 0x000000184e542981 */ /* 0x0000a2000c1e1100 */
[----:B------:R-:W-:Y:S01]  /*a490*/  @!P6 IMAD.MOV R60, RZ, RZ, -R60 ;  /* 0x000000ffff3ce224 */ /* 0x000fe200078e0a3c */
[----:B------:R-:W-:Y:S01]  /*a4a0*/  ISETP.GE.AND P6, PT, R2, RZ, PT ;  /* 0x000000ff0200720c */ /* 0x000fe20003fc6270 */
[----:B------:R-:W-:Y:S01]  /*a4b0*/  @!P3 IMAD.MOV R59, RZ, RZ, -R59 ;  /* 0x000000ffff3bb224 */ /* 0x000fe200078e0a3b */
        /* <DEDUP_REMOVED lines=8> */
[----:B------:R-:W-:Y:S01]  /*a540*/  @!P6 IMAD.MOV R64, RZ, RZ, -R64 ;  /* 0x000000ffff40e224 */ /* 0x000fe200078e0a40 */
[----:B----4-:R-:W-:-:S02]  /*a550*/  ISETP.GE.AND P6, PT, R3, RZ, PT ;  /* 0x000000ff0300720c */ /* 0x010fc40003fc6270 */
[----:B------:R-:W4:Y:S01]  /*a560*/  LDL.LU R3, [R1+0x2b8] ;  /* 0x0002b80001037983 */ /* 0x000f220000300800 */
[----:B------:R-:W-:Y:S01]  /*a570*/  PRMT R83, RZ, 0x7610, R83 ;  /* 0x00007610ff537816 */ /* 0x000fe20000000053 */
[----:B------:R-:W-:Y:S02]  /*a580*/  @P2 IMAD.MOV.U32 R79, RZ, RZ, R78 ;  /* 0x000000ffff4f2224 */ /* 0x000fe400078e004e */
[----:B0-----:R-:W-:-:S05]  /*a590*/  @P2 IMAD.MOV.U32 R78, RZ, RZ, R11 ;  /* 0x000000ffff4e2224 */ /* 0x001fca00078e000b */
[----:B------:R0:W4:Y:S01]  /*a5a0*/  @P2 LDG.E.U8 R83, desc[UR24][R78.64] ;  /* 0x000000184e532981 */ /* 0x000122000c1e1100 */
[----:B------:R-:W-:Y:S02]  /*a5b0*/  ISETP.GE.AND P2, PT, R77, RZ, PT ;  /* 0x000000ff4d00720c */ /* 0x000fe40003f46270 */
[----:B------:R-:W-:Y:S01]  /*a5c0*/  SHF.R.U64 R11, R8, 0x19, RZ ;  /* 0x00000019080b7819 */ /* 0x000fe200000012ff */
[----:B------:R-:W-:Y:S01]  /*a5d0*/  UIMAD UR5, UR12, 0x26, URZ ;  /* 0x000000260c0578a4 */ /* 0x000fe2000f8e02ff */
[----:B------:R-:W-:Y:S01]  /*a5e0*/  @!P3 IMAD.MOV R63, RZ, RZ, -R63 ;  /* 0x000000ffff3fb224 */ /* 0x000fe200078e0a3f */
[----:B------:R-:W4:Y:S01]  /*a5f0*/  LDL.LU R77, [R1+0x2b4] ;  /* 0x0002b400014d7983 */ /* 0x000f220000300800 */
[----:B------:R-:W-:Y:S01]  /*a600*/  LOP3.LUT P3, RZ, R11, 0x1, RZ, 0xc0, !PT ;  /* 0x000000010bff7812 */ /* 0x000fe2000786c0ff */
[----:B------:R-:W-:Y:S01]  /*a610*/  USHF.R.S32.HI UR6, URZ, 0x1f, UR5 ;  /* 0x0000001fff067899 */ /* 0x000fe20008011405 */
[----:B------:R-:W-:-:S05]  /*a620*/  @!P4 IMAD.MOV R62, RZ, RZ, -R62 ;  /* 0x000000ffff3ec224 */ /* 0x000fca00078e0a3e */
[----:B------:R-:W-:Y:S01]  /*a630*/  @!P2 IMAD.MOV R61, RZ, RZ, -R61 ;  /* 0x000000ffff3da224 */ /* 0x000fe200078e0a3d */
[----:B------:R-:W-:Y:S01]  /*a640*/  PRMT R82, RZ, 0x7610, R82 ;  /* 0x00007610ff527816 */ /* 0x000fe20000000052 */
[----:B------:R-:W-:Y:S01]  /*a650*/  @!P6 IMAD.MOV R66, RZ, RZ, -R66 ;  /* 0x000000ffff42e224 */ /* 0x000fe200078e0a42 */
        /* <DEDUP_REMOVED lines=10> */
[----:B------:R-:W-:Y:S01]  /*a700*/  ISETP.GE.AND P6, PT, R2, RZ, PT ;  /* 0x000000ff0200720c */ /* 0x000fe20003fc6270 */
[----:B------:R-:W-:Y:S01]  /*a710*/  @!P2 IMAD.MOV R65, RZ, RZ, -R65 ;  /* 0x000000ffff41a224 */ /* 0x000fe200078e0a41 */
[----:B---3--:R-:W-:Y:S01]  /*a720*/  ISETP.GE.AND P2, PT, R87, RZ, PT ;  /* 0x000000ff5700720c */ /* 0x008fe20003f46270 */
[----:B------:R-:W3:Y:S04]  /*a730*/  LDL.LU R2, [R1+0x2a0] ;  /* 0x0002a00001027983 */ /* 0x000ee80000300800 */
[----:B------:R-:W3:Y:S01]  /*a740*/  LDL.LU R87, [R1+0x294] ;  /* 0x0002940001577983 */ /* 0x000ee20000300800 */
[----:B0-----:R-:W-:-:S03]  /*a750*/  IADD3.X R78, PT, PT, R7, UR6, RZ, P4, !PT ;  /* 0x00000006074e7c10 */ /* 0x001fc6000a7fe4ff */
[----:B------:R-:W-:Y:S01]  /*a760*/  STL [R1+0x4f8], R11 ;  /* 0x0004f80b01007387 */ /* 0x000fe20000100800 */
[----:B------:R-:W-:-:S03]  /*a770*/  ISETP.GE.AND P4, PT, R86, RZ, PT ;  /* 0x000000ff5600720c */ /* 0x000fc60003f86270 */
[----:B------:R0:W-:Y:S04]  /*a780*/  STL [R1+0x4f4], R78 ;  /* 0x0004f44e01007387 */ /* 0x0001e80000100800 */
[----:B------:R-:W3:Y:S01]  /*a790*/  LDL.LU R86, [R1+0x290] ;  /* 0x0002900001567983 */ /* 0x000ee20000300800 */
[----:B------:R-:W-:Y:S01]  /*a7a0*/  PRMT R81, RZ, 0x7610, R81 ;  /* 0x00007610ff517816 */ /* 0x000fe20000000051 */
[----:B------:R-:W-:Y:S02]  /*a7b0*/  @P3 IMAD.MOV.U32 R79, RZ, RZ, R78 ;  /* 0x000000ffff4f3224 */ /* 0x000fe400078e004e */
[----:B0-----:R-:W-:-:S05]  /*a7c0*/  @P3 IMAD.MOV.U32 R78, RZ, RZ, R11 ;  /* 0x000000ffff4e3224 */ /* 0x001fca00078e000b */
[----:B------:R0:W3:Y:S01]  /*a7d0*/  @P3 LDG.E.U8 R81, desc[UR24][R78.64] ;  /* 0x000000184e513981 */ /* 0x0000e2000c1e1100 */
[----:B----4-:R-:W-:-:S03]  /*a7e0*/  ISETP.GE.AND P3, PT, R3, RZ, PT ;  /* 0x000000ff0300720c */ /* 0x010fc60003f66270 */
[----:B------:R-:W4:Y:S01]  /*a7f0*/  LDL.LU R3, [R1+0x2ac] ;  /* 0x0002ac0001037983 */ /* 0x000f220000300800 */
[----:B------:R-:W-:Y:S01]  /*a800*/  SHF.R.U64 R11, R8, 0x11, RZ ;  /* 0x00000011080b7819 */ /* 0x000fe200000012ff */
[----:B------:R-:W-:Y:S02]  /*a810*/  @!P2 IMAD.MOV R69, RZ, RZ, -R69 ;  /* 0x000000ffff45a224 */ /* 0x000fe400078e0a45 */
[----:B------:R-:W-:Y:S01]  /*a820*/  @!P4 IMAD.MOV R68, RZ, RZ, -R68 ;  /* 0x000000ffff44c224 */ /* 0x000fe200078e0a44 */
[----:B------:R-:W-:Y:S01]  /*a830*/  LOP3.LUT P2, RZ, R11, 0x1, RZ, 0xc0, !PT ;  /* 0x000000010bff7812 */ /* 0x000fe2000784c0ff */
[----:B------:R-:W-:Y:S01]  /*a840*/  UIMAD UR5, UR12, 0x2e, URZ ;  /* 0x0000002e0c0578a4 */ /* 0x000fe2000f8e02ff */
[----:B------:R-:W-:-:S03]  /*a850*/  @!P6 IMAD.MOV R70, RZ, RZ, -R70 ;  /* 0x000000ffff46e224 */ /* 0x000fc600078e0a46 */
[----:B------:R-:W-:Y:S01]  /*a860*/  USHF.R.S32.HI UR6, URZ, 0x1f, UR5 ;  /* 0x0000001fff067899 */ /* 0x000fe20008011405 */
[----:B------:R-:W-:Y:S01]  /*a870*/  @!P3 IMAD.MOV R67, RZ, RZ, -R67 ;  /* 0x000000ffff43b224 */ /* 0x000fe200078e0a43 */
[----:B------:R-:W-:Y:S02]  /*a880*/  ISETP.GE.AND P6, PT, R77, RZ, PT ;  /* 0x000000ff4d00720c */ /* 0x000fe40003fc6270 */
[----:B------:R-:W-:-:S11]  /*a890*/  PRMT R80, RZ, 0x7610, R80 ;  /* 0x00007610ff507816 */ /* 0x000fd60000000050 */
[----:B------:R-:W-:Y:S01]  /*a8a0*/  @!P6 IMAD.MOV R72, RZ, RZ, -R72 ;  /* 0x000000ffff48e224 */ /* 0x000fe200078e0a48 */
[----:B--2---:R-:W-:Y:S02]  /*a8b0*/  ISETP.GE.AND P4, PT, R0, RZ, PT ;  /* 0x000000ff0000720c */ /* 0x004fe40003f86270 */
[----:B------:R-:W-:-:S04]  /*a8c0*/  IADD3 R0, P3, PT, R4, UR5, RZ ;  /* 0x0000000504007c10 */ /* 0x000fc8000ff7e0ff */
[----:B------:R-:W-:Y:S01]  /*a8d0*/  IADD3.X R11, PT, PT, R6, UR6, RZ, P3, !PT ;  /* 0x00000006060b7c10 */ /* 0x000fe20009ffe4ff */
[----:B------:R1:W-:Y:S01]  /*a8e0*/  STL [R1+0x510], R0 ;  /* 0x0005100001007387 */ /* 0x0003e20000100800 */
[----:B0-----:R-:W-:-:S05]  /*a8f0*/  @P2 IMAD.MOV.U32 R78, RZ, RZ, R0 ;  /* 0x000000ffff4e2224 */ /* 0x001fca00078e0000 */
[----:B------:R-:W-:Y:S01]  /*a900*/  @!P4 IMAD.MOV R71, RZ, RZ, -R71 ;  /* 0x000000ffff47c224 */ /* 0x000fe200078e0a47 */
[----:B---3--:R-:W-:Y:S01]  /*a910*/  ISETP.GE.AND P3, PT, R2, RZ, PT ;  /* 0x000000ff0200720c */ /* 0x008fe20003f66270 */
[----:B------:R-:W-:Y:S01]  /*a920*/  @P2 IMAD.MOV.U32 R79, RZ, RZ, R11 ;  /* 0x000000ffff4f2224 */ /* 0x000fe200078e000b */
[----:B-1----:R-:W-:Y:S02]  /*a930*/  IADD3 R0, P4, PT, R5, UR5, RZ ;  /* 0x0000000505007c10 */ /* 0x002fe4000ff9e0ff */
[----:B------:R-:W-:Y:S02]  /*a940*/  ISETP.GE.AND P6, PT, R87, RZ, PT ;  /* 0x000000ff5700720c */ /* 0x000fe40003fc6270 */
[----:B------:R0:W2:Y:S01]  /*a950*/  @P2 LDG.E.U8 R80, desc[UR24][R78.64] ;  /* 0x000000184e502981 */ /* 0x0000a2000c1e1100 */
[----:B------:R-:W-:Y:S02]  /*a960*/  IADD3.X R2, PT, PT, R7, UR6, RZ, P4, !PT ;  /* 0x0000000607027c10 */ /* 0x000fe4000a7fe4ff */
[----:B------:R-:W-:Y:S01]  /*a970*/  ISETP.GE.AND P4, PT, R86, RZ, PT ;  /* 0x000000ff5600720c */ /* 0x000fe20003f86270 */
[----:B------:R-:W-:-:S02]  /*a980*/  @P2 IMAD.MOV.U32 R86, RZ, RZ, R0 ;  /* 0x000000ffff562224 */ /* 0x000fc400078e0000 */
[----:B------:R-:W-:Y:S01]  /*a990*/  @P2 IMAD.MOV.U32 R87, RZ, RZ, R2 ;  /* 0x000000ffff572224 */ /* 0x000fe200078e0002 */
[----:B0-----:R-:W-:Y:S01]  /*a9a0*/  PRMT R79, RZ, 0x7610, R79 ;  /* 0x00007610ff4f7816 */ /* 0x001fe2000000004f */
[----:B------:R-:W-:Y:S05]  /*a9b0*/  STL [R1+0x50c], R11 ;  /* 0x00050c0b01007387 */ /* 0x000fea0000100800 */
[----:B------:R0:W3:Y:S01]  /*a9c0*/  @P2 LDG.E.U8 R79, desc[UR24][R86.64] ;  /* 0x00000018564f2981 */ /* 0x0000e2000c1e1100 */
[----:B------:R-:W-:Y:S02]  /*a9d0*/  ISETP.NE.AND P2, PT, R9, RZ, PT ;  /* 0x000000ff0900720c */ /* 0x000fe40003f45270 */
[----:B------:R-:W-:Y:S01]  /*a9e0*/  LOP3.LUT R9, RZ, R9, RZ, 0x33, !PT ;  /* 0x00000009ff097212 */ /* 0x000fe200078e33ff */
[----:B------:R1:W-:Y:S04]  /*a9f0*/  STL [R1+0x518], R0 ;  /* 0x0005180001007387 */ /* 0x0003e80000100800 */
[----:B------:R0:W-:Y:S01]  /*aa00*/  STL [R1+0x514], R2 ;  /* 0x0005140201007387 */ /* 0x0001e20000100800 */
[----:B------:R-:W-:Y:S01]  /*aa10*/  @!P3 IMAD.MOV R75, RZ, RZ, -R75 ;  /* 0x000000ffff4bb224 */ /* 0x000fe200078e0a4b */
[----:B-1----:R-:W-:-:S02]  /*aa20*/  SEL R0, R9, R15, !P2 ;  /* 0x0000000f09007207 */ /* 0x002fc40005000000 */
[----:B0-----:R-:W-:-:S05]  /*aa30*/  SEL R2, R9, R16, !P2 ;  /* 0x0000001009027207 */ /* 0x001fca0005000000 */
[----:B------:R0:W-:Y:S04]  /*aa40*/  STL [R1+0x278], R2 ;  /* 0x0002780201007387 */ /* 0x0001e80000100800 */
[----:B------:R1:W-:Y:S01]  /*aa50*/  STL [R1+0x274], R0 ;  /* 0x0002740001007387 */ /* 0x0003e20000100800 */
[C---:B0-----:R-:W-:Y:S02]  /*aa60*/  SEL R2, R9.reuse, R14, !P2 ;  /* 0x0000000e09027207 */ /* 0x041fe40005000000 */
[----:B-1----:R-:W-:-:S03]  /*aa70*/  SEL R0, R9, R18, !P2 ;  /* 0x0000001209007207 */ /* 0x002fc60005000000 */
[----:B------:R0:W-:Y:S02]  /*aa80*/  STL [R1+0x270], R2 ;  /* 0x0002700201007387 */ /* 0x0001e40000100800 */
[C---:B0-----:R-:W-:Y:S01]  /*aa90*/  SEL R2, R9.reuse, R17, !P2 ;  /* 0x0000001109027207 */ /* 0x041fe20005000000 */
[----:B------:R-:W0:Y:S01]  /*aaa0*/  S2R R77, SR_TID.X ;  /* 0x00000000004d7919 */ /* 0x000e220000002100 */
[----:B------:R-:W-:Y:S02]  /*aab0*/  @!P6 IMAD.MOV R74, RZ, RZ, -R74 ;  /* 0x000000ffff4ae224 */ /* 0x000fe400078e0a4a */
[----:B------:R-:W-:Y:S01]  /*aac0*/  @!P4 IMAD.MOV R73, RZ, RZ, -R73 ;  /* 0x000000ffff49c224 */ /* 0x000fe200078e0a49 */
[C---:B------:R-:W-:Y:S02]  /*aad0*/  SEL R87, R9.reuse, R57, !P2 ;  /* 0x0000003909577207 */ /* 0x040fe40005000000 */
[C---:B------:R-:W-:Y:S02]  /*aae0*/  SEL R86, R9.reuse, R63, !P2 ;  /* 0x0000003f09567207 */ /* 0x040fe40005000000 */
[----:B------:R-:W-:-:S02]  /*aaf0*/  SEL R32, R9, R32, !P2 ;  /* 0x0000002009207207 */ /* 0x000fc40005000000 */
[C---:B------:R-:W-:Y:S02]  /*ab00*/  SEL R35, R9.reuse, R35, !P2 ;  /* 0x0000002309237207 */ /* 0x040fe40005000000 */
[C---:B------:R-:W-:Y:S02]  /*ab10*/  SEL R38, R9.reuse, R38, !P2 ;  /* 0x0000002609267207 */ /* 0x040fe40005000000 */
[C---:B------:R-:W-:Y:S02]  /*ab20*/  SEL R41, R9.reuse, R41, !P2 ;  /* 0x0000002909297207 */ /* 0x040fe40005000000 */
        /* <DEDUP_REMOVED lines=10> */
[----:B------:R-:W-:Y:S01]  /*abd0*/  SEL R74, R9, R74, !P2 ;  /* 0x0000004a094a7207 */ /* 0x000fe20005000000 */
[----:B------:R-:W-:-:S04]  /*abe0*/  UIMAD UR6, UR12, 0x36, URZ ;  /* 0x000000360c0678a4 */ /* 0x000fc8000f8e02ff */
[----:B------:R-:W-:Y:S01]  /*abf0*/  USHF.R.S32.HI UR14, URZ, 0x1f, UR6 ;  /* 0x0000001fff0e7899 */ /* 0x000fe20008011406 */
[----:B------:R-:W-:-:S04]  /*ac00*/  SHF.R.U32.HI R10, RZ, 0x8, R10 ;  /* 0x00000008ff0a7819 */ /* 0x000fc8000001160a */
[----:B------:R-:W-:Y:S02]  /*ac10*/  LOP3.LUT P6, RZ, R10, 0x1, RZ, 0xc0, !PT ;  /* 0x000000010aff7812 */ /* 0x000fe400078cc0ff */
[----:B----4-:R-:W-:Y:S02]  /*ac20*/  ISETP.GE.AND P3, PT, R3, RZ, PT ;  /* 0x000000ff0300720c */ /* 0x010fe40003f66270 */
[----:B------:R-:W-:-:S05]  /*ac30*/  SEL R3, R9, R13, !P2 ;  /* 0x0000000d09037207 */ /* 0x000fca0005000000 */
[----:B------:R1:W-:Y:S04]  /*ac40*/  STL [R1+0x26c], R3 ;  /* 0x00026c0301007387 */ /* 0x0003e80000100800 */
[----:B------:R4:W-:Y:S01]  /*ac50*/  STL [R1+0x268], R0 ;  /* 0x0002680001007387 */ /* 0x0009e20000100800 */
[----:B-1----:R-:W-:-:S03]  /*ac60*/  SEL R3, R9, R22, !P2 ;  /* 0x0000001609037207 */ /* 0x002fc60005000000 */
[----:B------:R1:W-:Y:S01]  /*ac70*/  STL [R1+0x264], R2 ;  /* 0x0002640201007387 */ /* 0x0003e20000100800 */
[----:B----4-:R-:W-:-:S03]  /*ac80*/  SEL R0, R9, R21, !P2 ;  /* 0x0000001509007207 */ /* 0x010fc60005000000 */
[----:B------:R4:W-:Y:S04]  /*ac90*/  STL [R1+0x260], R3 ;  /* 0x0002600301007387 */ /* 0x0009e80000100800 */
[----:B------:R0:W-:Y:S01]  /*aca0*/  STL [R1+0x25c], R0 ;  /* 0x00025c0001007387 */ /* 0x0001e20000100800 */
[C---:B-1----:R-:W-:Y:S02]  /*acb0*/  SEL R2, R9.reuse, R20, !P2 ;  /* 0x0000001409027207 */ /* 0x042fe40005000000 */
[----:B----4-:R-:W-:-:S03]  /*acc0*/  SEL R3, R9, R19, !P2 ;  /* 0x0000001309037207 */ /* 0x010fc60005000000 */
[----:B------:R1:W-:Y:S01]  /*acd0*/  STL [R1+0x258], R2 ;  /* 0x0002580201007387 */ /* 0x0003e20000100800 */
[----:B0-----:R-:W-:-:S03]  /*ace0*/  SEL R0, R9, R24, !P2 ;  /* 0x0000001809007207 */ /* 0x001fc60005000000 */
[----:B------:R0:W-:Y:S04]  /*acf0*/  STL [R1+0x254], R3 ;  /* 0x0002540301007387 */ /* 0x0001e80000100800 */
[----:B------:R4:W-:Y:S01]  /*ad00*/  STL [R1+0xec], R0 ;  /* 0x0000ec0001007387 */ /* 0x0009e20000100800 */
[C---:B-1----:R-:W-:Y:S02]  /*ad10*/  SEL R2, R9.reuse, R23, !P2 ;  /* 0x0000001709027207 */ /* 0x042fe40005000000 */
[----:B0-----:R-:W-:-:S03]  /*ad20*/  SEL R3, R9, R28, !P2 ;  /* 0x0000001c09037207 */ /* 0x001fc60005000000 */
[----:B------:R0:W-:Y:S01]  /*ad30*/  STL [R1+0xb4], R2 ;  /* 0x0000b40201007387 */ /* 0x0001e20000100800 */
[----:B----4-:R-:W-:-:S03]  /*ad40*/  SEL R0, R9, R27, !P2 ;  /* 0x0000001b09007207 */ /* 0x010fc60005000000 */
[----:B------:R1:W-:Y:S04]  /*ad50*/  STL [R1+0xa4], R3 ;  /* 0x0000a40301007387 */ /* 0x0003e80000100800 */
[----:B------:R4:W-:Y:S01]  /*ad60*/  STL [R1+0x98], R0 ;  /* 0x0000980001007387 */ /* 0x0009e20000100800 */
[C---:B0-----:R-:W-:Y:S02]  /*ad70*/  SEL R2, R9.reuse, R26, !P2 ;  /* 0x0000001a09027207 */ /* 0x041fe40005000000 */
[----:B-1----:R-:W-:-:S03]  /*ad80*/  SEL R3, R9, R25, !P2 ;  /* 0x0000001909037207 */ /* 0x002fc60005000000 */
[----:B------:R0:W-:Y:S01]  /*ad90*/  STL [R1+0x80], R2 ;  /* 0x0000800201007387 */ /* 0x0001e20000100800 */
[----:B----4-:R-:W-:-:S03]  /*ada0*/  SEL R0, R9, R30, !P2 ;  /* 0x0000001e09007207 */ /* 0x010fc60005000000 */
[----:B------:R-:W-:Y:S04]  /*adb0*/  STL [R1+0x7c], R3 ;  /* 0x00007c0301007387 */ /* 0x000fe80000100800 */
[----:B------:R1:W-:Y:S01]  /*adc0*/  STL [R1+0x78], R0 ;  /* 0x0000780001007387 */ /* 0x0003e20000100800 */
[C---:B0-----:R-:W-:Y:S02]  /*add0*/  SEL R2, R9.reuse, R29, !P2 ;  /* 0x0000001d09027207 */ /* 0x041fe40005000000 */
[----:B-1----:R-:W-:-:S03]  /*ade0*/  SEL R0, R9, R33, !P2 ;  /* 0x0000002109007207 */ /* 0x002fc60005000000 */
[----:B------:R-:W-:Y:S04]  /*adf0*/  STL [R1+0x74], R2 ;  /* 0x0000740201007387 */ /* 0x000fe80000100800 */
[----:B------:R0:W-:Y:S01]  /*ae00*/  STL [R1+0x70], R0 ;  /* 0x0000700001007387 */ /* 0x0001e20000100800 */
[C---:B------:R-:W-:Y:S02]  /*ae10*/  SEL R30, R9.reuse, R34, !P2 ;  /* 0x00000022091e7207 */ /* 0x040fe40005000000 */
[C---:B------:R-:W-:Y:S02]  /*ae20*/  SEL R34, R9.reuse, R36, !P2 ;  /* 0x0000002409227207 */ /* 0x040fe40005000000 */
[C---:B0-----:R-:W-:Y:S02]  /*ae30*/  SEL R0, R9.reuse, R39, !P2 ;  /* 0x0000002709007207 */ /* 0x041fe40005000000 */
[----:B------:R-:W-:-:S03]  /*ae40*/  SEL R36, R9, R40, !P2 ;  /* 0x0000002809247207 */ /* 0x000fc60005000000 */
[----:B------:R0:W-:Y:S01]  /*ae50*/  STL [R1+0x6c], R0 ;  /* 0x00006c0001007387 */ /* 0x0001e20000100800 */
[C---:B------:R-:W-:Y:S02]  /*ae60*/  SEL R40, R9.reuse, R42, !P2 ;  /* 0x0000002a09287207 */ /* 0x040fe40005000000 */
[C---:B------:R-:W-:Y:S02]  /*ae70*/  SEL R42, R9.reuse, R46, !P2 ;  /* 0x0000002e092a7207 */ /* 0x040fe40005000000 */
[C---:B------:R-:W-:Y:S02]  /*ae80*/  SEL R46, R9.reuse, R48, !P2 ;  /* 0x00000030092e7207 */ /* 0x040fe40005000000 */
[C---:B0-----:R-:W-:Y:S02]  /*ae90*/  SEL R0, R9.reuse, R45, !P2 ;  /* 0x0000002d09007207 */ /* 0x041fe40005000000 */
[C---:B------:R-:W-:Y:S02]  /*aea0*/  SEL R48, R9.reuse, R52, !P2 ;  /* 0x0000003409307207 */ /* 0x040fe40005000000 */
[C---:B------:R-:W-:Y:S01]  /*aeb0*/  SEL R52, R9.reuse, R54, !P2 ;  /* 0x0000003609347207 */ /* 0x040fe20005000000 */
[----:B------:R0:W-:Y:S01]  /*aec0*/  STL [R1+0x68], R0 ;  /* 0x0000680001007387 */ /* 0x0001e20000100800 */
[C---:B------:R-:W-:Y:S01]  /*aed0*/  SEL R54, R9.reuse, R58, !P2 ;  /* 0x0000003a09367207 */ /* 0x040fe20005000000 */
[----:B------:R-:W-:Y:S01]  /*aee0*/  @!P3 IMAD.MOV R76, RZ, RZ, -R76 ;  /* 0x000000ffff4cb224 */ /* 0x000fe200078e0a4c */
[----:B------:R-:W-:-:S02]  /*aef0*/  SEL R39, R9, R37, !P2 ;  /* 0x0000002509277207 */ /* 0x000fc40005000000 */
[C---:B------:R-:W-:Y:S01]  /*af00*/  SEL R58, R9.reuse, R60, !P2 ;  /* 0x0000003c093a7207 */ /* 0x040fe20005000000 */
[----:B------:R-:W4:Y:S01]  /*af10*/  LDL.LU R37, [R1+0x1b0] ;  /* 0x0001b00001257983 */ /* 0x000f220000300800 */
[C---:B------:R-:W-:Y:S02]  /*af20*/  SEL R60, R9.reuse, R64, !P2 ;  /* 0x00000040093c7207 */ /* 0x040fe40005000000 */
[C---:B0-----:R-:W-:Y:S01]  /*af30*/  SEL R0, R9.reuse, R51, !P2 ;  /* 0x0000003309007207 */ /* 0x041fe20005000000 */
[----:B------:R-:W2:Y:S01]  /*af40*/  LDL.LU R93, [R1+0x1cc] ;  /* 0x0001cc00015d7983 */ /* 0x000ea20000300800 */
[C---:B------:R-:W-:Y:S02]  /*af50*/  SEL R64, R9.reuse, R66, !P2 ;  /* 0x0000004209407207 */ /* 0x040fe40005000000 */
[C---:B------:R-:W-:Y:S01]  /*af60*/  SEL R66, R9.reuse, R70, !P2 ;  /* 0x0000004609427207 */ /* 0x040fe20005000000 */
[----:B------:R0:W-:Y:S01]  /*af70*/  STL [R1+0x60], R0 ;  /* 0x0000600001007387 */ /* 0x0001e20000100800 */
[----:B------:R-:W-:-:S02]  /*af80*/  SEL R3, R9, R69, !P2 ;  /* 0x0000004509037207 */ /* 0x000fc40005000000 */
[C---:B------:R-:W-:Y:S02]  /*af90*/  SEL R70, R9.reuse, R67, !P2 ;  /* 0x0000004309467207 */ /* 0x040fe40005000000 */
[C---:B------:R-:W-:Y:S02]  /*afa0*/  SEL R2, R9.reuse, R72, !P2 ;  /* 0x0000004809027207 */ /* 0x040fe40005000000 */
[C---:B------:R-:W-:Y:S02]  /*afb0*/  SEL R33, R9.reuse, R31, !P2 ;  /* 0x0000001f09217207 */ /* 0x040fe40005000000 */
[C---:B------:R-:W-:Y:S02]  /*afc0*/  SEL R45, R9.reuse, R43, !P2 ;  /* 0x0000002b092d7207 */ /* 0x040fe40005000000 */
[C---:B0-----:R-:W-:Y:S02]  /*afd0*/  SEL R0, R9.reuse, R75, !P2 ;  /* 0x0000004b09007207 */ /* 0x041fe40005000000 */
[----:B------:R-:W-:-:S02]  /*afe0*/  SEL R51, R9, R49, !P2 ;  /* 0x0000003109337207 */ /* 0x000fc40005000000 */
[C---:B------:R-:W-:Y:S01]  /*aff0*/  SEL R69, R9.reuse, R68, !P2 ;  /* 0x0000004409457207 */ /* 0x040fe20005000000 */
[----:B------:R-:W2:Y:S01]  /*b000*/  LDL.LU R49, [R1+0x1c8] ;  /* 0x0001c80001317983 */ /* 0x000ea20000300800 */
[C---:B------:R-:W-:Y:S02]  /*b010*/  SEL R72, R9.reuse, R71, !P2 ;  /* 0x0000004709487207 */ /* 0x040fe40005000000 */
[C---:B------:R-:W-:Y:S01]  /*b020*/  SEL R67, R9.reuse, R76, !P2 ;  /* 0x0000004c09437207 */ /* 0x040fe20005000000 */
[----:B------:R-:W2:Y:S01]  /*b030*/  LDL.LU R55, [R1+0x248] ;  /* 0x0002480001377983 */ /* 0x000ea20000300800 */
[----:B------:R-:W-:Y:S02]  /*b040*/  SEL R75, R9, R73, !P2 ;  /* 0x00000049094b7207 */ /* 0x000fe40005000000 */
[----:B------:R-:W-:Y:S01]  /*b050*/  SHF.R.U64 R9, R8, 0x9, RZ ;  /* 0x0000000908097819 */ /* 0x000fe200000012ff */
[----:B------:R-:W2:Y:S03]  /*b060*/  LDL.LU R61, [R1+0x24c] ;  /* 0x00024c00013d7983 */ /* 0x000ea60000300800 */
[----:B------:R-:W-:Y:S01]  /*b070*/  LOP3.LUT P2, RZ, R9, 0x1, RZ, 0xc0, !PT ;  /* 0x0000000109ff7812 */ /* 0x000fe2000784c0ff */
[----:B------:R-:W2:Y:S01]  /*b080*/  LDL.LU R68, [R1+0x250] ;  /* 0x0002500001447983 */ /* 0x000ea20000300800 */
[----:B------:R-:W-:-:S04]  /*b090*/  IADD3 R11, P3, PT, R4, UR6, RZ ;  /* 0x00000006040b7c10 */ /* 0x000fc8000ff7e0ff */
[----:B------:R-:W-:Y:S01]  /*b0a0*/  IADD3.X R43, PT, PT, R6, UR14, RZ, P3, !PT ;  /* 0x0000000e062b7c10 */ /* 0x000fe20009ffe4ff */
[----:B------:R0:W-:Y:S04]  /*b0b0*/  STL [R1+0x1ac], R11 ;  /* 0x0001ac0b01007387 */ /* 0x0001e80000100800 */
[----:B------:R1:W-:Y:S02]  /*b0c0*/  STL [R1+0x1a8], R43 ;  /* 0x0001a82b01007387 */ /* 0x0003e40000100800 */
[----:B------:R-:W-:Y:S02]  /*b0d0*/  @P2 IMAD.MOV.U32 R10, RZ, RZ, R11 ;  /* 0x000000ffff0a2224 */ /* 0x000fe400078e000b */
[----:B0-----:R-:W-:Y:S02]  /*b0e0*/  @P2 IMAD.MOV.U32 R11, RZ, RZ, R43 ;  /* 0x000000ffff0b2224 */ /* 0x001fe400078e002b */
[----:B-1----:R-:W3:Y:S04]  /*b0f0*/  LDL.LU R43, [R1+0x244] ;  /* 0x00024400012b7983 */ /* 0x002ee80000300800 */
[----:B------:R-:W3:Y:S01]  /*b100*/  LDL.LU R78, [R1+0x1d4] ;  /* 0x0001d400014e7983 */ /* 0x000ee20000300800 */
[----:B------:R-:W-:-:S03]  /*b110*/  LOP3.LUT R31, R77, 0x7f, RZ, 0xc0, !PT ;  /* 0x0000007f4d1f7812 */ /* 0x000fc600078ec0ff */
[----:B------:R-:W3:Y:S01]  /*b120*/  LDL.LU R77, [R1+0x1d0] ;  /* 0x0001d000014d7983 */ /* 0x000ee20000300800 */
[----:B------:R-:W-:Y:S02]  /*b130*/  PRMT R12, RZ, 0x7610, R12 ;  /* 0x00007610ff0c7816 */ /* 0x000fe4000000000c */
[----:B------:R-:W-:Y:S01]  /*b140*/  IADD3 R9, P3, PT, R5, UR6, RZ ;  /* 0x0000000605097c10 */ /* 0x000fe2000ff7e0ff */
[----:B------:R-:W0:Y:S01]  /*b150*/  LDCU UR6, c[0x0][0x3b0] ;  /* 0x00007600ff0677ac */ /* 0x000e220008000800 */
[----:B------:R-:W-:-:S04]  /*b160*/  @!UP1 UIADD3 UR4, UPT, UPT, -UR4, 0x100000, URZ ;  /* 0x0010000004049890 */ /* 0x000fc8000fffe1ff */
[----:B------:R-:W-:Y:S02]  /*b170*/  @!UP1 USHF.L.U32 UR5, UR4, 0xb, URZ ;  /* 0x0000000b04059899 */ /* 0x000fe400080006ff */
[----:B------:R-:W-:Y:S01]  /*b180*/  @!UP1 USHF.L.U32 UR4, UR4, 0x1, URZ ;  /* 0x0000000104049899 */ /* 0x000fe200080006ff */
[----:B------:R1:W3:Y:S01]  /*b190*/  @P2 LDG.E.U8 R12, desc[UR24][R10.64] ;  /* 0x000000180a0c2981 */ /* 0x0002e2000c1e1100 */
[----:B------:R-:W-:Y:S01]  /*b1a0*/  VOTEU.ALL UP1, P0 ;  /* 0x0000000000ff7886 */ /* 0x000fe20000020000 */
[----:B------:R-:W-:Y:S02]  /*b1b0*/  PRMT R23, RZ, 0x7610, R23 ;  /* 0x00007610ff177816 */ /* 0x000fe40000000017 */
[----:B------:R-:W-:Y:S01]  /*b1c0*/  STL [R1+0x1b4], R9 ;  /* 0x0001b40901007387 */ /* 0x000fe20000100800 */
[----:B-1----:R-:W-:-:S06]  /*b1d0*/  IADD3.X R10, PT, PT, R7, UR14, RZ, P3, !PT ;  /* 0x0000000e070a7c10 */ /* 0x002fcc0009ffe4ff */
[----:B------:R1:W0:Y:S01]  /*b1e0*/  @!UP1 SYNCS.EXCH.64 URZ, [UR9+0xc008], UR4 ;  /* 0x00c0080409ff95b2 */ /* 0x0002220008000100 */
[----:B------:R-:W-:Y:S01]  /*b1f0*/  PRMT R22, RZ, 0x7610, R22 ;  /* 0x00007610ff167816 */ /* 0x000fe20000000016 */
[----:B------:R-:W0:Y:S01]  /*b200*/  LDCU UR14, c[0x0][0x3b0] ;  /* 0x00007600ff0e77ac */ /* 0x000e220008000800 */
[----:B------:R1:W-:Y:S01]  /*b210*/  STL [R1+0x1b0], R10 ;  /* 0x0001b00a01007387 */ /* 0x0003e20000100800 */
[----:B------:R-:W-:-:S03]  /*b220*/  @P2 IMAD.MOV.U32 R11, RZ, RZ, R10 ;  /* 0x000000ffff0b2224 */ /* 0x000fc600078e000a */
[----:B------:R-:W3:Y:S01]  /*b230*/  LDL.LU R76, [R1+0x240] ;  /* 0x00024000014c7983 */ /* 0x000ee20000300800 */
[----:B-1----:R-:W-:Y:S01]  /*b240*/  @P2 IMAD.MOV.U32 R10, RZ, RZ, R9 ;  /* 0x000000ffff0a2224 */ /* 0x002fe200078e0009 */
[----:B------:R-:W-:Y:S01]  /*b250*/  SHF.R.U64 R9, R8, 0x1, RZ ;  /* 0x0000000108097819 */ /* 0x000fe200000012ff */
[----:B------:R-:W-:-:S03]  /*b260*/  UIMAD UR4, UR12, 0x3e, URZ ;  /* 0x0000003e0c0478a4 */ /* 0x000fc6000f8e02ff */
[----:B------:R1:W3:Y:S01]  /*b270*/  @P2 LDG.E.U8 R23, desc[UR24][R10.64] ;  /* 0x000000180a172981 */ /* 0x0002e2000c1e1100 */
[----:B------:R-:W-:Y:S01]  /*b280*/  LOP3.LUT P2, RZ, R9, 0x1, RZ, 0xc0, !PT ;  /* 0x0000000109ff7812 */ /* 0x000fe2000784c0ff */
[----:B------:R-:W-:Y:S02]  /*b290*/  USHF.R.S32.HI UR5, URZ, 0x1f, UR4 ;  /* 0x0000001fff057899 */ /* 0x000fe40008011404 */
[----:B------:R-:W-:-:S04]  /*b2a0*/  IADD3 R9, P3, PT, R4, UR4, RZ ;  /* 0x0000000404097c10 */ /* 0x000fc8000ff7e0ff */
[----:B-1----:R-:W-:-:S06]  /*b2b0*/  IADD3.X R10, PT, PT, R6, UR5, RZ, P3, !PT ;  /* 0x00000005060a7c10 */ /* 0x002fcc0009ffe4ff */
[----:B------:R-:W-:Y:S01]  /*b2c0*/  @P2 IMAD.MOV.U32 R11, RZ, RZ, R10 ;  /* 0x000000ffff0b2224 */ /* 0x000fe200078e000a */
[----:B--2---:R-:W-:Y:S04]  /*b2d0*/  STS.U8 [R31+UR9], R68 ;  /* 0x000000441f007988 */ /* 0x004fe80008000009 */
[----:B------:R-:W-:Y:S04]  /*b2e0*/  STS.U8 [R31+UR9+0x2000], R61 ;  /* 0x0020003d1f007988 */ /* 0x000fe80008000009 */
[----:B----4-:R1:W-:Y:S04]  /*b2f0*/  STS.U8 [R31+UR9+0x400], R37 ;  /* 0x000400251f007988 */ /* 0x0103e80008000009 */
[----:B------:R-:W-:Y:S04]  /*b300*/  STS.U8 [R31+UR9+0x2400], R55 ;  /* 0x002400371f007988 */ /* 0x000fe80008000009 */
[----:B------:R2:W-:Y:S04]  /*b310*/  STS.U8 [R31+UR9+0x800], R93 ;  /* 0x0008005d1f007988 */ /* 0x0005e80008000009 */
[----:B-1----:R-:W4:Y:S04]  /*b320*/  LDL.LU R37, [R1+0x238] ;  /* 0x0002380001257983 */ /* 0x002f280000300800 */
[----:B--2---:R-:W2:Y:S04]  /*b330*/  LDL.LU R93, [R1+0x100] ;  /* 0x00010000015d7983 */ /* 0x004ea80000300800 */
[----:B------:R-:W-:Y:S04]  /*b340*/  STL [R1+0x1cc], R9 ;  /* 0x0001cc0901007387 */ /* 0x000fe80000100800 */
[----:B------:R1:W-:Y:S04]  /*b350*/  STL [R1+0x1c8], R10 ;  /* 0x0001c80a01007387 */ /* 0x0003e80000100800 */
[----:B------:R-:W-:Y:S04]  /*b360*/  STS.U8 [R31+UR9+0x2800], R49 ;  /* 0x002800311f007988 */ /* 0x000fe80008000009 */
[----:B------:R-:W2:Y:S01]  /*b370*/  LDL.LU R71, [R1+0x234] ;  /* 0x0002340001477983 */ /* 0x000ea20000300800 */
[----:B-1----:R-:W-:Y:S01]  /*b380*/  @P2 IMAD.MOV.U32 R10, RZ, RZ, R9 ;  /* 0x000000ffff0a2224 */ /* 0x002fe200078e0009 */
[----:B------:R-:W-:-:S02]  /*b390*/  IADD3 R9, P3, PT, R5, UR4, RZ ;  /* 0x0000000405097c10 */ /* 0x000fc4000ff7e0ff */
[----:B------:R-:W2:Y:S04]  /*b3a0*/  LDL.LU R68, [R1+0x108] ;  /* 0x0001080001447983 */ /* 0x000ea80000300800 */
[----:B---3--:R1:W-:Y:S04]  /*b3b0*/  STS.U8 [R31+UR9+0xc00], R43 ;  /* 0x000c002b1f007988 */ /* 0x0083e80008000009 */
[----:B------:R-:W3:Y:S04]  /*b3c0*/  LDL.LU R61, [R1+0x104] ;  /* 0x00010400013d7983 */ /* 0x000ee80000300800 */
[----:B------:R0:W3:Y:S01]  /*b3d0*/  @P2 LDG.E.U8 R22, desc[UR24][R10.64] ;  /* 0x000000180a162981 */ /* 0x0000e2000c1e1100 */
[----:B-1----:R-:W1:Y:S03]  /*b3e0*/  LDC R43, c[0x0][0x3a0] ;  /* 0x0000e800ff2b7b82 */ /* 0x002e660000000800 */
[----:B------:R0:W-:Y:S02]  /*b3f0*/  STS.U8 [R31+UR9+0x2c00], R78 ;  /* 0x002c004e1f007988 */ /* 0x0001e40008000009 */
[----:B0-----:R-:W-:-:S02]  /*b400*/  IADD3.X R10, PT, PT, R7, UR5, RZ, P3, !PT ;  /* 0x00000005070a7c10 */ /* 0x001fc40009ffe4ff */
[----:B------:R-:W3:Y:S04]  /*b410*/  LDL.LU R78, [R1+0x16c] ;  /* 0x00016c00014e7983 */ /* 0x000ee80000300800 */
[----:B------:R-:W3:Y:S04]  /*b420*/  LDL.LU R55, [R1+0x168] ;  /* 0x0001680001377983 */ /* 0x000ee80000300800 */
[----:B------:R-:W3:Y:S04]  /*b430*/  LDL.LU R49, [R1+0x15c] ;  /* 0x00015c0001317983 */ /* 0x000ee80000300800 */
[----:B------:R-:W-:Y:S04]  /*b440*/  STL [R1+0x1d4], R9 ;  /* 0x0001d40901007387 */ /* 0x000fe80000100800 */
[----:B------:R0:W-:Y:S04]  /*b450*/  STS.U8 [R31+UR9+0x1000], R77 ;  /* 0x0010004d1f007988 */ /* 0x0001e80008000009 */
[----:B------:R0:W-:Y:S04]  /*b460*/  STL [R1+0x1d0], R10 ;  /* 0x0001d00a01007387 */ /* 0x0001e80000100800 */
[----:B0-----:R-:W3:Y:S01]  /*b470*/  LDL.LU R77, [R1+0x158] ;  /* 0x00015800014d7983 */ /* 0x001ee20000300800 */
[----:B------:R-:W-:Y:S01]  /*b480*/  PRMT R21, RZ, 0x7610, R21 ;  /* 0x00007610ff157816 */ /* 0x000fe20000000015 */
[----:B------:R-:W-:-:S02]  /*b490*/  @P2 IMAD.MOV.U32 R11, RZ, RZ, R10 ;  /* 0x000000ffff0b2224 */ /* 0x000fc400078e000a */
[----:B------:R-:W-:Y:S02]  /*b4a0*/  @P2 IMAD.MOV.U32 R10, RZ, RZ, R9 ;  /* 0x000000ffff0a2224 */ /* 0x000fe400078e0009 */
[----:B-1----:R-:W-:Y:S01]  /*b4b0*/  VIADD R9, R43, 0xfffffff8 ;  /* 0xfffffff82b097836 */ /* 0x002fe20000000000 */
[----:B------:R-:W-:Y:S02]  /*b4c0*/  UIMAD UR4, UR12, 0x7, URZ ;  /* 0x000000070c0478a4 */ /* 0x000fe4000f8e02ff */
[----:B------:R0:W3:Y:S02]  /*b4d0*/  @P2 LDG.E.U8 R21, desc[UR24][R10.64] ;  /* 0x000000180a152981 */ /* 0x0000e4000c1e1100 */
[----:B------:R-:W-:Y:S01]  /*b4e0*/  ISETP.GE.U32.AND P2, PT, R9, 0x7fffffb9, PT ;  /* 0x7fffffb90900780c */ /* 0x000fe20003f46070 */
[----:B------:R-:W-:Y:S02]  /*b4f0*/  USHF.R.S32.HI UR5, URZ, 0x1f, UR4 ;  /* 0x0000001fff057899 */ /* 0x000fe40008011404 */
[----:B------:R-:W-:Y:S01]  /*b500*/  IADD3 R9, P3, PT, R4, UR4, RZ ;  /* 0x0000000404097c10 */ /* 0x000fe2000ff7e0ff */
[----:B------:R-:W-:Y:S03]  /*b510*/  STS.U8 [R31+UR9+0x3000], R76 ;  /* 0x0030004c1f007988 */ /* 0x000fe60008000009 */
[----:B0-----:R-:W-:-:S02]  /*b520*/  IADD3.X R10, PT, PT, R6, UR5, RZ, P3, !PT ;  /* 0x00000005060a7c10 */ /* 0x001fc40009ffe4ff */
[----:B------:R-:W-:-:S04]  /*b530*/  PRMT R27, RZ, 0x7610, R27 ;  /* 0x00007610ff1b7816 */ /* 0x000fc8000000001b */
[----:B------:R-:W-:Y:S01]  /*b540*/  @!P2 IMAD.MOV.U32 R11, RZ, RZ, R10 ;  /* 0x000000ffff0ba224 */ /* 0x000fe200078e000a */
[----:B----4-:R0:W-:Y:S04]  /*b550*/  STS.U8 [R31+UR9+0x1400], R37 ;  /* 0x001400251f007988 */ /* 0x0101e80008000009 */
[----:B--2---:R1:W-:Y:S04]  /*b560*/  STS.U8 [R31+UR9+0x3400], R93 ;  /* 0x0034005d1f007988 */ /* 0x0043e80008000009 */
[----:B0-----:R-:W2:Y:S04]  /*b570*/  LDL.LU R37, [R1+0x164] ;  /* 0x0001640001257983 */ /* 0x001ea80000300800 */
[----:B-1----:R-:W4:Y:S04]  /*b580*/  LDL.LU R93, [R1+0x160] ;  /* 0x00016000015d7983 */ /* 0x002f280000300800 */
[----:B------:R-:W-:Y:S04]  /*b590*/  STL [R1+0x100], R9 ;  /* 0x0001000901007387 */ /* 0x000fe80000100800 */
[----:B------:R0:W-:Y:S04]  /*b5a0*/  STL [R1+0xfc], R10 ;  /* 0x0000fc0a01007387 */ /* 0x0001e80000100800 */
[----:B------:R-:W-:Y:S01]  /*b5b0*/  STS.U8 [R31+UR9+0x1800], R71 ;  /* 0x001800471f007988 */ /* 0x000fe20008000009 */
[----:B0-----:R-:W-:Y:S01]  /*b5c0*/  @!P2 IMAD.MOV.U32 R10, RZ, RZ, R9 ;  /* 0x000000ffff0aa224 */ /* 0x001fe200078e0009 */
[----:B------:R-:W-:-:S02]  /*b5d0*/  IADD3 R9, P3, PT, R5, UR4, RZ ;  /* 0x0000000405097c10 */ /* 0x000fc4000ff7e0ff */
[----:B------:R-:W-:Y:S04]  /*b5e0*/  STS.U8 [R31+UR9+0x3800], R68 ;  /* 0x003800441f007988 */ /* 0x000fe80008000009 */
[----:B------:R0:W2:Y:S04]  /*b5f0*/  @!P2 LDG.E.U8 R27, desc[UR24][R10.64] ;  /* 0x000000180a1ba981 */ /* 0x0000a8000c1e1100 */
[----:B---3--:R-:W-:Y:S01]  /*b600*/  STS.U8 [R31+UR9+0x1c00], R61 ;  /* 0x001c003d1f007988 */ /* 0x008fe20008000009 */
[----:B0-----:R-:W-:-:S03]  /*b610*/  IADD3.X R10, PT, PT, R7, UR5, RZ, P3, !PT ;  /* 0x00000005070a7c10 */ /* 0x001fc60009ffe4ff */
[----:B------:R0:W-:Y:S04]  /*b620*/  STS.U8 [R31+UR9+0x3c00], R78 ;  /* 0x003c004e1f007988 */ /* 0x0001e80008000009 */
[----:B------:R-:W-:Y:S01]  /*b630*/  STL [R1+0x108], R9 ;  /* 0x0001080901007387 */ /* 0x000fe20000100800 */
[----:B0-----:R-:W-:-:S03]  /*b640*/  LOP3.LUT R78, R31, 0x10, RZ, 0x3c, !PT ;  /* 0x000000101f4e7812 */ /* 0x001fc600078e3cff */
[----:B------:R-:W-:Y:S04]  /*b650*/  STL [R1+0x104], R10 ;  /* 0x0001040a01007387 */ /* 0x000fe80000100800 */
[----:B------:R-:W3:Y:S04]  /*b660*/  LDL.LU R76, [R1+0x23c] ;  /* 0x00023c00014c7983 */ /* 0x000ee80000300800 */
[----:B------:R-:W3:Y:S04]  /*b670*/  LDL.LU R71, [R1+0x174] ;  /* 0x0001740001477983 */ /* 0x000ee80000300800 */
[----:B------:R0:W-:Y:S04]  /*b680*/  STS.U8 [R78+UR9+0x480], R77 ;  /* 0x0004804d4e007988 */ /* 0x0001e80008000009 */
[----:B0-----:R-:W3:Y:S01]  /*b690*/  LDL.LU R77, [R1+0x170] ;  /* 0x00017000014d7983 */ /* 0x001ee20000300800 */
[----:B------:R-:W-:Y:S01]  /*b6a0*/  PRMT R26, RZ, 0x7610, R26 ;  /* 0x00007610ff1a7816 */ /* 0x000fe2000000001a */
[----:B------:R-:W-:-:S02]  /*b6b0*/  @!P2 IMAD.MOV.U32 R11, RZ, RZ, R10 ;  /* 0x000000ffff0ba224 */ /* 0x000fc400078e000a */
[----:B------:R-:W-:Y:S02]  /*b6c0*/  @!P2 IMAD.MOV.U32 R10, RZ, RZ, R9 ;  /* 0x000000ffff0aa224 */ /* 0x000fe400078e0009 */
[----:B------:R-:W-:Y:S01]  /*b6d0*/  VIADD R9, R43, 0xfffffff0 ;  /* 0xfffffff02b097836 */ /* 0x000fe20000000000 */
[----:B------:R-:W-:Y:S02]  /*b6e0*/  UIMAD UR4, UR12, 0xf, URZ ;  /* 0x0000000f0c0478a4 */ /* 0x000fe4000f8e02ff */
[----:B------:R0:W3:Y:S02]  /*b6f0*/  @!P2 LDG.E.U8 R26, desc[UR24][R10.64] ;  /* 0x000000180a1aa981 */ /* 0x0000e4000c1e1100 */
[----:B------:R-:W-:Y:S01]  /*b700*/  ISETP.GE.U32.AND P2, PT, R9, 0x7fffffb1, PT ;  /* 0x7fffffb10900780c */ /* 0x000fe20003f46070 */
[----:B------:R-:W-:Y:S02]  /*b710*/  USHF.R.S32.HI UR5, URZ, 0x1f, UR4 ;  /* 0x0000001fff057899 */ /* 0x000fe40008011404 */
[----:B------:R-:W-:-:S04]  /*b720*/  IADD3 R9, P3, PT, R4, UR4, RZ ;  /* 0x0000000404097c10 */ /* 0x000fc8000ff7e0ff */
[----:B0-----:R-:W-:Y:S01]  /*b730*/  IADD3.X R10, PT, PT, R6, UR5, RZ, P3, !PT ;  /* 0x00000005060a7c10 */ /* 0x001fe20009ffe4ff */
[----:B------:R-:W-:Y:S01]  /*b740*/  STL [R1+0x15c], R9 ;  /* 0x00015c0901007387 */ /* 0x000fe20000100800 */
[----:B------:R-:W-:-:S03]  /*b750*/  PRMT R25, RZ, 0x7610, R25 ;  /* 0x00007610ff197816 */ /* 0x000fc60000000019 */
[----:B------:R0:W-:Y:S01]  /*b760*/  STL [R1+0x158], R10 ;  /* 0x0001580a01007387 */ /* 0x0001e20000100800 */
[----:B------:R-:W-:Y:S02]  /*b770*/  @!P2 IMAD.MOV.U32 R11, RZ, RZ, R10 ;  /* 0x000000ffff0ba224 */ /* 0x000fe400078e000a */
[----:B0-----:R-:W-:Y:S01]  /*b780*/  @!P2 IMAD.MOV.U32 R10, RZ, RZ, R9 ;  /* 0x000000ffff0aa224 */ /* 0x001fe200078e0009 */
[----:B------:R-:W-:-:S04]  /*b790*/  SHF.R.U64 R9, R8, 0x18, RZ ;  /* 0x0000001808097819 */ /* 0x000fc800000012ff */
[----:B------:R0:W3:Y:S01]  /*b7a0*/  @!P2 LDG.E.U8 R25, desc[UR24][R10.64] ;  /* 0x000000180a19a981 */ /* 0x0000e2000c1e1100 */
[----:B------:R-:W-:Y:S02]  /*b7b0*/  LOP3.LUT P4, RZ, R9, 0x1, RZ, 0xc0, !PT ;  /* 0x0000000109ff7812 */ /* 0x000fe4000788c0ff */
[----:B------:R-:W-:Y:S02]  /*b7c0*/  SHF.R.U64 R9, R8, 0x10, RZ ;  /* 0x0000001008097819 */ /* 0x000fe400000012ff */
[----:B0-----:R-:W-:Y:S01]  /*b7d0*/  IADD3 R10, P3, PT, R5, UR4, RZ ;  /* 0x00000004050a7c10 */ /* 0x001fe2000ff7e0ff */
[----:B------:R-:W-:-:S03]  /*b7e0*/  UIMAD UR4, UR12, 0x17, URZ ;  /* 0x000000170c0478a4 */ /* 0x000fc6000f8e02ff */
[----:B------:R-:W-:Y:S01]  /*b7f0*/  IADD3.X R11, PT, PT, R7, UR5, RZ, P3, !PT ;  /* 0x00000005070b7c10 */ /* 0x000fe20009ffe4ff */
[----:B------:R-:W-:Y:S01]  /*b800*/  USHF.R.S32.HI UR5, URZ, 0x1f, UR4 ;  /* 0x0000001fff057899 */ /* 0x000fe20008011404 */
[----:B------:R-:W-:Y:S02]  /*b810*/  LOP3.LUT P3, RZ, R9, 0x1, RZ, 0xc0, !PT ;  /* 0x0000000109ff7812 */ /* 0x000fe4000786c0ff */
[----:B------:R-:W-:Y:S02]  /*b820*/  PRMT R24, RZ, 0x7610, R24 ;  /* 0x00007610ff187816 */ /* 0x000fe40000000018 */
[----:B------:R-:W-:Y:S01]  /*b830*/  IADD3 R9, P1, PT, R4, UR4, RZ ;  /* 0x0000000404097c10 */ /* 0x000fe2000ff3e0ff */
[----:B------:R0:W-:Y:S01]  /*b840*/  STS.U8 [R78+UR9+0x80], R55 ;  /* 0x000080374e007988 */ /* 0x0001e20008000009 */
[----:B------:R-:W-:-:S03]  /*b850*/  SHF.R.U64 R8, R8, 0x8, RZ ;  /* 0x0000000808087819 */ /* 0x000fc600000012ff */
[----:B------:R-:W-:Y:S01]  /*b860*/  STS.U8 [R78+UR9+0x2080], R49 ;  /* 0x002080314e007988 */ /* 0x000fe20008000009 */
[----:B------:R-:W-:-:S03]  /*b870*/  PRMT R20, RZ, 0x7610, R20 ;  /* 0x00007610ff147816 */ /* 0x000fc60000000014 */
[----:B------:R-:W3:Y:S01]  /*b880*/  @!P2 LDG.E.U8 R24, desc[UR24][R10.64] ;  /* 0x000000180a18a981 */ /* 0x000ee2000c1e1100 */
[----:B0-----:R-:W-:Y:S02]  /*b890*/  IADD3.X R55, PT, PT, R6, UR5, RZ, P1, !PT ;  /* 0x0000000506377c10 */ /* 0x001fe40008ffe4ff */
[----:B------:R-:W-:Y:S01]  /*b8a0*/  LOP3.LUT P2, RZ, R8, 0x1, RZ, 0xc0, !PT ;  /* 0x0000000108ff7812 */ /* 0x000fe2000784c0ff */
[----:B------:R-:W-:Y:S01]  /*b8b0*/  @P6 IMAD.MOV.U32 R8, RZ, RZ, R9 ;  /* 0x000000ffff086224 */ /* 0x000fe200078e0009 */
[----:B----4-:R0:W-:Y:S04]  /*b8c0*/  STS.U8 [R78+UR9+0x880], R93 ;  /* 0x0008805d4e007988 */ /* 0x0101e80008000009 */
[----:B--2---:R1:W-:Y:S04]  /*b8d0*/  STS.U8 [R78+UR9+0x2480], R37 ;  /* 0x002480254e007988 */ /* 0x0043e80008000009 */
[----:B0-----:R-:W2:Y:S04]  /*b8e0*/  LDL.LU R93, [R1+0x300] ;  /* 0x00030000015d7983 */ /* 0x001ea80000300800 */
[----:B------:R-:W4:Y:S04]  /*b8f0*/  LDL.LU R68, [R1+0x22c] ;  /* 0x00022c0001447983 */ /* 0x000f280000300800 */
[----:B------:R-:W4:Y:S04]  /*b900*/  LDL.LU R61, [R1+0x224] ;  /* 0x00022400013d7983 */ /* 0x000f280000300800 */
[----:B------:R-:W-:Y:S04]  /*b910*/  STL [R1+0x164], R10 ;  /* 0x0001640a01007387 */ /* 0x000fe80000100800 */
[----:B------:R-:W-:Y:S04]  /*b920*/  STL [R1+0x160], R11 ;  /* 0x0001600b01007387 */ /* 0x000fe80000100800 */
[----:B------:R-:W4:Y:S04]  /*b930*/  LDL.LU R49, [R1+0x228] ;  /* 0x0002280001317983 */ /* 0x000f280000300800 */
[----:B------:R-:W4:Y:S04]  /*b940*/  LDL.LU R43, [R1+0x17c] ;  /* 0x00017c00012b7983 */ /* 0x000f280000300800 */
[----:B-1----:R-:W4:Y:S04]  /*b950*/  LDL.LU R37, [R1+0x178] ;  /* 0x0001780001257983 */ /* 0x002f280000300800 */
[----:B------:R0:W-:Y:S04]  /*b960*/  STL [R1+0x16c], R9 ;  /* 0x00016c0901007387 */ /* 0x0001e80000100800 */
[----:B------:R-:W-:Y:S04]  /*b970*/  STL [R1+0x168], R55 ;  /* 0x0001683701007387 */ /* 0x000fe80000100800 */
[----:B------:R-:W4:Y:S01]  /*b980*/  LDL.LU R73, [R1+0x220] ;  /* 0x0002200001497983 */ /* 0x000f220000300800 */
[----:B0-----:R-:W-:-:S03]  /*b990*/  @P6 IMAD.MOV.U32 R9, RZ, RZ, R55 ;  /* 0x000000ffff096224 */ /* 0x001fc600078e0037 */
[----:B---3--:R-:W-:Y:S04]  /*b9a0*/  STS.U8 [R78+UR9+0x2880], R76 ;  /* 0x0028804c4e007988 */ /* 0x008fe80008000009 */
[----:B------:R-:W-:Y:S04]  /*b9b0*/  STS.U8 [R78+UR9+0xc80], R71 ;  /* 0x000c80474e007988 */ /* 0x000fe80008000009 */
[----:B------:R0:W3:Y:S04]  /*b9c0*/  @P6 LDG.E.U8 R20, desc[UR24][R8.64] ;  /* 0x0000001808146981 */ /* 0x0000e8000c1e1100 */
[----:B------:R1:W-:Y:S04]  /*b9d0*/  STS.U8 [R78+UR9+0x2c80], R77 ;  /* 0x002c804d4e007988 */ /* 0x0003e80008000009 */
[----:B-1----:R-:W3:Y:S04]  /*b9e0*/  LDL.LU R77, [R1+0x21c] ;  /* 0x00021c00014d7983 */ /* 0x002ee80000300800 */
[----:B------:R-:W3:Y:S04]  /*b9f0*/  LDL.LU R76, [R1+0x184] ;  /* 0x00018400014c7983 */ /* 0x000ee80000300800 */
[----:B------:R-:W3:Y:S04]  /*ba00*/  LDL.LU R71, [R1+0x180] ;  /* 0x0001800001477983 */ /* 0x000ee80000300800 */
[----:B------:R-:W3:Y:S01]  /*ba10*/  LDL.LU R8, [R1+0x230] ;  /* 0x0002300001087983 */ /* 0x000ee20000300800 */
[----:B------:R-:W-:-:S04]  /*ba20*/  IADD3 R55, P1, PT, R5, UR4, RZ ;  /* 0x0000000405377c10 */ /* 0x000fc8000ff3e0ff */
[----:B0-----:R-:W-:Y:S02]  /*ba30*/  IADD3.X R9, PT, PT, R7, UR5, RZ, P1, !PT ;  /* 0x0000000507097c10 */ /* 0x001fe40008ffe4ff */
[----:B--2---:R-:W-:Y:S02]  /*ba40*/  ISETP.NE.AND P1, PT, R93, RZ, PT ;  /* 0x000000ff5d00720c */ /* 0x004fe40003f25270 */
[----:B------:R-:W2:Y:S04]  /*ba50*/  LDL.LU R93, [R1+0x770] ;  /* 0x00077000015d7983 */ /* 0x000ea80000300800 */
[----:B------:R-:W-:Y:S04]  /*ba60*/  STL [R1+0x174], R55 ;  /* 0x0001743701007387 */ /* 0x000fe80000100800 */
[----:B------:R-:W-:Y:S04]  /*ba70*/  STL [R1+0x170], R9 ;  /* 0x0001700901007387 */ /* 0x000fe80000100800 */
[----:B----4-:R0:W-:Y:S04]  /*ba80*/  STS.U8 [R78+UR9+0x3080], R68 ;  /* 0x003080444e007988 */ /* 0x0101e80008000009 */
[----:B------:R1:W-:Y:S04]  /*ba90*/  STS.U8 [R78+UR9+0x1480], R61 ;  /* 0x0014803d4e007988 */ /* 0x0003e80008000009 */
[----:B0-----:R-:W4:Y:S04]  /*baa0*/  LDL.LU R68, [R1+0x218] ;  /* 0x0002180001447983 */ /* 0x001f280000300800 */
[----:B-1----:R-:W2:Y:S04]  /*bab0*/  LDL.LU R61, [R1+0x18c] ;  /* 0x00018c00013d7983 */ /* 0x002ea80000300800 */
[----:B------:R-:W-:Y:S04]  /*bac0*/  STS.U8 [R78+UR9+0x3480], R49 ;  /* 0x003480314e007988 */ /* 0x000fe80008000009 */
[----:B------:R-:W-:Y:S04]  /*bad0*/  STS.U8 [R78+UR9+0x1880], R43 ;  /* 0x0018802b4e007988 */ /* 0x000fe80008000009 */
[----:B------:R-:W-:Y:S04]  /*bae0*/  STS.U8 [R78+UR9+0x3880], R37 ;  /* 0x003880254e007988 */ /* 0x000fe80008000009 */
[----:B---3--:R0:W-:Y:S02]  /*baf0*/  STS.U8 [R78+UR9+0x1080], R8 ;  /* 0x001080084e007988 */ /* 0x0081e40008000009 */
[----:B0-----:R-:W-:-:S02]  /*bb00*/  @P6 IMAD.MOV.U32 R8, RZ, RZ, R55 ;  /* 0x000000ffff086224 */ /* 0x001fc400078e0037 */
[----:B------:R-:W3:Y:S04]  /*bb10*/  LDL.LU R55, [R1+0x188] ;  /* 0x0001880001377983 */ /* 0x000ee80000300800 */
[----:B------:R-:W3:Y:S04]  /*bb20*/  LDL.LU R49, [R1+0x214] ;  /* 0x0002140001317983 */ /* 0x000ee80000300800 */
[----:B------:R-:W3:Y:S04]  /*bb30*/  LDL.LU R43, [R1+0x194] ;  /* 0x00019400012b7983 */ /* 0x000ee80000300800 */
[----:B------:R-:W3:Y:S01]  /*bb40*/  LDL.LU R37, [R1+0x190] ;  /* 0x0001900001257983 */ /* 0x000ee20000300800 */
[----:B------:R-:W-:Y:S01]  /*bb50*/  PRMT R19, RZ, 0x7610, R19 ;  /* 0x00007610ff137816 */ /* 0x000fe20000000013 */
[----:B------:R-:W-:-:S04]  /*bb60*/  UIMAD UR4, UR12, 0x1f, URZ ;  /* 0x0000001f0c0478a4 */ /* 0x000fc8000f8e02ff */
[----:B------:R-:W-:Y:S01]  /*bb70*/  USHF.R.S32.HI UR5, URZ, 0x1f, UR4 ;  /* 0x0000001fff057899 */ /* 0x000fe20008011404 */
[----:B------:R0:W3:Y:S01]  /*bb80*/  @P6 LDG.E.U8 R19, desc[UR24][R8.64] ;  /* 0x0000001808136981 */ /* 0x0000e2000c1e1100 */
[----:B------:R-:W-:Y:S02]  /*bb90*/  PRMT R18, RZ, 0x7610, R18 ;  /* 0x00007610ff127816 */ /* 0x000fe40000000012 */
[----:B0-----:R-:W-:-:S04]  /*bba0*/  IADD3 R8, P6, PT, R4, UR4, RZ ;  /* 0x0000000404087c10 */ /* 0x001fc8000ffde0ff */
[----:B------:R-:W-:Y:S01]  /*bbb0*/  IADD3.X R9, PT, PT, R6, UR5, RZ, P6, !PT ;  /* 0x0000000506097c10 */ /* 0x000fe2000b7fe4ff */
[----:B------:R0:W-:Y:S04]  /*bbc0*/  STL [R1+0x17c], R8 ;  /* 0x00017c0801007387 */ /* 0x0001e80000100800 */
[----:B------:R0:W3:Y:S01]  /*bbd0*/  @!P5 LDG.E.U8 R18, desc[UR24][R8.64] ;  /* 0x000000180812d981 */ /* 0x0000e2000c1e1100 */
[----:B------:R-:W-:-:S03]  /*bbe0*/  PRMT R17, RZ, 0x7610, R17 ;  /* 0x00007610ff117816 */ /* 0x000fc60000000011 */
[----:B------:R1:W-:Y:S01]  /*bbf0*/  STS.U8 [R78+UR9+0x3c80], R77 ;  /* 0x003c804d4e007988 */ /* 0x0003e20008000009 */
[----:B0-----:R-:W-:-:S03]  /*bc00*/  IADD3 R8, P6, PT, R5, UR4, RZ ;  /* 0x0000000405087c10 */ /* 0x001fc6000ffde0ff */
[----:B------:R0:W-:Y:S01]  /*bc10*/  STL [R1+0x178], R9 ;  /* 0x0001780901007387 */ /* 0x0001e20000100800 */
[----:B------:R-:W-:Y:S01]  /*bc20*/  UIMAD UR4, UR12, 0x27, URZ ;  /* 0x000000270c0478a4 */ /* 0x000fe2000f8e02ff */
[----:B-1----:R-:W-:Y:S02]  /*bc30*/  LOP3.LUT R77, R31, 0x20, RZ, 0x3c, !PT ;  /* 0x000000201f4d7812 */ /* 0x002fe400078e3cff */
[----:B------:R1:W-:Y:S01]  /*bc40*/  STS.U8 [R78+UR9+0x1c80], R73 ;  /* 0x001c80494e007988 */ /* 0x0003e20008000009 */
[----:B0-----:R-:W-:-:S03]  /*bc50*/  IADD3.X R9, PT, PT, R7, UR5, RZ, P6, !PT ;  /* 0x0000000507097c10 */ /* 0x001fc6000b7fe4ff */
[----:B------:R0:W-:Y:S01]  /*bc60*/  STS.U8 [R77+UR9+0x2100], R71 ;  /* 0x002100474d007988 */ /* 0x0001e20008000009 */
[----:B------:R-:W-:-:S03]  /*bc70*/  USHF.R.S32.HI UR5, URZ, 0x1f, UR4 ;  /* 0x0000001fff057899 */ /* 0x000fc60008011404 */
[----:B-1----:R-:W3:Y:S04]  /*bc80*/  LDL.LU R78, [R1+0x210] ;  /* 0x00021000014e7983 */ /* 0x002ee80000300800 */
[----:B------:R-:W3:Y:S04]  /*bc90*/  LDL.LU R73, [R1+0x19c] ;  /* 0x00019c0001497983 */ /* 0x000ee80000300800 */
[----:B0-----:R-:W3:Y:S04]  /*bca0*/  LDL.LU R71, [R1+0x198] ;  /* 0x0001980001477983 */ /* 0x001ee80000300800 */
[----:B------:R0:W-:Y:S04]  /*bcb0*/  STL [R1+0x184], R8 ;  /* 0x0001840801007387 */ /* 0x0001e80000100800 */
[----:B------:R0:W3:Y:S01]  /*bcc0*/  @!P5 LDG.E.U8 R17, desc[UR24][R8.64] ;  /* 0x000000180811d981 */ /* 0x0000e2000c1e1100 */
[----:B------:R-:W-:-:S03]  /*bcd0*/  PRMT R16, RZ, 0x7610, R16 ;  /* 0x00007610ff107816 */ /* 0x000fc60000000010 */
[----:B------:R1:W-:Y:S01]  /*bce0*/  STL [R1+0x180], R9 ;  /* 0x0001800901007387 */ /* 0x0003e20000100800 */
[----:B0-----:R-:W-:-:S04]  /*bcf0*/  IADD3 R8, P5, PT, R4, UR4, RZ ;  /* 0x0000000404087c10 */ /* 0x001fc8000ffbe0ff */
[----:B-1----:R-:W-:Y:S01]  /*bd00*/  IADD3.X R9, PT, PT, R6, UR5, RZ, P5, !PT ;  /* 0x0000000506097c10 */ /* 0x002fe2000affe4ff */
[----:B------:R-:W-:Y:S04]  /*bd10*/  STS.U8 [R77+UR9+0x100], R76 ;  /* 0x0001004c4d007988 */ /* 0x000fe80008000009 */
[----:B------:R0:W3:Y:S04]  /*bd20*/  @P4 LDG.E.U8 R16, desc[UR24][R8.64] ;  /* 0x0000001808104981 */ /* 0x0000e8000c1e1100 */
[----:B----4-:R1:W-:Y:S04]  /*bd30*/  STS.U8 [R77+UR9+0x500], R68 ;  /* 0x000500444d007988 */ /* 0x0103e80008000009 */
[----:B--2---:R2:W-:Y:S04]  /*bd40*/  STS.U8 [R77+UR9+0x2500], R61 ;  /* 0x0025003d4d007988 */ /* 0x0045e80008000009 */
[----:B-1----:R-:W4:Y:S04]  /*bd50*/  LDL.LU R68, [R1+0x20c] ;  /* 0x00020c0001447983 */ /* 0x002f280000300800 */
[----:B--2---:R-:W2:Y:S04]  /*bd60*/  LDL.LU R61, [R1+0x1a4] ;  /* 0x0001a400013d7983 */ /* 0x004ea80000300800 */
[----:B---3--:R1:W-:Y:S04]  /*bd70*/  STS.U8 [R77+UR9+0x900], R55 ;  /* 0x000900374d007988 */ /* 0x0083e80008000009 */
[----:B-1----:R-:W3:Y:S04]  /*bd80*/  LDL.LU R55, [R1+0x1a0] ;  /* 0x0001a00001377983 */ /* 0x002ee80000300800 */
[----:B------:R0:W-:Y:S04]  /*bd90*/  STL [R1+0x18c], R8 ;  /* 0x00018c0801007387 */ /* 0x0001e80000100800 */
[----:B------:R1:W-:Y:S04]  /*bda0*/  STL [R1+0x188], R9 ;  /* 0x0001880901007387 */ /* 0x0003e80000100800 */
[----:B------:R-:W3:Y:S01]  /*bdb0*/  LDL.LU R76, [R1+0x208] ;  /* 0x00020800014c7983 */ /* 0x000ee20000300800 */
[----:B0-----:R-:W-:-:S03]  /*bdc0*/  IADD3 R8, P5, PT, R5, UR4, RZ ;  /* 0x0000000405087c10 */ /* 0x001fc6000ffbe0ff */
[----:B------:R0:W-:Y:S01]  /*bdd0*/  STS.U8 [R77+UR9+0x2900], R49 ;  /* 0x002900314d007988 */ /* 0x0001e20008000009 */
[----:B-1----:R-:W-:-:S03]  /*bde0*/  IADD3.X R9, PT, PT, R7, UR5, RZ, P5, !PT ;  /* 0x0000000507097c10 */ /* 0x002fc6000affe4ff */
[----:B------:R1:W-:Y:S04]  /*bdf0*/  STS.U8 [R77+UR9+0xd00], R43 ;  /* 0x000d002b4d007988 */ /* 0x0003e80008000009 */
[----:B0-----:R-:W3:Y:S04]  /*be00*/  LDL.LU R49, [R1+0x204] ;  /* 0x0002040001317983 */ /* 0x001ee80000300800 */
[----:B------:R-:W-:Y:S04]  /*be10*/  STL [R1+0x194], R8 ;  /* 0x0001940801007387 */ /* 0x000fe80000100800 */
[----:B------:R-:W-:Y:S04]  /*be20*/  STL [R1+0x190], R9 ;  /* 0x0001900901007387 */ /* 0x000fe80000100800 */
[----:B-1----:R-:W3:Y:S04]  /*be30*/  LDL.LU R43, [R1+0x1bc] ;  /* 0x0001bc00012b7983 */ /* 0x002ee80000300800 */
[----:B------:R0:W-:Y:S04]  /*be40*/  STS.U8 [R77+UR9+0x2d00], R37 ;  /* 0x002d00254d007988 */ /* 0x0001e80008000009 */
[----:B0-----:R-:W3:Y:S01]  /*be50*/  LDL.LU R37, [R1+0x1b8] ;  /* 0x0001b80001257983 */ /* 0x001ee20000300800 */
[----:B------:R-:W-:Y:S01]  /*be60*/  PRMT R15, RZ, 0x7610, R15 ;  /* 0x00007610ff0f7816 */ /* 0x000fe2000000000f */
[----:B------:R-:W-:-:S04]  /*be70*/  UIMAD UR4, UR12, 0x2f, URZ ;  /* 0x0000002f0c0478a4 */ /* 0x000fc8000f8e02ff */
[----:B------:R-:W-:Y:S01]  /*be80*/  USHF.R.S32.HI UR5, URZ, 0x1f, UR4 ;  /* 0x0000001fff057899 */ /* 0x000fe20008011404 */
[----:B------:R0:W3:Y:S01]  /*be90*/  @P4 LDG.E.U8 R15, desc[UR24][R8.64] ;  /* 0x00000018080f4981 */ /* 0x0000e2000c1e1100 */
[----:B------:R-:W-:-:S03]  /*bea0*/  PRMT R14, RZ, 0x7610, R14 ;  /* 0x00007610ff0e7816 */ /* 0x000fc6000000000e */
[----:B------:R1:W-:Y:S01]  /*beb0*/  STS.U8 [R77+UR9+0x1100], R78 ;  /* 0x0011004e4d007988 */ /* 0x0003e20008000009 */
[----:B0-----:R-:W-:-:S03]  /*bec0*/  IADD3 R8, P4, PT, R4, UR4, RZ ;  /* 0x0000000404087c10 */ /* 0x001fc6000ff9e0ff */
[----:B------:R0:W-:Y:S01]  /*bed0*/  STS.U8 [R77+UR9+0x3100], R73 ;  /* 0x003100494d007988 */ /* 0x0001e20008000009 */
[----:B------:R-:W-:-:S03]  /*bee0*/  IADD3.X R9, PT, PT, R6, UR5, RZ, P4, !PT ;  /* 0x0000000506097c10 */ /* 0x000fc6000a7fe4ff */
[----:B-1----:R-:W3:Y:S04]  /*bef0*/  LDL.LU R78, [R1+0x200] ;  /* 0x00020000014e7983 */ /* 0x002ee80000300800 */
[----:B------:R1:W-:Y:S04]  /*bf00*/  STS.U8 [R77+UR9+0x1500], R71 ;  /* 0x001500474d007988 */ /* 0x0003e80008000009 */
[----:B0-----:R-:W3:Y:S04]  /*bf10*/  LDL.LU R73, [R1+0x1c4] ;  /* 0x0001c40001497983 */ /* 0x001ee80000300800 */
[----:B------:R0:W3:Y:S04]  /*bf20*/  @P3 LDG.E.U8 R14, desc[UR24][R8.64] ;  /* 0x00000018080e3981 */ /* 0x0000e8000c1e1100 */
[----:B-1----:R-:W3:Y:S04]  /*bf30*/  LDL.LU R71, [R1+0x1c0] ;  /* 0x0001c00001477983 */ /* 0x002ee80000300800 */
[----:B------:R0:W-:Y:S04]  /*bf40*/  STL [R1+0x19c], R8 ;  /* 0x00019c0801007387 */ /* 0x0001e80000100800 */
[----:B------:R1:W-:Y:S01]  /*bf50*/  STL [R1+0x198], R9 ;  /* 0x0001980901007387 */ /* 0x0003e20000100800 */
[----:B0-----:R-:W-:-:S04]  /*bf60*/  IADD3 R8, P4, PT, R5, UR4, RZ ;  /* 0x0000000405087c10 */ /* 0x001fc8000ff9e0ff */
[----:B-1----:R-:W-:Y:S01]  /*bf70*/  IADD3.X R9, PT, PT, R7, UR5, RZ, P4, !PT ;  /* 0x0000000507097c10 */ /* 0x002fe2000a7fe4ff */
[----:B----4-:R0:W-:Y:S04]  /*bf80*/  STS.U8 [R77+UR9+0x3500], R68 ;  /* 0x003500444d007988 */ /* 0x0101e80008000009 */
[----:B--2---:R1:W-:Y:S04]  /*bf90*/  STS.U8 [R77+UR9+0x1900], R61 ;  /* 0x0019003d4d007988 */ /* 0x0043e80008000009 */
[----:B0-----:R-:W2:Y:S04]  /*bfa0*/  LDL.LU R68, [R1+0x1fc] ;  /* 0x0001fc0001447983 */ /* 0x001ea80000300800 */
[----:B-1----:R-:W4:Y:S04]  /*bfb0*/  LDL.LU R61, [R1+0x1dc] ;  /* 0x0001dc00013d7983 */ /* 0x002f280000300800 */
[----:B---3--:R0:W-:Y:S04]  /*bfc0*/  STS.U8 [R77+UR9+0x3900], R55 ;  /* 0x003900374d007988 */ /* 0x0081e80008000009 */
[----:B0-----:R-:W3:Y:S04]  /*bfd0*/  LDL.LU R55, [R1+0x1d8] ;  /* 0x0001d80001377983 */ /* 0x001ee80000300800 */
[----:B------:R0:W-:Y:S04]  /*bfe0*/  STS.U8 [R77+UR9+0x1d00], R76 ;  /* 0x001d004c4d007988 */ /* 0x0001e80008000009 */
[----:B------:R-:W-:Y:S01]  /*bff0*/  STL [R1+0x1a4], R8 ;  /* 0x0001a40801007387 */ /* 0x000fe20000100800 */
[----:B0-----:R-:W-:-:S03]  /*c000*/  LOP3.LUT R76, R31, 0x30, RZ, 0x3c, !PT ;  /* 0x000000301f4c7812 */ /* 0x001fc600078e3cff */
[----:B------:R-:W-:Y:S04]  /*c010*/  STL [R1+0x1a0], R9 ;  /* 0x0001a00901007387 */ /* 0x000fe80000100800 */
[----:B------:R0:W-:Y:S04]  /*c020*/  STS.U8 [R77+UR9+0x3d00], R49 ;  /* 0x003d00314d007988 */ /* 0x0001e80008000009 */
[----:B------:R1:W-:Y:S04]  /*c030*/  STS.U8 [R76+UR9+0x180], R43 ;  /* 0x0001802b4c007988 */ /* 0x0003e80008000009 */
[----:B0-----:R-:W3:Y:S04]  /*c040*/  LDL.LU R49, [R1+0x1f8] ;  /* 0x0001f80001317983 */ /* 0x001ee80000300800 */
[----:B-1----:R-:W3:Y:S04]  /*c050*/  LDL.LU R43, [R1+0x1e4] ;  /* 0x0001e400012b7983 */ /* 0x002ee80000300800 */
[----:B------:R0:W-:Y:S04]  /*c060*/  STS.U8 [R76+UR9+0x2180], R37 ;  /* 0x002180254c007988 */ /* 0x0001e80008000009 */
[----:B0-----:R-:W3:Y:S01]  /*c070*/  LDL.LU R37, [R1+0x1e0] ;  /* 0x0001e00001257983 */ /* 0x001ee20000300800 */
        /* <DEDUP_REMOVED lines=8> */
[----:B------:R0:W3:Y:S01]  /*c100*/  @P2 LDG.E.U8 R11, desc[UR24][R8.64] ;  /* 0x00000018080b2981 */ /* 0x0000e2000c1e1100 */
[----:B------:R-:W-:-:S03]  /*c110*/  PRMT R10, RZ, 0x7610, R10 ;  /* 0x00007610ff0a7816 */ /* 0x000fc6000000000a */
[----:B------:R1:W-:Y:S01]  /*c120*/  STL [R1+0x1b8], R9 ;  /* 0x0001b80901007387 */ /* 0x0003e20000100800 */
[----:B0-----:R-:W-:Y:S01]  /*c130*/  IADD3 R8, P3, PT, R5, UR4, RZ ;  /* 0x0000000405087c10 */ /* 0x001fe2000ff7e0ff */
[----:B------:R-:W-:-:S03]  /*c140*/  UIMAD UR4, UR12, 0x3f, URZ ;  /* 0x0000003f0c0478a4 */ /* 0x000fc6000f8e02ff */
[----:B-1----:R-:W-:Y:S01]  /*c150*/  IADD3.X R9, PT, PT, R7, UR5, RZ, P3, !PT ;  /* 0x0000000507097c10 */ /* 0x002fe20009ffe4ff */
[----:B------:R-:W-:Y:S01]  /*c160*/  USHF.R.S32.HI UR5, URZ, 0x1f, UR4 ;  /* 0x0000001fff057899 */ /* 0x000fe20008011404 */
[----:B------:R0:W-:Y:S04]  /*c170*/  STL [R1+0x1c4], R8 ;  /* 0x0001c40801007387 */ /* 0x0001e80000100800 */
[----:B------:R0:W3:Y:S04]  /*c180*/  @P2 LDG.E.U8 R10, desc[UR24][R8.64] ;  /* 0x00000018080a2981 */ /* 0x0000e8000c1e1100 */
[----:B------:R1:W-:Y:S01]  /*c190*/  STL [R1+0x1c0], R9 ;  /* 0x0001c00901007387 */ /* 0x0003e20000100800 */
[----:B0-----:R-:W-:-:S03]  /*c1a0*/  IADD3 R8, P2, PT, R4, UR4, RZ ;  /* 0x0000000404087c10 */ /* 0x001fc6000ff5e0ff */
[----:B------:R0:W-:Y:S01]  /*c1b0*/  STL [R1+0x6fc], R4 ;  /* 0x0006fc0401007387 */ /* 0x0001e20000100800 */
[----:B-1----:R-:W-:-:S03]  /*c1c0*/  IADD3.X R9, PT, PT, R6, UR5, RZ, P2, !PT ;  /* 0x0000000506097c10 */ /* 0x002fc600097fe4ff */
[----:B------:R1:W-:Y:S04]  /*c1d0*/  STL [R1+0x700], R6 ;  /* 0x0007000601007387 */ /* 0x0003e80000100800 */
[----:B------:R-:W-:Y:S01]  /*c1e0*/  STL [R1+0x1dc], R8 ;  /* 0x0001dc0801007387 */ /* 0x000fe20000100800 */
[----:B0-----:R-:W-:Y:S01]  /*c1f0*/  IADD3 R4, P2, PT, R5, UR4, RZ ;  /* 0x0000000405047c10 */ /* 0x001fe2000ff5e0ff */
[----:B------:R-:W0:Y:S02]  /*c200*/  LDCU UR4, c[0x0][0x3b0] ;  /* 0x00007600ff0477ac */ /* 0x000e240008000800 */
[----:B------:R0:W-:Y:S04]  /*c210*/  STS.U8 [R76+UR9+0x580], R78 ;  /* 0x0005804e4c007988 */ /* 0x0001e80008000009 */
[----:B------:R-:W-:Y:S01]  /*c220*/  STL [R1+0x1d8], R9 ;  /* 0x0001d80901007387 */ /* 0x000fe20000100800 */
[----:B-1----:R-:W-:Y:S01]  /*c230*/  IADD3.X R6, PT, PT, R7, UR5, RZ, P2, !PT ;  /* 0x0000000507067c10 */ /* 0x002fe200097fe4ff */
[----:B------:R-:W1:Y:S02]  /*c240*/  LDCU UR5, c[0x0][0x3b0] ;  /* 0x00007600ff0577ac */ /* 0x000e640008000800 */
[----:B------:R0:W-:Y:S04]  /*c250*/  STS.U8 [R76+UR9+0x2580], R73 ;  /* 0x002580494c007988 */ /* 0x0001e80008000009 */
[----:B0-----:R-:W3:Y:S01]  /*c260*/  LDL.LU R78, [R1+0x1f4] ;  /* 0x0001f400014e7983 */ /* 0x001ee20000300800 */
[----:B------:R-:W-:-:S03]  /*c270*/  PRMT R29, RZ, 0x7610, R29 ;  /* 0x00007610ff1d7816 */ /* 0x000fc6000000001d */
[----:B------:R0:W-:Y:S04]  /*c280*/  STS.U8 [R76+UR9+0x980], R71 ;  /* 0x000980474c007988 */ /* 0x0001e80008000009 */
[----:B------:R-:W3:Y:S04]  /*c290*/  LDL.LU R73, [R1+0x1f0] ;  /* 0x0001f00001497983 */ /* 0x000ee80000300800 */
[----:B------:R1:W3:Y:S04]  /*c2a0*/  @!P1 LDG.E.U8 R29, desc[UR24][R8.64] ;  /* 0x00000018081d9981 */ /* 0x0002e8000c1e1100 */
[----:B0-----:R-:W3:Y:S01]  /*c2b0*/  LDL.LU R71, [R1+0x1ec] ;  /* 0x0001ec0001477983 */ /* 0x001ee20000300800 */
[----:B-1----:R-:W-:-:S02]  /*c2c0*/  @!P1 IMAD.MOV.U32 R9, RZ, RZ, R6 ;  /* 0x000000ffff099224 */ /* 0x002fc400078e0006 */
[----:B------:R-:W-:Y:S01]  /*c2d0*/  @!P1 IMAD.MOV.U32 R8, RZ, RZ, R4 ;  /* 0x000000ffff089224 */ /* 0x000fe200078e0004 */
[----:B--2---:R0:W-:Y:S04]  /*c2e0*/  STS.U8 [R76+UR9+0x2980], R68 ;  /* 0x002980444c007988 */ /* 0x0041e80008000009 */
[----:B----4-:R1:W-:Y:S04]  /*c2f0*/  STS.U8 [R76+UR9+0xd80], R61 ;  /* 0x000d803d4c007988 */ /* 0x0103e80008000009 */
[----:B0-----:R-:W2:Y:S04]  /*c300*/  LDL.LU R68, [R1+0x1e8] ;  /* 0x0001e80001447983 */ /* 0x001ea80000300800 */
[----:B-1----:R-:W4:Y:S04]  /*c310*/  LDL.LU R61, [R1+0x11c] ;  /* 0x00011c00013d7983 */ /* 0x002f280000300800 */
[----:B------:R-:W-:Y:S04]  /*c320*/  STL [R1+0x704], R5 ;  /* 0x0007040501007387 */ /* 0x000fe80000100800 */
[----:B------:R-:W-:Y:S04]  /*c330*/  STL [R1+0x708], R7 ;  /* 0x0007080701007387 */ /* 0x000fe80000100800 */
[----:B------:R-:W-:Y:S04]  /*c340*/  STL [R1+0x1e4], R4 ;  /* 0x0001e40401007387 */ /* 0x000fe80000100800 */
[----:B------:R-:W-:Y:S04]  /*c350*/  STL [R1+0x1e0], R6 ;  /* 0x0001e00601007387 */ /* 0x000fe80000100800 */
[----:B---3--:R0:W-:Y:S04]  /*c360*/  STS.U8 [R76+UR9+0x2d80], R55 ;  /* 0x002d80374c007988 */ /* 0x0081e80008000009 */
[----:B0-----:R-:W3:Y:S04]  /*c370*/  LDL.LU R55, [R1+0x118] ;  /* 0x0001180001377983 */ /* 0x001ee80000300800 */
[----:B------:R0:W-:Y:S04]  /*c380*/  STS.U8 [R76+UR9+0x1180], R49 ;  /* 0x001180314c007988 */ /* 0x0001e80008000009 */
[----:B------:R1:W-:Y:S04]  /*c390*/  STS.U8 [R76+UR9+0x3180], R43 ;  /* 0x0031802b4c007988 */ /* 0x0003e80008000009 */
[----:B0-----:R-:W3:Y:S04]  /*c3a0*/  LDL.LU R49, [R1+0x114] ;  /* 0x0001140001317983 */ /* 0x001ee80000300800 */
[----:B-1----:R-:W3:Y:S04]  /*c3b0*/  LDL.LU R43, [R1+0x110] ;  /* 0x00011000012b7983 */ /* 0x002ee80000300800 */
[----:B------:R-:W3:Y:S04]  /*c3c0*/  LDL.LU R6, [R1+0x10c] ;  /* 0x00010c0001067983 */ /* 0x000ee80000300800 */
[----:B------:R0:W-:Y:S04]  /*c3d0*/  STS.U8 [R76+UR9+0x1580], R37 ;  /* 0x001580254c007988 */ /* 0x0001e80008000009 */
[----:B------:R-:W3:Y:S04]  /*c3e0*/  LDL.LU R4, [R1+0xf0] ;  /* 0x0000f00001047983 */ /* 0x000ee80000300800 */
[----:B0-----:R-:W3:Y:S01]  /*c3f0*/  LDL.LU R37, [R1+0xe8] ;  /* 0x0000e80001257983 */ /* 0x001ee20000300800 */
[----:B------:R-:W-:-:S03]  /*c400*/  LOP3.LUT R5, R31, 0x40, RZ, 0x3c, !PT ;  /* 0x000000401f057812 */ /* 0x000fc600078e3cff */
[----:B------:R-:W3:Y:S04]  /*c410*/  LDL.LU R77, [R1+0xe4] ;  /* 0x0000e400014d7983 */ /* 0x000ee80000300800 */
[----:B------:R0:W-:Y:S04]  /*c420*/  STS.U8 [R76+UR9+0x3580], R78 ;  /* 0x0035804e4c007988 */ /* 0x0001e80008000009 */
[----:B------:R1:W-:Y:S04]  /*c430*/  STS.U8 [R76+UR9+0x1980], R73 ;  /* 0x001980494c007988 */ /* 0x0003e80008000009 */
[----:B0-----:R-:W3:Y:S04]  /*c440*/  LDL.LU R78, [R1+0xe0] ;  /* 0x0000e000014e7983 */ /* 0x001ee80000300800 */
[----:B------:R0:W-:Y:S04]  /*c450*/  STS.U8 [R76+UR9+0x3980], R71 ;  /* 0x003980474c007988 */ /* 0x0001e80008000009 */
[----:B-1----:R-:W3:Y:S04]  /*c460*/  LDL.LU R73, [R1+0xdc] ;  /* 0x0000dc0001497983 */ /* 0x002ee80000300800 */
[----:B0-----:R-:W3:Y:S04]  /*c470*/  LDL.LU R71, [R1+0xd8] ;  /* 0x0000d80001477983 */ /* 0x001ee80000300800 */
[----:B--2---:R0:W-:Y:S04]  /*c480*/  STS.U8 [R76+UR9+0x1d80], R68 ;  /* 0x001d80444c007988 */ /* 0x0041e80008000009 */
[----:B----4-:R1:W-:Y:S04]  /*c490*/  STS.U8 [R76+UR9+0x3d80], R61 ;  /* 0x003d803d4c007988 */ /* 0x0103e80008000009 */
[----:B0-----:R-:W2:Y:S04]  /*c4a0*/  LDL.LU R68, [R1+0xd4] ;  /* 0x0000d40001447983 */ /* 0x001ea80000300800 */
[----:B-1----:R-:W4:Y:S04]  /*c4b0*/  LDL.LU R61, [R1+0xa8] ;  /* 0x0000a800013d7983 */ /* 0x002f280000300800 */
[----:B---3--:R0:W-:Y:S04]  /*c4c0*/  STS.U8 [R5+UR9+0x200], R55 ;  /* 0x0002003705007988 */ /* 0x0081e80008000009 */
[----:B0-----:R-:W3:Y:S04]  /*c4d0*/  LDL.LU R55, [R1+0xb8] ;  /* 0x0000b80001377983 */ /* 0x001ee80000300800 */
[----:B------:R0:W-:Y:S04]  /*c4e0*/  STS.U8 [R5+UR9+0x2200], R49 ;  /* 0x0022003105007988 */ /* 0x0001e80008000009 */
[----:B------:R1:W-:Y:S04]  /*c4f0*/  STS.U8 [R5+UR9+0x600], R43 ;  /* 0x0006002b05007988 */ /* 0x0003e80008000009 */
[----:B------:R-:W-:Y:S04]  /*c500*/  STS.U8 [R5+UR9+0x2600], R6 ;  /* 0x0026000605007988 */ /* 0x000fe80008000009 */
[----:B0-----:R-:W3:Y:S04]  /*c510*/  LDL.LU R49, [R1+0xa0] ;  /* 0x0000a00001317983 */ /* 0x001ee80000300800 */
[----:B------:R-:W-:Y:S04]  /*c520*/  STS.U8 [R5+UR9+0xa00], R4 ;  /* 0x000a000405007988 */ /* 0x000fe80008000009 */
[----:B-1----:R-:W3:Y:S04]  /*c530*/  LDL.LU R43, [R1+0xb0] ;  /* 0x0000b000012b7983 */ /* 0x002ee80000300800 */
[----:B------:R0:W-:Y:S04]  /*c540*/  STS.U8 [R5+UR9+0x2a00], R37 ;  /* 0x002a002505007988 */ /* 0x0001e80008000009 */
[----:B0-----:R-:W3:Y:S01]  /*c550*/  LDL.LU R37, [R1+0x50] ;  /* 0x0000500001257983 */ /* 0x001ee20000300800 */
[----:B------:R-:W-:-:S06]  /*c560*/  PRMT R28, RZ, 0x7610, R28 ;  /* 0x00007610ff1c7816 */ /* 0x000fcc000000001c */
[----:B------:R0:W3:Y:S04]  /*c570*/  @!P1 LDG.E.U8 R28, desc[UR24][R8.64] ;  /* 0x00000018081c9981 */ /* 0x0000e8000c1e1100 */
[----:B------:R-:W3:Y:S04]  /*c580*/  LDL.LU R8, [R1+0xac] ;  /* 0x0000ac0001087983 */ /* 0x000ee80000300800 */
[----:B------:R-:W3:Y:S04]  /*c590*/  LDL.LU R9, [R1+0x40] ;  /* 0x0000400001097983 */ /* 0x000ee80000300800 */
[----:B------:R-:W3:Y:S04]  /*c5a0*/  LDL.LU R4, [R1+0x58] ;  /* 0x0000580001047983 */ /* 0x000ee80000300800 */
[----:B------:R-:W3:Y:S04]  /*c5b0*/  LDL.LU R7, [R1+0x38] ;  /* 0x0000380001077983 */ /* 0x000ee80000300800 */
[----:B------:R1:W-:Y:S04]  /*c5c0*/  STS.U8 [R5+UR9+0xe00], R77 ;  /* 0x000e004d05007988 */ /* 0x0003e80008000009 */
[----:B------:R-:W3:Y:S04]  /*c5d0*/  LDL.LU R6, [R1+0x3c] ;  /* 0x00003c0001067983 */ /* 0x000ee80000300800 */
[----:B-1----:R-:W3:Y:S04]  /*c5e0*/  LDL.LU R77, [R1+0x34] ;  /* 0x00003400014d7983 */ /* 0x002ee80000300800 */
[----:B------:R1:W-:Y:S04]  /*c5f0*/  STS.U8 [R5+UR9+0x2e00], R78 ;  /* 0x002e004e05007988 */ /* 0x0003e80008000009 */
[----:B------:R0:W-:Y:S04]  /*c600*/  STS.U8 [R5+UR9+0x1200], R73 ;  /* 0x0012004905007988 */ /* 0x0001e80008000009 */
[----:B-1----:R-:W3:Y:S04]  /*c610*/  LDL.LU R78, [R1+0x30] ;  /* 0x00003000014e7983 */ /* 0x002ee80000300800 */
[----:B------:R1:W-:Y:S04]  /*c620*/  STS.U8 [R5+UR9+0x3200], R71 ;  /* 0x0032004705007988 */ /* 0x0003e80008000009 */
[----:B0-----:R-:W3:Y:S04]  /*c630*/  LDL.LU R73, [R1+0x2c] ;  /* 0x00002c0001497983 */ /* 0x001ee80000300800 */
[----:B-1----:R-:W3:Y:S04]  /*c640*/  LDL.LU R71, [R1+0x24] ;  /* 0x0000240001477983 */ /* 0x002ee80000300800 */
        /* <DEDUP_REMOVED lines=8> */
[----:B0-----:R-:W3:Y:S04]  /*c6d0*/  LDL.LU R49, [R1+0x8] ;  /* 0x0000080001317983 */ /* 0x001ee80000300800 */
[----:B-1----:R-:W3:Y:S04]  /*c6e0*/  LDL.LU R43, [R1+0x4] ;  /* 0x00000400012b7983 */ /* 0x002ee80000300800 */
[----:B------:R0:W-:Y:S04]  /*c6f0*/  STS.U8 [R5+UR9+0x3e00], R37 ;  /* 0x003e002505007988 */ /* 0x0001e80008000009 */
[----:B0-----:R-:W3:Y:S01]  /*c700*/  LDL.LU R37, [R1] ;  /* 0x0000000001257983 */ /* 0x001ee20000300800 */
[----:B------:R-:W-:-:S05]  /*c710*/  LOP3.LUT R5, R31, 0x50, RZ, 0x3c, !PT ;  /* 0x000000501f057812 */ /* 0x000fca00078e3cff */
[----:B------:R-:W-:Y:S04]  /*c720*/  STS.U8 [R5+UR9+0x280], R8 ;  /* 0x0002800805007988 */ /* 0x000fe80008000009 */
[----:B------:R-:W-:Y:S04]  /*c730*/  STS.U8 [R5+UR9+0x2280], R9 ;  /* 0x0022800905007988 */ /* 0x000fe80008000009 */
[----:B------:R0:W-:Y:S02]  /*c740*/  STS.U8 [R5+UR9+0x680], R4 ;  /* 0x0006800405007988 */ /* 0x0001e40008000009 */
[----:B0-----:R-:W0:Y:S02]  /*c750*/  S2R R4, SR_TID.X ;  /* 0x0000000000047919 */ /* 0x001e240000002100 */
[----:B------:R-:W-:Y:S04]  /*c760*/  STS.U8 [R5+UR9+0x2680], R7 ;  /* 0x0026800705007988 */ /* 0x000fe80008000009 */
[----:B------:R-:W-:Y:S04]  /*c770*/  STS.U8 [R5+UR9+0xa80], R6 ;  /* 0x000a800605007988 */ /* 0x000fe80008000009 */
[----:B------:R-:W-:Y:S01]  /*c780*/  STS.U8 [R5+UR9+0x2a80], R77 ;  /* 0x002a804d05007988 */ /* 0x000fe20008000009 */
[----:B0-----:R-:W-:-:S05]  /*c790*/  LOP3.LUT R4, R4, 0x3f, RZ, 0xc0, !PT ;  /* 0x0000003f04047812 */ /* 0x001fca00078ec0ff */
[----:B------:R-:W-:Y:S01]  /*c7a0*/  IMAD R8, R4, UR13, RZ ;  /* 0x0000000d04087c24 */ /* 0x000fe2000f8e02ff */
[C---:B------:R-:W-:Y:S01]  /*c7b0*/  LOP3.LUT R4, R31.reuse, 0x60, RZ, 0x3c, !PT ;  /* 0x000000601f047812 */ /* 0x040fe200078e3cff */
[----:B------:R-:W-:Y:S04]  /*c7c0*/  STS.U8 [R5+UR9+0xe80], R78 ;  /* 0x000e804e05007988 */ /* 0x000fe80008000009 */
[----:B------:R-:W-:Y:S04]  /*c7d0*/  STS.U8 [R5+UR9+0x2e80], R73 ;  /* 0x002e804905007988 */ /* 0x000fe80008000009 */
[----:B------:R-:W-:Y:S04]  /*c7e0*/  STS.U8 [R5+UR9+0x1280], R71 ;  /* 0x0012804705007988 */ /* 0x000fe80008000009 */
[----:B--2---:R-:W-:Y:S04]  /*c7f0*/  STS.U8 [R5+UR9+0x3280], R68 ;  /* 0x0032804405007988 */ /* 0x004fe80008000009 */
[----:B----4-:R-:W-:Y:S04]  /*c800*/  STS.U8 [R5+UR9+0x1680], R61 ;  /* 0x0016803d05007988 */ /* 0x010fe80008000009 */
[----:B---3--:R-:W-:Y:S04]  /*c810*/  STS.U8 [R5+UR9+0x3680], R55 ;  /* 0x0036803705007988 */ /* 0x008fe80008000009 */
[----:B------:R-:W-:Y:S04]  /*c820*/  STS.U8 [R5+UR9+0x1a80], R49 ;  /* 0x001a803105007988 */ /* 0x000fe80008000009 */
[----:B------:R-:W-:Y:S04]  /*c830*/  STS.U8 [R5+UR9+0x3a80], R43 ;  /* 0x003a802b05007988 */ /* 0x000fe80008000009 */
[----:B------:R-:W-:Y:S04]  /*c840*/  STS.U8 [R5+UR9+0x1e80], R37 ;  /* 0x001e802505007988 */ /* 0x000fe80008000009 */
[----:B------:R-:W-:Y:S04]  /*c850*/  STS.U8 [R5+UR9+0x3e80], R93 ;  /* 0x003e805d05007988 */ /* 0x000fe80008000009 */
[----:B------:R-:W-:Y:S04]  /*c860*/  STS.U8 [R4+UR9+0x300], R92 ;  /* 0x0003005c04007988 */ /* 0x000fe80008000009 */
[----:B------:R-:W-:Y:S04]  /*c870*/  STS.U8 [R4+UR9+0x2300], R91 ;  /* 0x0023005b04007988 */ /* 0x000fe80008000009 */
[----:B------:R0:W-:Y:S04]  /*c880*/  STS.U8 [R4+UR9+0x700], R90 ;  /* 0x0007005a04007988 */ /* 0x0001e80008000009 */
[----:B------:R-:W-:Y:S04]  /*c890*/  STS.U8 [R4+UR9+0x2700], R89 ;  /* 0x0027005904007988 */ /* 0x000fe80008000009 */
[----:B------:R-:W-:Y:S04]  /*c8a0*/  STS.U8 [R4+UR9+0xb00], R88 ;  /* 0x000b005804007988 */ /* 0x000fe80008000009 */
[----:B------:R-:W-:Y:S04]  /*c8b0*/  STS.U8 [R4+UR9+0x2b00], R85 ;  /* 0x002b005504007988 */ /* 0x000fe80008000009 */
[----:B------:R-:W-:Y:S04]  /*c8c0*/  STS.U8 [R4+UR9+0xf00], R84 ;  /* 0x000f005404007988 */ /* 0x000fe80008000009 */
[----:B0-----:R-:W2:Y:S04]  /*c8d0*/  LDL.LU R90, [R1+0x278] ;  /* 0x00027800015a7983 */ /* 0x001ea80000300800 */
[----:B------:R-:W-:Y:S04]  /*c8e0*/  STS.U8 [R4+UR9+0x2f00], R83 ;  /* 0x002f005304007988 */ /* 0x000fe80008000009 */
[----:B------:R-:W3:Y:S04]  /*c8f0*/  LDL.LU R43, [R1+0x274] ;  /* 0x00027400012b7983 */ /* 0x000ee80000300800 */
[----:B------:R-:W-:Y:S04]  /*c900*/  STS.U8 [R4+UR9+0x1300], R82 ;  /* 0x0013005204007988 */ /* 0x000fe80008000009 */
[----:B------:R-:W4:Y:S04]  /*c910*/  LDL.LU R91, [R1+0x270] ;  /* 0x00027000015b7983 */ /* 0x000f280000300800 */
        /* <DEDUP_REMOVED lines=12> */
[----:B------:R0:W-:Y:S04]  /*c9e0*/  STS.U8 [R4+UR9+0x3f00], R21 ;  /* 0x003f001504007988 */ /* 0x0001e80008000009 */
[----:B------:R-:W4:Y:S04]  /*c9f0*/  LDL.LU R6, [R1+0x254] ;  /* 0x0002540001067983 */ /* 0x000f280000300800 */
[----:B0-----:R-:W4:Y:S04]  /*ca00*/  LDL.LU R4, [R1+0xec] ;  /* 0x0000ec0001047983 */ /* 0x001f280000300800 */
[----:B------:R-:W4:Y:S04]  /*ca10*/  LDL.LU R77, [R1+0xb4] ;  /* 0x0000b400014d7983 */ /* 0x000f280000300800 */
[----:B------:R-:W4:Y:S04]  /*ca20*/  LDL.LU R78, [R1+0xa4] ;  /* 0x0000a400014e7983 */ /* 0x000f280000300800 */
[----:B------:R-:W4:Y:S04]  /*ca30*/  LDL.LU R73, [R1+0x98] ;  /* 0x0000980001497983 */ /* 0x000f280000300800 */
[----:B------:R-:W4:Y:S04]  /*ca40*/  LDL.LU R71, [R1+0x80] ;  /* 0x0000800001477983 */ /* 0x000f280000300800 */
[----:B------:R-:W4:Y:S04]  /*ca50*/  LDL.LU R68, [R1+0x7c] ;  /* 0x00007c0001447983 */ /* 0x000f280000300800 */
[----:B------:R-:W4:Y:S04]  /*ca60*/  LDL.LU R61, [R1+0x78] ;  /* 0x00007800013d7983 */ /* 0x000f280000300800 */
[----:B------:R-:W4:Y:S01]  /*ca70*/  LDL.LU R55, [R1+0x74] ;  /* 0x0000740001377983 */ /* 0x000f220000300800 */
[----:B------:R-:W-:-:S03]  /*ca80*/  LOP3.LUT R89, R31, 0x70, RZ, 0x3c, !PT ;  /* 0x000000701f597812 */ /* 0x000fc600078e3cff */
[----:B------:R-:W4:Y:S04]  /*ca90*/  LDL.LU R31, [R1+0x70] ;  /* 0x00007000011f7983 */ /* 0x000f280000300800 */
[----:B------:R-:W4:Y:S04]  /*caa0*/  LDL.LU R37, [R1+0x6c] ;  /* 0x00006c0001257983 */ /* 0x000f280000300800 */
[----:B------:R-:W-:Y:S04]  /*cab0*/  STS.U8 [R89+UR9+0x380], R27 ;  /* 0x0003801b59007988 */ /* 0x000fe80008000009 */
        /* <DEDUP_REMOVED lines=9> */
[----:B------:R-:W-:Y:S01]  /*cb50*/  STS.U8 [R89+UR9+0x1780], R14 ;  /* 0x0017800e59007988 */ /* 0x000fe20008000009 */
[----:B------:R-:W-:Y:S01]  /*cb60*/  IADD3 R9, P1, PT, R8, UR18, RZ ;  /* 0x0000001208097c10 */ /* 0x000fe2000ff3e0ff */
[----:B------:R-:W-:Y:S01]  /*cb70*/  IMAD R30, R30, UR17, RZ ;  /* 0x000000111e1e7c24 */ /* 0x000fe2000f8e02ff */
[----:B------:R-:W0:Y:S01]  /*cb80*/  LDCU UR18, c[0x0][0x3b0] ;  /* 0x00007600ff1277ac */ /* 0x000e220008000800 */
[----:B------:R-:W-:Y:S04]  /*cb90*/  STS.U8 [R89+UR9+0x3780], R13 ;  /* 0x0037800d59007988 */ /* 0x000fe80008000009 */
[----:B------:R-:W-:Y:S04]  /*cba0*/  STS.U8 [R89+UR9+0x1b80], R11 ;  /* 0x001b800b59007988 */ /* 0x000fe80008000009 */
[----:B------:R2:W-:Y:S01]  /*cbb0*/  STS.U8 [R89+UR9+0x3b80], R10 ;  /* 0x003b800a59007988 */ /* 0x0005e20008000009 */
[----:B------:R-:W-:Y:S01]  /*cbc0*/  LEA.HI.X.SX32 R8, R8, UR19, 0x1, P1 ;  /* 0x0000001308087c11 */ /* 0x000fe200088f0eff */
[----:B------:R-:W-:Y:S01]  /*cbd0*/  IMAD R32, R32, UR21, RZ ;  /* 0x0000001520207c24 */ /* 0x000fe2000f8e02ff */
[----:B------:R-:W1:Y:S01]  /*cbe0*/  LDCU UR19, c[0x0][0x3b0] ;  /* 0x00007600ff1377ac */ /* 0x000e620008000800 */
[----:B------:R-:W-:-:S02]  /*cbf0*/  IMAD R33, R33, UR22, RZ ;  /* 0x0000001621217c24 */ /* 0x000fc4000f8e02ff */
[----:B------:R-:W-:Y:S02]  /*cc00*/  IMAD R34, R34, UR23, RZ ;  /* 0x0000001722227c24 */ /* 0x000fe4000f8e02ff */
[----:B------:R-:W-:Y:S02]  /*cc10*/  IMAD R36, R36, UR27, RZ ;  /* 0x0000001b24247c24 */ /* 0x000fe4000f8e02ff */
[----:B------:R-:W-:Y:S02]  /*cc20*/  IMAD R35, R35, UR26, RZ ;  /* 0x0000001a23237c24 */ /* 0x000fe4000f8e02ff */
[----:B------:R-:W-:Y:S02]  /*cc30*/  IMAD R38, R38, UR29, RZ ;  /* 0x0000001d26267c24 */ /* 0x000fe4000f8e02ff */
[----:B--2---:R-:W-:Y:S02]  /*cc40*/  IMAD R10, R90, UR4, RZ ;  /* 0x000000045a0a7c24 */ /* 0x004fe4000f8e02ff */
[----:B---3--:R-:W-:-:S02]  /*cc50*/  IMAD R11, R43, UR4, RZ ;  /* 0x000000042b0b7c24 */ /* 0x008fc4000f8e02ff */
[----:B------:R-:W2:Y:S01]  /*cc60*/  LDL.LU R43, [R1+0x68] ;  /* 0x00006800012b7983 */ /* 0x000ea20000300800 */
[----:B----4-:R-:W-:Y:S02]  /*cc70*/  IMAD R12, R91, UR4, RZ ;  /* 0x000000045b0c7c24 */ /* 0x010fe4000f8e02ff */
[----:B------:R-:W-:Y:S02]  /*cc80*/  IMAD R14, R93, UR4, RZ ;  /* 0x000000045d0e7c24 */ /* 0x000fe4000f8e02ff */
[----:B------:R-:W-:Y:S02]  /*cc90*/  IMAD R13, R92, UR4, RZ ;  /* 0x000000045c0d7c24 */ /* 0x000fe4000f8e02ff */
[----:B------:R-:W-:Y:S02]  /*cca0*/  IMAD R15, R76, UR4, RZ ;  /* 0x000000044c0f7c24 */ /* 0x000fe4000f8e02ff */
[----:B------:R-:W-:Y:S02]  /*ccb0*/  IMAD R16, R49, UR4, RZ ;  /* 0x0000000431107c24 */ /* 0x000fe4000f8e02ff */
[----:B------:R-:W3:Y:S01]  /*ccc0*/  LDL.LU R49, [R1+0x60] ;  /* 0x0000600001317983 */ /* 0x000ee20000300800 */
[----:B------:R-:W-:Y:S01]  /*ccd0*/  IMAD R18, R5, UR4, RZ ;  /* 0x0000000405127c24 */ /* 0x000fe2000f8e02ff */
[----:B------:R-:W-:Y:S01]  /*cce0*/  IADD3 R5, P6, PT, R13, R9, RZ ;  /* 0x000000090d057210 */ /* 0x000fe20007fde0ff */
[----:B------:R-:W-:-:S02]  /*ccf0*/  IMAD R23, R73, UR5, RZ ;  /* 0x0000000549177c24 */ /* 0x000fc4000f8e02ff */
[----:B------:R-:W-:Y:S02]  /*cd00*/  IMAD R24, R71, UR6, RZ ;  /* 0x0000000647187c24 */ /* 0x000fe4000f8e02ff */
[----:B------:R-:W-:Y:S01]  /*cd10*/  IMAD R71, R2, UR60, RZ ;  /* 0x0000003c02477c24 */ /* 0x000fe2000f8e02ff */
[----:B------:R-:W-:Y:S01]  /*cd20*/  IADD3 R2, P1, PT, R10, R9, RZ ;  /* 0x000000090a027210 */ /* 0x000fe20007f3e0ff */
[----:B------:R-:W-:-:S03]  /*cd30*/  IMAD R73, R0, UR62, RZ ;  /* 0x0000003e00497c24 */ /* 0x000fc6000f8e02ff */
[----:B------:R-:W-:Y:S01]  /*cd40*/  LEA.HI.X.SX32 R0, R10, R8, 0x1, P1 ;  /* 0x000000080a007211 */ /* 0x000fe200008f0eff */
[----:B------:R-:W-:Y:S01]  /*cd50*/  IMAD R22, R78, UR4, RZ ;  /* 0x000000044e167c24 */ /* 0x000fe2000f8e02ff */
[----:B------:R-:W-:Y:S01]  /*cd60*/  STL [R1+0x1ec], R2 ;  /* 0x0001ec0201007387 */ /* 0x000fe20000100800 */
[----:B------:R-:W-:-:S03]  /*cd70*/  IADD3 R78, P4, PT, R11, R9, RZ ;  /* 0x000000090b4e7210 */ /* 0x000fc60007f9e0ff */
[----:B------:R-:W-:Y:S04]  /*cd80*/  STL [R1+0x728], R10 ;  /* 0x0007280a01007387 */ /* 0x000fe80000100800 */
[----:B------:R4:W-:Y:S01]  /*cd90*/  STL [R1+0x1e8], R0 ;  /* 0x0001e80001007387 */ /* 0x0009e20000100800 */
[----:B------:R-:W-:Y:S01]  /*cda0*/  IMAD R21, R77, UR4, RZ ;  /* 0x000000044d157c24 */ /* 0x000fe2000f8e02ff */
[-C--:B------:R-:W-:Y:S02]  /*cdb0*/  IADD3 R77, P5, PT, R12, R9.reuse, RZ ;  /* 0x000000090c4d7210 */ /* 0x080fe40007fbe0ff */
[----:B------:R-:W-:Y:S01]  /*cdc0*/  STL [R1+0x210], R78 ;  /* 0x0002104e01007387 */ /* 0x000fe20000100800 */
[----:B----4-:R-:W-:-:S03]  /*cdd0*/  IADD3 R0, P1, PT, R14, R9, RZ ;  /* 0x000000090e007210 */ /* 0x010fc60007f3e0ff */
[----:B------:R-:W-:Y:S04]  /*cde0*/  STL [R1+0x74c], R78 ;  /* 0x00074c4e01007387 */ /* 0x000fe80000100800 */
[----:B------:R4:W-:Y:S04]  /*cdf0*/  STL [R1+0x228], R0 ;  /* 0x0002280001007387 */ /* 0x0009e80000100800 */
[----:B------:R-:W-:Y:S01]  /*ce00*/  STL [R1+0x218], R77 ;  /* 0x0002184d01007387 */ /* 0x000fe20000100800 */
[----:B----4-:R-:W-:-:S03]  /*ce10*/  IADD3 R0, P2, PT, R15, R9, RZ ;  /* 0x000000090f007210 */ /* 0x010fc60007f5e0ff */
[----:B------:R-:W-:Y:S04]  /*ce20*/  STL [R1+0x72c], R77 ;  /* 0x00072c4d01007387 */ /* 0x000fe80000100800 */
[----:B------:R4:W-:Y:S01]  /*ce30*/  STL [R1+0x230], R0 ;  /* 0x0002300001007387 */ /* 0x0009e20000100800 */
[----:B------:R-:W-:-:S03]  /*ce40*/  IMAD R17, R7, UR4, RZ ;  /* 0x0000000407117c24 */ /* 0x000fc6000f8e02ff */
[----:B------:R-:W-:Y:S01]  /*ce50*/  STL [R1+0x220], R5 ;  /* 0x0002200501007387 */ /* 0x000fe20000100800 */
[----:B----4-:R-:W-:-:S03]  /*ce60*/  IADD3 R0, P3, PT, R16, R9, RZ ;  /* 0x0000000910007210 */ /* 0x010fc60007f7e0ff */
[----:B------:R-:W-:Y:S04]  /*ce70*/  STL [R1+0x70c], R5 ;  /* 0x00070c0501007387 */ /* 0x000fe80000100800 */
[----:B------:R4:W-:Y:S01]  /*ce80*/  STL [R1+0x238], R0 ;  /* 0x0002380001007387 */ /* 0x0009e20000100800 */
[----:B------:R-:W-:Y:S01]  /*ce90*/  IMAD R20, R4, UR4, RZ ;  /* 0x0000000404147c24 */ /* 0x000fe2000f8e02ff */
[-C--:B------:R-:W-:Y:S01]  /*cea0*/  LEA.HI.X.SX32 R2, R12, R8.reuse, 0x1, P5 ;  /* 0x000000080c027211 */ /* 0x080fe200028f0eff */
[----:B------:R-:W-:Y:S01]  /*ceb0*/  IMAD R19, R6, UR4, RZ ;  /* 0x0000000406137c24 */ /* 0x000fe2000f8e02ff */
[----:B----4-:R-:W-:Y:S02]  /*cec0*/  LEA.HI.X.SX32 R0, R11, R8, 0x1, P4 ;  /* 0x000000080b007211 */ /* 0x010fe400020f0eff */
[----:B------:R-:W-:-:S03]  /*ced0*/  IADD3 R4, P4, PT, R17, R9, RZ ;  /* 0x0000000911047210 */ /* 0x000fc60007f9e0ff */
[----:B------:R4:W-:Y:S01]  /*cee0*/  STL [R1+0x1f0], R0 ;  /* 0x0001f00001007387 */ /* 0x0009e20000100800 */
[----:B------:R-:W-:-:S03]  /*cef0*/  LEA.HI.X.SX32 R7, R13, R8, 0x1, P6 ;  /* 0x000000080d077211 */ /* 0x000fc600030f0eff */
[----:B------:R0:W-:Y:S01]  /*cf00*/  STL [R1+0x214], R2 ;  /* 0x0002140201007387 */ /* 0x0001e20000100800 */
[----:B----4-:R-:W-:-:S03]  /*cf10*/  IADD3 R0, P5, PT, R18, R9, RZ ;  /* 0x0000000912007210 */ /* 0x010fc60007fbe0ff */
[----:B------:R-:W-:Y:S01]  /*cf20*/  STL [R1+0x240], R4 ;  /* 0x0002400401007387 */ /* 0x000fe20000100800 */
[----:B0-----:R-:W-:-:S03]  /*cf30*/  IADD3 R2, P6, PT, R19, R9, RZ ;  /* 0x0000000913027210 */ /* 0x001fc60007fde0ff */
[----:B------:R0:W-:Y:S01]  /*cf40*/  STL [R1+0x248], R0 ;  /* 0x0002480001007387 */ /* 0x0001e20000100800 */
[----:B------:R-:W-:-:S03]  /*cf50*/  IMAD R25, R68, UR14, RZ ;  /* 0x0000000e44197c24 */ /* 0x000fc6000f8e02ff */
[----:B------:R-:W-:Y:S01]  /*cf60*/  STL [R1+0x710], R4 ;  /* 0x0007100401007387 */ /* 0x000fe20000100800 */
[----:B------:R-:W-:-:S03]  /*cf70*/  IMAD R68, R3, UR57, RZ ;  /* 0x0000003903447c24 */ /* 0x000fc6000f8e02ff */
[----:B------:R-:W-:Y:S01]  /*cf80*/  STL [R1+0x21c], R7 ;  /* 0x00021c0701007387 */ /* 0x000fe20000100800 */
[----:B0-----:R-:W-:-:S03]  /*cf90*/  LEA.HI.X.SX32 R0, R14, R8, 0x1, P1 ;  /* 0x000000080e007211 */ /* 0x001fc600008f0eff */
[----:B------:R-:W-:Y:S01]  /*cfa0*/  STL [R1+0x250], R2 ;  /* 0x0002500201007387 */ /* 0x000fe20000100800 */
[----:B------:R-:W-:-:S03]  /*cfb0*/  IADD3 R3, P1, PT, R20, R9, RZ ;  /* 0x0000000914037210 */ /* 0x000fc60007f3e0ff */
[----:B------:R-:W-:Y:S04]  /*cfc0*/  STL [R1+0x714], R7 ;  /* 0x0007140701007387 */ /* 0x000fe80000100800 */
[----:B------:R0:W-:Y:S04]  /*cfd0*/  STL [R1+0x224], R0 ;  /* 0x0002240001007387 */ /* 0x0001e80000100800 */
[----:B------:R4:W-:Y:S01]  /*cfe0*/  STL [R1+0x258], R3 ;  /* 0x0002580301007387 */ /* 0x0009e20000100800 */
[----:B0-----:R-:W-:Y:S02]  /*cff0*/  LEA.HI.X.SX32 R0, R15, R8, 0x1, P2 ;  /* 0x000000080f007211 */ /* 0x001fe400010f0eff */
[----:B------:R-:W-:-:S02]  /*d000*/  IADD3 R2, P2, PT, R21, R9, RZ ;  /* 0x0000000915027210 */ /* 0x000fc40007f5e0ff */
[-C--:B----4-:R-:W-:Y:S01]  /*d010*/  LEA.HI.X.SX32 R3, R16, R8.reuse, 0x1, P3 ;  /* 0x0000000810037211 */ /* 0x090fe200018f0eff */
[----:B------:R0:W-:Y:S01]  /*d020*/  STL [R1+0x22c], R0 ;  /* 0x00022c0001007387 */ /* 0x0001e20000100800 */
[----:B------:R-:W-:-:S03]  /*d030*/  LEA.HI.X.SX32 R6, R17, R8, 0x1, P4 ;  /* 0x0000000811067211 */ /* 0x000fc600020f0eff */
[----:B------:R-:W-:Y:S01]  /*d040*/  STL [R1+0x234], R3 ;  /* 0x0002340301007387 */ /* 0x000fe20000100800 */
[----:B0-----:R-:W-:-:S03]  /*d050*/  IADD3 R0, P3, PT, R22, R9, RZ ;  /* 0x0000000916007210 */ /* 0x001fc60007f7e0ff */
[----:B------:R-:W-:Y:S04]  /*d060*/  STL [R1+0x260], R2 ;  /* 0x0002600201007387 */ /* 0x000fe80000100800 */
[----:B------:R0:W-:Y:S04]  /*d070*/  STL [R1+0x268], R0 ;  /* 0x0002680001007387 */ /* 0x0001e80000100800 */
[----:B------:R4:W-:Y:S01]  /*d080*/  STL [R1+0x718], R2 ;  /* 0x0007180201007387 */ /* 0x0009e20000100800 */
[----:B------:R-:W-:-:S03]  /*d090*/  IMAD R26, R61, UR15, RZ ;  /* 0x0000000f3d1a7c24 */ /* 0x000fc6000f8e02ff */
[----:B------:R-:W-:Y:S01]  /*d0a0*/  STL [R1+0x23c], R6 ;  /* 0x00023c0601007387 */ /* 0x000fe20000100800 */
[----:B0-----:R-:W-:Y:S02]  /*d0b0*/  LEA.HI.X.SX32 R0, R18, R8, 0x1, P5 ;  /* 0x0000000812007211 */ /* 0x001fe400028f0eff */
[-C--:B----4-:R-:W-:Y:S02]  /*d0c0*/  IADD3 R2, P4, PT, R23, R9.reuse, RZ ;  /* 0x0000000917027210 */ /* 0x090fe40007f9e0ff */
[----:B------:R-:W-:-:S03]  /*d0d0*/  IADD3 R3, P5, PT, R24, R9, RZ ;  /* 0x0000000918037210 */ /* 0x000fc60007fbe0ff */
[----:B------:R0:W-:Y:S01]  /*d0e0*/  STL [R1+0x270], R2 ;  /* 0x0002700201007387 */ /* 0x0001e20000100800 */
[----:B------:R-:W-:-:S03]  /*d0f0*/  LEA.HI.X.SX32 R4, R20, R8, 0x1, P1 ;  /* 0x0000000814047211 */ /* 0x000fc600008f0eff */
[----:B------:R-:W-:Y:S01]  /*d100*/  STL [R1+0x71c], R6 ;  /* 0x00071c0601007387 */ /* 0x000fe20000100800 */
[----:B0-----:R-:W-:-:S03]  /*d110*/  LEA.HI.X.SX32 R2, R19, R8, 0x1, P6 ;  /* 0x0000000813027211 */ /* 0x001fc600030f0eff */
[----:B------:R0:W-:Y:S01]  /*d120*/  STL [R1+0x244], R0 ;  /* 0x0002440001007387 */ /* 0x0001e20000100800 */
[----:B------:R-:W-:-:S03]  /*d130*/  IMAD R27, R55, UR16, RZ ;  /* 0x00000010371b7c24 */ /* 0x000fc6000f8e02ff */
[----:B------:R-:W-:Y:S04]  /*d140*/  STL [R1+0x278], R3 ;  /* 0x0002780301007387 */ /* 0x000fe80000100800 */
[----:B------:R4:W-:Y:S01]  /*d150*/  STL [R1+0x24c], R2 ;  /* 0x00024c0201007387 */ /* 0x0009e20000100800 */
[----:B0-----:R-:W-:-:S03]  /*d160*/  IADD3 R0, P6, PT, R25, R9, RZ ;  /* 0x0000000919007210 */ /* 0x001fc60007fde0ff */
[----:B------:R-:W-:Y:S01]  /*d170*/  STL [R1+0x254], R4 ;  /* 0x0002540401007387 */ /* 0x000fe20000100800 */
[----:B----4-:R-:W-:-:S03]  /*d180*/  IADD3 R2, P1, PT, R26, R9, RZ ;  /* 0x000000091a027210 */ /* 0x010fc60007f3e0ff */
[----:B------:R-:W-:Y:S01]  /*d190*/  STL [R1+0x280], R0 ;  /* 0x0002800001007387 */ /* 0x000fe20000100800 */
[----:B------:R-:W-:-:S03]  /*d1a0*/  LEA.HI.X.SX32 R3, R21, R8, 0x1, P2 ;  /* 0x0000000815037211 */ /* 0x000fc600010f0eff */
[----:B------:R0:W-:Y:S04]  /*d1b0*/  STL [R1+0x288], R2 ;  /* 0x0002880201007387 */ /* 0x0001e80000100800 */
[----:B------:R4:W-:Y:S01]  /*d1c0*/  STL [R1+0x720], R0 ;  /* 0x0007200001007387 */ /* 0x0009e20000100800 */
[----:B0-----:R-:W-:-:S03]  /*d1d0*/  IADD3 R2, P2, PT, R27, R9, RZ ;  /* 0x000000091b027210 */ /* 0x001fc60007f5e0ff */
[----:B------:R-:W-:Y:S01]  /*d1e0*/  STL [R1+0x25c], R3 ;  /* 0x00025c0301007387 */ /* 0x000fe20000100800 */
[----:B----4-:R-:W-:-:S03]  /*d1f0*/  LEA.HI.X.SX32 R0, R22, R8, 0x1, P3 ;  /* 0x0000000816007211 */ /* 0x010fc600018f0eff */
[----:B------:R-:W-:Y:S04]  /*d200*/  STL [R1+0x290], R2 ;  /* 0x0002900201007387 */ /* 0x000fe80000100800 */
[----:B------:R-:W-:Y:S04]  /*d210*/  STL [R1+0x724], R3 ;  /* 0x0007240301007387 */ /* 0x000fe80000100800 */
[----:B------:R0:W-:Y:S01]  /*d220*/  STL [R1+0x264], R0 ;  /* 0x0002640001007387 */ /* 0x0001e20000100800 */
[----:B------:R-:W-:Y:S01]  /*d230*/  IMAD R31, R31, UR20, RZ ;  /* 0x000000141f1f7c24 */ /* 0x000fe2000f8e02ff */
[----:B------:R-:W-:-:S02]  /*d240*/  IADD3 R6, P3, PT, R30, R9, RZ ;  /* 0x000000091e067210 */ /* 0x000fc40007f7e0ff */
[-C--:B0-----:R-:W-:Y:S02]  /*d250*/  LEA.HI.X.SX32 R0, R23, R8.reuse, 0x1, P4 ;  /* 0x0000000817007211 */ /* 0x081fe400020f0eff */
[----:B------:R-:W-:-:S03]  /*d260*/  LEA.HI.X.SX32 R3, R24, R8, 0x1, P5 ;  /* 0x0000000818037211 */ /* 0x000fc600028f0eff */
[----:B------:R0:W-:Y:S01]  /*d270*/  STL [R1+0x26c], R0 ;  /* 0x00026c0001007387 */ /* 0x0001e20000100800 */
[----:B------:R-:W-:-:S03]  /*d280*/  IADD3 R20, P4, PT, R31, R9, RZ ;  /* 0x000000091f147210 */ /* 0x000fc60007f9e0ff */
[----:B------:R-:W-:Y:S01]  /*d290*/  STL [R1+0x298], R6 ;  /* 0x0002980601007387 */ /* 0x000fe20000100800 */
[----:B------:R-:W-:Y:S02]  /*d2a0*/  LEA.HI.X.SX32 R25, R25, R8, 0x1, P6 ;  /* 0x0000000819197211 */ /* 0x000fe400030f0eff */
[-C--:B0-----:R-:W-:Y:S01]  /*d2b0*/  IADD3 R0, P5, PT, R32, R9.reuse, RZ ;  /* 0x0000000920007210 */ /* 0x081fe20007fbe0ff */
[----:B------:R-:W-:Y:S01]  /*d2c0*/  STL [R1+0x730], R6 ;  /* 0x0007300601007387 */ /* 0x000fe20000100800 */
[----:B------:R-:W-:-:S03]  /*d2d0*/  IADD3 R2, P6, PT, R33, R9, RZ ;  /* 0x0000000921027210 */ /* 0x000fc60007fde0ff */
[----:B------:R-:W-:Y:S04]  /*d2e0*/  STL [R1+0x274], R3 ;  /* 0x0002740301007387 */ /* 0x000fe80000100800 */
[----:B------:R0:W-:Y:S04]  /*d2f0*/  STL [R1+0x2a8], R0 ;  /* 0x0002a80001007387 */ /* 0x0001e80000100800 */
[----:B------:R-:W-:Y:S04]  /*d300*/  STL [R1+0x734], R3 ;  /* 0x0007340301007387 */ /* 0x000fe80000100800 */
[----:B------:R-:W-:Y:S01]  /*d310*/  STL [R1+0x2a0], R20 ;  /* 0x0002a01401007387 */ /* 0x000fe20000100800 */
[----:B0-----:R-:W-:-:S03]  /*d320*/  LEA.HI.X.SX32 R0, R26, R8, 0x1, P1 ;  /* 0x000000081a007211 */ /* 0x001fc600008f0eff */
[----:B------:R-:W-:Y:S04]  /*d330*/  STL [R1+0x738], R20 ;  /* 0x0007381401007387 */ /* 0x000fe80000100800 */
[----:B------:R-:W-:Y:S04]  /*d340*/  STL [R1+0x27c], R25 ;  /* 0x00027c1901007387 */ /* 0x000fe80000100800 */
[----:B------:R0:W-:Y:S01]  /*d350*/  STL [R1+0x2b0], R2 ;  /* 0x0002b00201007387 */ /* 0x0001e20000100800 */
[----:B------:R-:W-:-:S03]  /*d360*/  IADD3 R7, P1, PT, R34, R9, RZ ;  /* 0x0000000922077210 */ /* 0x000fc60007f3e0ff */
[----:B------:R-:W-:Y:S01]  /*d370*/  STL [R1+0x73c], R25 ;  /* 0x00073c1901007387 */ /* 0x000fe20000100800 */
[----:B0-----:R-:W-:-:S03]  /*d380*/  LEA.HI.X.SX32 R2, R27, R8, 0x1, P2 ;  /* 0x000000081b027211 */ /* 0x001fc600010f0eff */
[----:B------:R0:W-:Y:S04]  /*d390*/  STL [R1+0x284], R0 ;  /* 0x0002840001007387 */ /* 0x0001e80000100800 */
[----:B------:R4:W-:Y:S01]  /*d3a0*/  STL [R1+0x28c], R2 ;  /* 0x00028c0201007387 */ /* 0x0009e20000100800 */
[----:B------:R-:W-:Y:S01]  /*d3b0*/  IMAD R37, R37, UR28, RZ ;  /* 0x0000001c25257c24 */ /* 0x000fe2000f8e02ff */
[-C--:B------:R-:W-:Y:S02]  /*d3c0*/  IADD3 R18, P2, PT, R35, R9.reuse, RZ ;  /* 0x0000000923127210 */ /* 0x080fe40007f5e0ff */
[----:B0-----:R-:W-:Y:S01]  /*d3d0*/  LEA.HI.X.SX32 R0, R30, R8, 0x1, P3 ;  /* 0x000000081e007211 */ /* 0x001fe200018f0eff */
[----:B------:R-:W-:Y:S01]  /*d3e0*/  STL [R1+0x2b8], R7 ;  /* 0x0002b80701007387 */ /* 0x000fe20000100800 */
[----:B----4-:R-:W-:-:S03]  /*d3f0*/  IADD3 R2, P3, PT, R36, R9, RZ ;  /* 0x0000000924027210 */ /* 0x010fc60007f7e0ff */
[----:B------:R-:W-:Y:S01]  /*d400*/  STL [R1+0x740], R7 ;  /* 0x0007400701007387 */ /* 0x000fe20000100800 */
[----:B------:R-:W-:-:S03]  /*d410*/  LEA.HI.X.SX32 R21, R31, R8, 0x1, P4 ;  /* 0x000000081f157211 */ /* 0x000fc600020f0eff */
[----:B------:R-:W-:Y:S01]  /*d420*/  STL [R1+0x294], R0 ;  /* 0x0002940001007387 */ /* 0x000fe20000100800 */
[----:B------:R-:W-:-:S03]  /*d430*/  IADD3 R20, P4, PT, R37, R9, RZ ;  /* 0x0000000925147210 */ /* 0x000fc60007f9e0ff */
[----:B------:R-:W-:Y:S04]  /*d440*/  STL [R1+0x2c8], R2 ;  /* 0x0002c80201007387 */ /* 0x000fe80000100800 */
[----:B------:R0:W-:Y:S01]  /*d450*/  STL [R1+0x744], R0 ;  /* 0x0007440001007387 */ /* 0x0001e20000100800 */
[----:B------:R-:W-:-:S03]  /*d460*/  IMAD R40, R40, UR31, RZ ;  /* 0x0000001f28287c24 */ /* 0x000fc6000f8e02ff */
[----:B------:R-:W-:Y:S01]  /*d470*/  STL [R1+0x2c0], R18 ;  /* 0x0002c01201007387 */ /* 0x000fe20000100800 */
[----:B------:R-:W-:-:S03]  /*d480*/  IMAD R39, R39, UR30, RZ ;  /* 0x0000001e27277c24 */ /* 0x000fc6000f8e02ff */
[----:B------:R-:W-:Y:S01]  /*d490*/  STL [R1+0x748], R18 ;  /* 0x0007481201007387 */ /* 0x000fe20000100800 */
[----:B0-----:R-:W-:-:S03]  /*d4a0*/  LEA.HI.X.SX32 R0, R32, R8, 0x1, P5 ;  /* 0x0000000820007211 */ /* 0x001fc600028f0eff */
[----:B------:R-:W-:Y:S01]  /*d4b0*/  STL [R1+0x29c], R21 ;  /* 0x00029c1501007387 */ /* 0x000fe20000100800 */
[----:B------:R-:W-:Y:S02]  /*d4c0*/  IADD3 R5, P5, PT, R38, R9, RZ ;  /* 0x0000000926057210 */ /* 0x000fe40007fbe0ff */
[-C--:B------:R-:W-:Y:S01]  /*d4d0*/  LEA.HI.X.SX32 R7, R33, R8.reuse, 0x1, P6 ;  /* 0x0000000821077211 */ /* 0x080fe200030f0eff */
[----:B------:R-:W-:Y:S01]  /*d4e0*/  STL [R1+0x750], R21 ;  /* 0x0007501501007387 */ /* 0x000fe20000100800 */
[----:B------:R-:W-:-:S03]  /*d4f0*/  LEA.HI.X.SX32 R2, R34, R8, 0x1, P1 ;  /* 0x0000000822027211 */ /* 0x000fc600008f0eff */
[----:B------:R0:W-:Y:S04]  /*d500*/  STL [R1+0x2a4], R0 ;  /* 0x0002a40001007387 */ /* 0x0001e80000100800 */
[----:B------:R-:W-:Y:S01]  /*d510*/  STL [R1+0x2d0], R20 ;  /* 0x0002d01401007387 */ /* 0x000fe20000100800 */
[----:B------:R-:W-:-:S03]  /*d520*/  IMAD R41, R41, UR32, RZ ;  /* 0x0000002029297c24 */ /* 0x000fc6000f8e02ff */
[----:B------:R-:W-:Y:S01]  /*d530*/  STL [R1+0x754], R20 ;  /* 0x0007541401007387 */ /* 0x000fe20000100800 */
[----:B0-----:R-:W-:-:S03]  /*d540*/  IADD3 R0, P1, PT, R40, R9, RZ ;  /* 0x0000000928007210 */ /* 0x001fc60007f3e0ff */
[----:B------:R-:W-:Y:S01]  /*d550*/  STL [R1+0x2d8], R5 ;  /* 0x0002d80501007387 */ /* 0x000fe20000100800 */
[----:B------:R-:W-:-:S03]  /*d560*/  IADD3 R16, P6, PT, R39, R9, RZ ;  /* 0x0000000927107210 */ /* 0x000fc60007fde0ff */
[----:B------:R-:W-:Y:S01]  /*d570*/  STL [R1+0x758], R5 ;  /* 0x0007580501007387 */ /* 0x000fe20000100800 */
[----:B------:R-:W-:Y:S01]  /*d580*/  IMAD R42, R42, UR33, RZ ;  /* 0x000000212a2a7c24 */ /* 0x000fe2000f8e02ff */
[----:B------:R-:W-:Y:S02]  /*d590*/  LEA.HI.X.SX32 R19, R35, R8, 0x1, P2 ;  /* 0x0000000823137211 */ /* 0x000fe400010f0eff */
[----:B------:R-:W-:Y:S04]  /*d5a0*/  STL [R1+0x2ac], R7 ;  /* 0x0002ac0701007387 */ /* 0x000fe80000100800 */
[----:B------:R-:W-:Y:S01]  /*d5b0*/  STL [R1+0x75c], R7 ;  /* 0x00075c0701007387 */ /* 0x000fe20000100800 */
[----:B------:R-:W-:-:S03]  /*d5c0*/  IADD3 R6, P2, PT, R41, R9, RZ ;  /* 0x0000000929067210 */ /* 0x000fc60007f5e0ff */
[----:B------:R-:W-:Y:S04]  /*d5d0*/  STL [R1+0x2b4], R2 ;  /* 0x0002b40201007387 */ /* 0x000fe80000100800 */
[----:B------:R0:W-:Y:S04]  /*d5e0*/  STL [R1+0x2e8], R0 ;  /* 0x0002e80001007387 */ /* 0x0001e80000100800 */
[----:B------:R-:W-:Y:S01]  /*d5f0*/  STL [R1+0x760], R2 ;  /* 0x0007600201007387 */ /* 0x000fe20000100800 */
[----:B------:R-:W-:-:S03]  /*d600*/  LEA.HI.X.SX32 R25, R37, R8, 0x1, P4 ;  /* 0x0000000825197211 */ /* 0x000fc600020f0eff */
[----:B------:R-:W-:Y:S01]  /*d610*/  STL [R1+0x2e0], R16 ;  /* 0x0002e01001007387 */ /* 0x000fe20000100800 */
[----:B0-----:R-:W-:-:S03]  /*d620*/  LEA.HI.X.SX32 R0, R36, R8, 0x1, P3 ;  /* 0x0000000824007211 */ /* 0x001fc600018f0eff */
[----:B------:R-:W-:Y:S01]  /*d630*/  STL [R1+0x764], R16 ;  /* 0x0007641001007387 */ /* 0x000fe20000100800 */
[----:B------:R-:W-:-:S03]  /*d640*/  IADD3 R76, P3, PT, R42, R9, RZ ;  /* 0x000000092a4c7210 */ /* 0x000fc60007f7e0ff */
[----:B------:R-:W-:Y:S04]  /*d650*/  STL [R1+0x2bc], R19 ;  /* 0x0002bc1301007387 */ /* 0x000fe80000100800 */
[----:B------:R-:W-:Y:S04]  /*d660*/  STL [R1+0x768], R19 ;  /* 0x0007681301007387 */ /* 0x000fe80000100800 */
[----:B------:R-:W-:Y:S04]  /*d670*/  STL [R1+0x2c4], R0 ;  /* 0x0002c40001007387 */ /* 0x000fe80000100800 */
[----:B------:R-:W-:Y:S04]  /*d680*/  STL [R1+0x2f0], R6 ;  /* 0x0002f00601007387 */ /* 0x000fe80000100800 */
[----:B------:R0:W-:Y:S04]  /*d690*/  STL [R1+0x76c], R6 ;  /* 0x00076c0601007387 */ /* 0x0001e80000100800 */
[----:B------:R-:W-:Y:S04]  /*d6a0*/  STL [R1+0x2f8], R76 ;  /* 0x0002f84c01007387 */ /* 0x000fe80000100800 */
[----:B------:R-:W-:Y:S04]  /*d6b0*/  STL [R1+0x2cc], R25 ;  /* 0x0002cc1901007387 */ /* 0x000fe80000100800 */
[----:B------:R-:W4:Y:S04]  /*d6c0*/  LDL R13, [R1+0x1e8] ;  /* 0x0001e800010d7983 */ /* 0x000f280000100800 */
[----:B------:R-:W4:Y:S01]  /*d6d0*/  LDL R12, [R1+0x1ec] ;  /* 0x0001ec00010c7983 */ /* 0x000f220000100800 */
[----:B------:R-:W-:-:S02]  /*d6e0*/  IMAD R45, R45, UR36, RZ ;  /* 0x000000242d2d7c24 */ /* 0x000fc4000f8e02ff */
[----:B------:R-:W-:Y:S01]  /*d6f0*/  IMAD R46, R46, UR37, RZ ;  /* 0x000000252e2e7c24 */ /* 0x000fe2000f8e02ff */
[-C--:B------:R-:W-:Y:S01]  /*d700*/  LEA.HI.X.SX32 R17, R39, R8.reuse, 0x1, P6 ;  /* 0x0000000827117211 */ /* 0x080fe200030f0eff */
[----:B------:R-:W-:Y:S01]  /*d710*/  IMAD R47, R47, UR38, RZ ;  /* 0x000000262f2f7c24 */ /* 0x000fe2000f8e02ff */
[-C--:B0-----:R-:W-:Y:S01]  /*d720*/  LEA.HI.X.SX32 R6, R40, R8.reuse, 0x1, P1 ;  /* 0x0000000828067211 */ /* 0x081fe200008f0eff */
[----:B---3--:R-:W-:Y:S01]  /*d730*/  IMAD R49, R49, UR40, RZ ;  /* 0x0000002831317c24 */ /* 0x008fe2000f8e02ff */
[-C--:B------:R-:W-:Y:S02]  /*d740*/  IADD3 R10, P6, PT, R45, R9.reuse, RZ ;  /* 0x000000092d0a7210 */ /* 0x080fe40007fde0ff */
[-C--:B------:R-:W-:Y:S01]  /*d750*/  IADD3 R39, P1, PT, R46, R9.reuse, RZ ;  /* 0x000000092e277210 */ /* 0x080fe20007f3e0ff */
[----:B--2---:R-:W-:Y:S01]  /*d760*/  IMAD R43, R43, UR34, RZ ;  /* 0x000000222b2b7c24 */ /* 0x004fe2000f8e02ff */
[-C--:B------:R-:W-:Y:S01]  /*d770*/  LEA.HI.X.SX32 R3, R41, R8.reuse, 0x1, P2 ;  /* 0x0000000829037211 */ /* 0x080fe200010f0eff */
[----:B------:R-:W-:Y:S01]  /*d780*/  IMAD R50, R50, UR41, RZ ;  /* 0x0000002932327c24 */ /* 0x000fe2000f8e02ff */
[----:B------:R-:W-:Y:S01]  /*d790*/  IADD3 R92, P2, PT, R47, R9, RZ ;  /* 0x000000092f5c7210 */ /* 0x000fe20007f5e0ff */
[----:B------:R-:W-:Y:S01]  /*d7a0*/  IMAD R48, R48, UR39, RZ ;  /* 0x0000002730307c24 */ /* 0x000fe2000f8e02ff */
[-C--:B------:R-:W-:Y:S01]  /*d7b0*/  LEA.HI.X.SX32 R77, R45, R8.reuse, 0x1, P6 ;  /* 0x000000082d4d7211 */ /* 0x080fe200030f0eff */
[----:B------:R-:W-:Y:S01]  /*d7c0*/  IMAD R52, R52, UR43, RZ ;  /* 0x0000002b34347c24 */ /* 0x000fe2000f8e02ff */
[----:B------:R-:W-:-:S02]  /*d7d0*/  LEA.HI.X.SX32 R40, R46, R8, 0x1, P1 ;  /* 0x000000082e287211 */ /* 0x000fc400008f0eff */
[-C--:B------:R-:W-:Y:S01]  /*d7e0*/  IADD3 R45, P1, PT, R49, R9.reuse, RZ ;  /* 0x00000009312d7210 */ /* 0x080fe20007f3e0ff */
[----:B------:R-:W-:Y:S01]  /*d7f0*/  IMAD R44, R44, UR35, RZ ;  /* 0x000000232c2c7c24 */ /* 0x000fe2000f8e02ff */
[-C--:B------:R-:W-:Y:S01]  /*d800*/  LEA.HI.X.SX32 R93, R47, R8.reuse, 0x1, P2 ;  /* 0x000000082f5d7211 */ /* 0x080fe200010f0eff */
[----:B------:R-:W-:Y:S01]  /*d810*/  IMAD R53, R53, UR44, RZ ;  /* 0x0000002c35357c24 */ /* 0x000fe2000f8e02ff */
[-C--:B------:R-:W-:Y:S01]  /*d820*/  IADD3 R14, P4, PT, R43, R9.reuse, RZ ;  /* 0x000000092b0e7210 */ /* 0x080fe20007f9e0ff */
[----:B------:R-:W-:Y:S01]  /*d830*/  IMAD R51, R51, UR42, RZ ;  /* 0x0000002a33337c24 */ /* 0x000fe2000f8e02ff */
[-C--:B------:R-:W-:Y:S01]  /*d840*/  LEA.HI.X.SX32 R42, R42, R8.reuse, 0x1, P3 ;  /* 0x000000082a2a7211 */ /* 0x080fe200018f0eff */
[----:B------:R-:W-:Y:S01]  /*d850*/  IMAD R55, R87, UR46, RZ ;  /* 0x0000002e57377c24 */ /* 0x000fe2000f8e02ff */
[----:B------:R-:W-:Y:S02]  /*d860*/  IADD3 R37, P2, PT, R50, R9, RZ ;  /* 0x0000000932257210 */ /* 0x000fe40007f5e0ff */
[----:B------:R-:W-:-:S02]  /*d870*/  LEA.HI.X.SX32 R46, R49, R8, 0x1, P1 ;  /* 0x00000008312e7211 */ /* 0x000fc400008f0eff */
[-C--:B------:R-:W-:Y:S02]  /*d880*/  IADD3 R2, P3, PT, R48, R9.reuse, RZ ;  /* 0x0000000930027210 */ /* 0x080fe40007f7e0ff */
[-C--:B------:R-:W-:Y:S02]  /*d890*/  IADD3 R5, P1, PT, R52, R9.reuse, RZ ;  /* 0x0000000934057210 */ /* 0x080fe40007f3e0ff */
[-C--:B------:R-:W-:Y:S01]  /*d8a0*/  LEA.HI.X.SX32 R4, R38, R8.reuse, 0x1, P5 ;  /* 0x0000000826047211 */ /* 0x080fe200028f0eff */
[----:B------:R-:W-:Y:S01]  /*d8b0*/  IMAD R56, R56, UR47, RZ ;  /* 0x0000002f38387c24 */ /* 0x000fe2000f8e02ff */
[-C--:B------:R-:W-:Y:S02]  /*d8c0*/  IADD3 R0, P5, PT, R44, R9.reuse, RZ ;  /* 0x000000092c007210 */ /* 0x080fe40007fbe0ff */
[-C--:B------:R-:W-:Y:S02]  /*d8d0*/  LEA.HI.X.SX32 R15, R43, R8.reuse, 0x1, P4 ;  /* 0x000000082b0f7211 */ /* 0x080fe400020f0eff */
[-C--:B------:R-:W-:Y:S01]  /*d8e0*/  LEA.HI.X.SX32 R38, R50, R8.reuse, 0x1, P2 ;  /* 0x0000000832267211 */ /* 0x080fe200010f0eff */
[----:B------:R-:W-:Y:S01]  /*d8f0*/  IMAD R54, R54, UR45, RZ ;  /* 0x0000002d36367c24 */ /* 0x000fe2000f8e02ff */
[----:B------:R-:W-:Y:S01]  /*d900*/  LEA.HI.X.SX32 R16, R48, R8, 0x1, P3 ;  /* 0x0000000830107211 */ /* 0x000fe200018f0eff */
[----:B------:R-:W-:Y:S01]  /*d910*/  IMAD R58, R58, UR49, RZ ;  /* 0x000000313a3a7c24 */ /* 0x000fe2000f8e02ff */
[----:B------:R-:W-:-:S02]  /*d920*/  IADD3 R43, P2, PT, R53, R9, RZ ;  /* 0x00000009352b7210 */ /* 0x000fc40007f5e0ff */
[-C--:B------:R-:W-:Y:S02]  /*d930*/  LEA.HI.X.SX32 R7, R52, R8.reuse, 0x1, P1 ;  /* 0x0000000834077211 */ /* 0x080fe400008f0eff */
[-C--:B------:R-:W-:Y:S02]  /*d940*/  IADD3 R90, P3, PT, R51, R9.reuse, RZ ;  /* 0x00000009335a7210 */ /* 0x080fe40007f7e0ff */
[----:B------:R-:W-:Y:S02]  /*d950*/  IADD3 R88, P1, PT, R55, R9, RZ ;  /* 0x0000000937587210 */ /* 0x000fe40007f3e0ff */
[-C--:B------:R-:W-:Y:S01]  /*d960*/  LEA.HI.X.SX32 R19, R44, R8.reuse, 0x1, P5 ;  /* 0x000000082c137211 */ /* 0x080fe200028f0eff */
[----:B------:R-:W-:Y:S01]  /*d970*/  IMAD R59, R59, UR50, RZ ;  /* 0x000000323b3b7c24 */ /* 0x000fe2000f8e02ff */
[-C--:B------:R-:W-:Y:S01]  /*d980*/  LEA.HI.X.SX32 R44, R53, R8.reuse, 0x1, P2 ;  /* 0x00000008352c7211 */ /* 0x080fe200010f0eff */
[----:B------:R-:W-:Y:S01]  /*d990*/  IMAD R61, R86, UR18, RZ ;  /* 0x00000012563d7c24 */ /* 0x000fe2000f8e02ff */
[----:B------:R-:W-:-:S02]  /*d9a0*/  LEA.HI.X.SX32 R91, R51, R8, 0x1, P3 ;  /* 0x00000008335b7211 */ /* 0x000fc400018f0eff */
[-C--:B------:R-:W-:Y:S02]  /*d9b0*/  IADD3 R21, P2, PT, R56, R9.reuse, RZ ;  /* 0x0000000938157210 */ /* 0x080fe40007f5e0ff */
[-C--:B------:R-:W-:Y:S01]  /*d9c0*/  LEA.HI.X.SX32 R89, R55, R8.reuse, 0x1, P1 ;  /* 0x0000000837597211 */ /* 0x080fe200008f0eff */
[----:B------:R0:W-:Y:S01]  /*d9d0*/  STL [R1+0x308], R0 ;  /* 0x0003080001007387 */ /* 0x0001e20000100800 */
[-C--:B------:R-:W-:Y:S02]  /*d9e0*/  IADD3 R35, P3, PT, R54, R9.reuse, RZ ;  /* 0x0000000936237210 */ /* 0x080fe40007f7e0ff */
[-C--:B------:R-:W-:Y:S01]  /*d9f0*/  IADD3 R33, P1, PT, R58, R9.reuse, RZ ;  /* 0x000000093a217210 */ /* 0x080fe20007f3e0ff */
[----:B------:R-:W-:Y:S01]  /*da00*/  STL [R1+0x2d4], R4 ;  /* 0x0002d40401007387 */ /* 0x000fe20000100800 */
[-C--:B------:R-:W-:Y:S01]  /*da10*/  LEA.HI.X.SX32 R20, R56, R8.reuse, 0x1, P2 ;  /* 0x0000000838147211 */ /* 0x080fe200010f0eff */
[----:B-1----:R-:W-:Y:S01]  /*da20*/  IMAD R62, R62, UR19, RZ ;  /* 0x000000133e3e7c24 */ /* 0x002fe2000f8e02ff */
[----:B------:R-:W-:Y:S01]  /*da30*/  LEA.HI.X.SX32 R36, R54, R8, 0x1, P3 ;  /* 0x0000000836247211 */ /* 0x000fe200018f0eff */
[----:B------:R-:W-:Y:S01]  /*da40*/  STL [R1+0x300], R14 ;  /* 0x0003000e01007387 */ /* 0x000fe20000100800 */
[----:B------:R-:W-:-:S02]  /*da50*/  IADD3 R86, P2, PT, R59, R9, RZ ;  /* 0x000000093b567210 */ /* 0x000fc40007f5e0ff */
[----:B------:R-:W-:Y:S01]  /*da60*/  LEA.HI.X.SX32 R34, R58, R8, 0x1, P1 ;  /* 0x000000083a227211 */ /* 0x000fe200008f0eff */
[----:B------:R-:W-:Y:S01]  /*da70*/  STL [R1+0x2dc], R17 ;  /* 0x0002dc1101007387 */ /* 0x000fe20000100800 */
[----:B------:R-:W-:-:S03]  /*da80*/  IADD3 R54, P1, PT, R61, R9, RZ ;  /* 0x000000093d367210 */ /* 0x000fc60007f3e0ff */
[----:B------:R-:W-:Y:S01]  /*da90*/  STL [R1+0x310], R10 ;  /* 0x0003100a01007387 */ /* 0x000fe20000100800 */
[----:B------:R-:W-:-:S03]  /*daa0*/  LEA.HI.X.SX32 R87, R59, R8, 0x1, P2 ;  /* 0x000000083b577211 */ /* 0x000fc600010f0eff */
[----:B------:R-:W-:Y:S01]  /*dab0*/  STL [R1+0x2e4], R6 ;  /* 0x0002e40601007387 */ /* 0x000fe20000100800 */
[----:B------:R-:W-:-:S03]  /*dac0*/  IADD3 R31, P2, PT, R62, R9, RZ ;  /* 0x000000093e1f7210 */ /* 0x000fc60007f5e0ff */
[----:B------:R-:W-:Y:S01]  /*dad0*/  STL [R1+0x318], R39 ;  /* 0x0003182701007387 */ /* 0x000fe20000100800 */
[----:B------:R-:W-:-:S03]  /*dae0*/  LEA.HI.X.SX32 R55, R61, R8, 0x1, P1 ;  /* 0x000000083d377211 */ /* 0x000fc600008f0eff */
[----:B------:R-:W-:Y:S04]  /*daf0*/  STL [R1+0x2ec], R3 ;  /* 0x0002ec0301007387 */ /* 0x000fe80000100800 */
[----:B------:R-:W-:Y:S01]  /*db00*/  STL [R1+0x2f4], R42 ;  /* 0x0002f42a01007387 */ /* 0x000fe20000100800 */
[----:B------:R-:W-:Y:S02]  /*db10*/  LEA.HI.X.SX32 R32, R62, R8, 0x1, P2 ;  /* 0x000000083e207211 */ /* 0x000fe400010f0eff */
[----:B------:R-:W1:Y:S01]  /*db20*/  LDC R62, c[0x0][0x3a0] ;  /* 0x0000e800ff3e7b82 */ /* 0x000e620000000800 */
[----:B------:R-:W-:Y:S01]  /*db30*/  STL [R1+0x320], R92 ;  /* 0x0003205c01007387 */ /* 0x000fe20000100800 */
[----:B------:R-:W2:Y:S03]  /*db40*/  S2R R61, SR_TID.X ;  /* 0x00000000003d7919 */ /* 0x000ea60000002100 */
[----:B------:R-:W-:Y:S04]  /*db50*/  STL [R1+0x328], R2 ;  /* 0x0003280201007387 */ /* 0x000fe80000100800 */
[----:B------:R-:W-:Y:S04]  /*db60*/  STL [R1+0x2fc], R15 ;  /* 0x0002fc0f01007387 */ /* 0x000fe80000100800 */
[----:B------:R-:W-:Y:S04]  /*db70*/  STL [R1+0x304], R19 ;  /* 0x0003041301007387 */ /* 0x000fe80000100800 */
[----:B------:R-:W-:Y:S04]  /*db80*/  STL [R1+0x30c], R77 ;  /* 0x00030c4d01007387 */ /* 0x000fe80000100800 */
[----:B------:R-:W-:Y:S04]  /*db90*/  STL [R1+0x314], R40 ;  /* 0x0003142801007387 */ /* 0x000fe80000100800 */
[----:B------:R-:W-:Y:S04]  /*dba0*/  STL [R1+0x324], R16 ;  /* 0x0003241001007387 */ /* 0x000fe80000100800 */
[----:B------:R-:W-:Y:S01]  /*dbb0*/  STL [R1+0x31c], R93 ;  /* 0x00031c5d01007387 */ /* 0x000fe20000100800 */
[----:B------:R-:W-:-:S03]  /*dbc0*/  IMAD R57, R57, UR48, RZ ;  /* 0x0000003039397c24 */ /* 0x000fc6000f8e02ff */
[----:B------:R-:W-:Y:S04]  /*dbd0*/  STL [R1+0x330], R45 ;  /* 0x0003302d01007387 */ /* 0x000fe80000100800 */
[----:B------:R-:W-:Y:S01]  /*dbe0*/  STL [R1+0x338], R37 ;  /* 0x0003382501007387 */ /* 0x000fe20000100800 */
[----:B------:R-:W-:-:S03]  /*dbf0*/  IMAD R64, R64, UR53, RZ ;  /* 0x0000003540407c24 */ /* 0x000fc6000f8e02ff */
[----:B------:R-:W-:Y:S04]  /*dc00*/  STL [R1+0x32c], R46 ;  /* 0x00032c2e01007387 */ /* 0x000fe80000100800 */
[----:B------:R-:W-:Y:S04]  /*dc10*/  STL [R1+0x340], R90 ;  /* 0x0003405a01007387 */ /* 0x000fe80000100800 */
[----:B------:R-:W-:Y:S01]  /*dc20*/  STL [R1+0x334], R38 ;  /* 0x0003342601007387 */ /* 0x000fe20000100800 */
[----:B------:R-:W-:-:S03]  /*dc30*/  IADD3 R41, P3, PT, R57, R9, RZ ;  /* 0x0000000939297210 */ /* 0x000fc60007f7e0ff */
[----:B------:R-:W-:Y:S01]  /*dc40*/  STL [R1+0x33c], R91 ;  /* 0x00033c5b01007387 */ /* 0x000fe20000100800 */
[----:B------:R-:W-:-:S03]  /*dc50*/  IMAD R60, R60, UR51, RZ ;  /* 0x000000333c3c7c24 */ /* 0x000fc6000f8e02ff */
[----:B------:R-:W-:Y:S01]  /*dc60*/  STL [R1+0x348], R5 ;  /* 0x0003480501007387 */ /* 0x000fe20000100800 */
[----:B------:R-:W-:-:S03]  /*dc70*/  IMAD R67, R67, UR56, RZ ;  /* 0x0000003843437c24 */ /* 0x000fc6000f8e02ff */
[----:B------:R-:W-:Y:S01]  /*dc80*/  STL [R1+0x350], R43 ;  /* 0x0003502b01007387 */ /* 0x000fe20000100800 */
[----:B------:R-:W-:-:S03]  /*dc90*/  IADD3 R47, P1, PT, R64, R9, RZ ;  /* 0x00000009402f7210 */ /* 0x000fc60007f3e0ff */
[----:B------:R-:W-:Y:S01]  /*dca0*/  STL [R1+0x344], R7 ;  /* 0x0003440701007387 */ /* 0x000fe20000100800 */
[----:B------:R-:W-:-:S03]  /*dcb0*/  LEA.HI.X.SX32 R57, R57, R8, 0x1, P3 ;  /* 0x0000000839397211 */ /* 0x000fc600018f0eff */
[----:B------:R-:W-:Y:S04]  /*dcc0*/  STL [R1+0x358], R35 ;  /* 0x0003582301007387 */ /* 0x000fe80000100800 */
[----:B------:R-:W-:Y:S01]  /*dcd0*/  STL [R1+0x34c], R44 ;  /* 0x00034c2c01007387 */ /* 0x000fe20000100800 */
[----:B------:R-:W-:-:S03]  /*dce0*/  IADD3 R56, P3, PT, R60, R9, RZ ;  /* 0x000000093c387210 */ /* 0x000fc60007f7e0ff */
[----:B------:R-:W-:Y:S01]  /*dcf0*/  STL [R1+0x354], R36 ;  /* 0x0003542401007387 */ /* 0x000fe20000100800 */
[----:B------:R-:W-:-:S03]  /*dd00*/  LEA.HI.X.SX32 R78, R64, R8, 0x1, P1 ;  /* 0x00000008404e7211 */ /* 0x000fc600008f0eff */
[----:B------:R-:W-:Y:S01]  /*dd10*/  STL [R1+0x368], R21 ;  /* 0x0003681501007387 */ /* 0x000fe20000100800 */
[----:B------:R-:W-:Y:S01]  /*dd20*/  IMAD R63, R63, UR52, RZ ;  /* 0x000000343f3f7c24 */ /* 0x000fe2000f8e02ff */
[----:B------:R-:W-:Y:S02]  /*dd30*/  IADD3 R82, P1, PT, R67, R9, RZ ;  /* 0x0000000943527210 */ /* 0x000fe40007f3e0ff */
[----:B------:R-:W-:Y:S01]  /*dd40*/  STL [R1+0x360], R88 ;  /* 0x0003605801007387 */ /* 0x000fe20000100800 */
[----:B------:R-:W-:-:S03]  /*dd50*/  IMAD R70, R70, UR59, RZ ;  /* 0x0000003b46467c24 */ /* 0x000fc6000f8e02ff */
[----:B------:R-:W-:Y:S01]  /*dd60*/  STL [R1+0x370], R41 ;  /* 0x0003702901007387 */ /* 0x000fe20000100800 */
[----:B------:R-:W-:-:S03]  /*dd70*/  LEA.HI.X.SX32 R60, R60, R8, 0x1, P3 ;  /* 0x000000083c3c7211 */ /* 0x000fc600018f0eff */
[----:B------:R-:W-:Y:S01]  /*dd80*/  STL [R1+0x35c], R89 ;  /* 0x00035c5901007387 */ /* 0x000fe20000100800 */
[----:B------:R-:W-:-:S03]  /*dd90*/  LEA.HI.X.SX32 R83, R67, R8, 0x1, P1 ;  /* 0x0000000843537211 */ /* 0x000fc600008f0eff */
[----:B------:R-:W-:Y:S01]  /*dda0*/  STL [R1+0x364], R20 ;  /* 0x0003641401007387 */ /* 0x000fe20000100800 */
[----:B------:R-:W-:-:S03]  /*ddb0*/  IADD3 R84, P3, PT, R63, R9, RZ ;  /* 0x000000093f547210 */ /* 0x000fc60007f7e0ff */
[----:B------:R-:W-:Y:S01]  /*ddc0*/  STL [R1+0x36c], R57 ;  /* 0x00036c3901007387 */ /* 0x000fe20000100800 */
[----:B------:R-:W-:Y:S01]  /*ddd0*/  IADD3 R24, P1, PT, R70, R9, RZ ;  /* 0x0000000946187210 */ /* 0x000fe20007f3e0ff */
[----:B-1----:R-:W-:Y:S02]  /*dde0*/  VIADD R79, R62, 0x3f ;  /* 0x0000003f3e4f7836 */ /* 0x002fe40000000000 */
[----:B------:R-:W-:Y:S01]  /*ddf0*/  STL [R1+0x378], R33 ;  /* 0x0003782101007387 */ /* 0x000fe20000100800 */
[----:B------:R-:W-:-:S03]  /*de00*/  IMAD R65, R65, UR54, RZ ;  /* 0x0000003641417c24 */ /* 0x000fc6000f8e02ff */
[----:B------:R-:W-:Y:S01]  /*de10*/  STL [R1+0x388], R56 ;  /* 0x0003883801007387 */ /* 0x000fe20000100800 */
[----:B------:R-:W-:-:S03]  /*de20*/  IMAD R66, R66, UR55, RZ ;  /* 0x0000003742427c24 */ /* 0x000fc6000f8e02ff */
[----:B------:R-:W-:Y:S01]  /*de30*/  STL [R1+0x380], R86 ;  /* 0x0003805601007387 */ /* 0x000fe20000100800 */
[----:B------:R-:W-:-:S03]  /*de40*/  LEA.HI.X.SX32 R85, R63, R8, 0x1, P3 ;  /* 0x000000083f557211 */ /* 0x000fc600018f0eff */
[----:B------:R-:W-:Y:S01]  /*de50*/  STL [R1+0x374], R34 ;  /* 0x0003742201007387 */ /* 0x000fe20000100800 */
[----:B------:R-:W-:-:S03]  /*de60*/  LEA.HI.X.SX32 R26, R70, R8, 0x1, P1 ;  /* 0x00000008461a7211 */ /* 0x000fc600008f0eff */
[----:B------:R-:W-:Y:S01]  /*de70*/  STL [R1+0x37c], R87 ;  /* 0x00037c5701007387 */ /* 0x000fe20000100800 */
[----:B--2---:R-:W-:-:S03]  /*de80*/  LOP3.LUT R58, R61, 0x7f, RZ, 0xc0, !PT ;  /* 0x0000007f3d3a7812 */ /* 0x004fc600078ec0ff */
[----:B------:R-:W-:Y:S01]  /*de90*/  STL [R1+0x384], R60 ;  /* 0x0003843c01007387 */ /* 0x000fe20000100800 */
[----:B------:R-:W-:Y:S02]  /*dea0*/  LOP3.LUT R61, R61, 0x3f, RZ, 0xc0, !PT ;  /* 0x0000003f3d3d7812 */ /* 0x000fe400078ec0ff */
[----:B------:R-:W-:Y:S01]  /*deb0*/  ISETP.GT.AND P1, PT, R79, 0x3f, PT ;  /* 0x0000003f4f00780c */ /* 0x000fe20003f24270 */
[----:B------:R-:W-:Y:S01]  /*dec0*/  STL [R1+0x390], R54 ;  /* 0x0003903601007387 */ /* 0x000fe20000100800 */
[-C--:B------:R-:W-:Y:S01]  /*ded0*/  IADD3 R52, P2, PT, R65, R9.reuse, RZ ;  /* 0x0000000941347210 */ /* 0x080fe20007f5e0ff */
[----:B------:R-:W-:Y:S02]  /*dee0*/  IMAD R69, R69, UR58, RZ ;  /* 0x0000003a45457c24 */ /* 0x000fe4000f8e02ff */
[----:B------:R-:W-:Y:S01]  /*def0*/  STL [R1+0x398], R31 ;  /* 0x0003981f01007387 */ /* 0x000fe20000100800 */
[----:B------:R-:W-:Y:S01]  /*df00*/  IADD3 R27, P3, PT, R66, R9, RZ ;  /* 0x00000009421b7210 */ /* 0x000fe20007f7e0ff */
[----:B------:R-:W-:-:S02]  /*df10*/  IMAD R75, R75, UR64, RZ ;  /* 0x000000404b4b7c24 */ /* 0x000fc4000f8e02ff */
[----:B------:R-:W-:Y:S01]  /*df20*/  STL [R1+0x38c], R55 ;  /* 0x00038c3701007387 */ /* 0x000fe20000100800 */
[----:B------:R-:W-:-:S03]  /*df30*/  ISETP.LT.AND P1, PT, R61, R62, P1 ;  /* 0x0000003e3d00720c */ /* 0x000fc60000f21270 */
[----:B------:R-:W-:Y:S01]  /*df40*/  STL [R1+0x3a0], R84 ;  /* 0x0003a05401007387 */ /* 0x000fe20000100800 */
[----:B------:R-:W-:-:S03]  /*df50*/  LEA.HI.X.SX32 R53, R65, R8, 0x1, P2 ;  /* 0x0000000841357211 */ /* 0x000fc600010f0eff */
[----:B------:R-:W-:Y:S01]  /*df60*/  STL [R1+0x394], R32 ;  /* 0x0003942001007387 */ /* 0x000fe20000100800 */
[----:B------:R-:W-:-:S03]  /*df70*/  LEA.HI.X.SX32 R30, R66, R8, 0x1, P3 ;  /* 0x00000008421e7211 */ /* 0x000fc600018f0eff */
[----:B------:R-:W-:Y:S01]  /*df80*/  STL [R1+0x39c], R85 ;  /* 0x00039c5501007387 */ /* 0x000fe20000100800 */
[----:B------:R-:W-:Y:S01]  /*df90*/  IMAD R72, R72, UR61, RZ ;  /* 0x0000003d48487c24 */ /* 0x000fe2000f8e02ff */
[-C--:B0-----:R-:W-:Y:S02]  /*dfa0*/  IADD3 R0, P2, PT, R68, R9.reuse, RZ ;  /* 0x0000000944007210 */ /* 0x081fe40007f5e0ff */
[----:B------:R-:W-:Y:S01]  /*dfb0*/  STL [R1+0x3a8], R47 ;  /* 0x0003a82f01007387 */ /* 0x000fe20000100800 */
[----:B------:R-:W-:Y:S01]  /*dfc0*/  IMAD R74, R74, UR63, RZ ;  /* 0x0000003f4a4a7c24 */ /* 0x000fe2000f8e02ff */
[-C--:B------:R-:W-:Y:S02]  /*dfd0*/  IADD3 R50, P3, PT, R69, R9.reuse, RZ ;  /* 0x0000000945327210 */ /* 0x080fe40007f7e0ff */
[----:B------:R-:W-:Y:S01]  /*dfe0*/  STL [R1+0x3b0], R52 ;  /* 0x0003b03401007387 */ /* 0x000fe20000100800 */
[----:B------:R-:W-:-:S03]  /*dff0*/  IADD3 R59, P6, PT, R75, R9, RZ ;  /* 0x000000094b3b7210 */ /* 0x000fc60007fde0ff */
[----:B------:R-:W2:Y:S01]  /*e000*/  LDL R65, [R1+0x288] ;  /* 0x0002880001417983 */ /* 0x000ea20000100800 */
[----:B------:R-:W-:-:S03]  /*e010*/  LEA.HI.X.SX32 R18, R68, R8, 0x1, P2 ;  /* 0x0000000844127211 */ /* 0x000fc600010f0eff */
[----:B------:R-:W-:Y:S01]  /*e020*/  STL [R1+0x3a4], R78 ;  /* 0x0003a44e01007387 */ /* 0x000fe20000100800 */
[----:B------:R-:W-:-:S03]  /*e030*/  LEA.HI.X.SX32 R51, R69, R8, 0x1, P3 ;  /* 0x0000000845337211 */ /* 0x000fc600018f0eff */
[----:B------:R-:W-:Y:S01]  /*e040*/  STL [R1+0x3b8], R27 ;  /* 0x0003b81b01007387 */ /* 0x000fe20000100800 */
[----:B------:R-:W-:-:S03]  /*e050*/  IADD3 R80, P2, PT, R71, R9, RZ ;  /* 0x0000000947507210 */ /* 0x000fc60007f5e0ff */
[----:B------:R-:W-:Y:S01]  /*e060*/  STL [R1+0x3ac], R53 ;  /* 0x0003ac3501007387 */ /* 0x000fe20000100800 */
[-C--:B------:R-:W-:Y:S02]  /*e070*/  IADD3 R67, P3, PT, R72, R9.reuse, RZ ;  /* 0x0000000948437210 */ /* 0x080fe40007f7e0ff */
[-C--:B------:R-:W-:Y:S01]  /*e080*/  IADD3 R48, P4, PT, R73, R9.reuse, RZ ;  /* 0x0000000949307210 */ /* 0x080fe20007f9e0ff */
[----:B------:R-:W-:Y:S01]  /*e090*/  STL [R1+0x3b4], R30 ;  /* 0x0003b41e01007387 */ /* 0x000fe20000100800 */
[----:B------:R-:W-:Y:S02]  /*e0a0*/  IADD3 R22, P5, PT, R74, R9, RZ ;  /* 0x000000094a167210 */ /* 0x000fe40007fbe0ff */
[-C--:B------:R-:W-:Y:S01]  /*e0b0*/  LEA.HI.X.SX32 R66, R75, R8.reuse, 0x1, P6 ;  /* 0x000000084b427211 */ /* 0x080fe200030f0eff */
[----:B------:R-:W-:Y:S01]  /*e0c0*/  STL [R1+0x3c8], R0 ;  /* 0x0003c80001007387 */ /* 0x000fe20000100800 */
[----:B------:R-:W-:-:S03]  /*e0d0*/  LEA.HI.X.SX32 R81, R71, R8, 0x1, P2 ;  /* 0x0000000847517211 */ /* 0x000fc600010f0eff */
[----:B------:R-:W-:Y:S01]  /*e0e0*/  STL [R1+0x3c0], R82 ;  /* 0x0003c05201007387 */ /* 0x000fe20000100800 */
[----:B------:R-:W-:-:S03]  /*e0f0*/  LEA.HI.X.SX32 R68, R72, R8, 0x1, P3 ;  /* 0x0000000848447211 */ /* 0x000fc600018f0eff */
[----:B------:R-:W-:Y:S01]  /*e100*/  STL [R1+0x3d0], R50 ;  /* 0x0003d03201007387 */ /* 0x000fe20000100800 */
[-C--:B------:R-:W-:Y:S01]  /*e110*/  LEA.HI.X.SX32 R49, R73, R8.reuse, 0x1, P4 ;  /* 0x0000000849317211 */ /* 0x080fe200020f0eff */
[----:B------:R-:W-:Y:S01]  /*e120*/  @P1 IMAD.MOV.U32 R9, RZ, RZ, R66 ;  /* 0x000000ffff091224 */ /* 0x000fe200078e0042 */
[----:B------:R-:W-:Y:S01]  /*e130*/  LEA.HI.X.SX32 R23, R74, R8, 0x1, P5 ;  /* 0x000000084a177211 */ /* 0x000fe200028f0eff */
[----:B------:R-:W3:Y:S01]  /*e140*/  LDL R69, [R1+0x284] ;  /* 0x0002840001457983 */ /* 0x000ee20000100800 */
[----:B------:R-:W-:Y:S01]  /*e150*/  PRMT R11, RZ, 0x7610, R11 ;  /* 0x00007610ff0b7816 */ /* 0x000fe2000000000b */
[----:B------:R-:W-:Y:S02]  /*e160*/  @P1 IMAD.MOV.U32 R8, RZ, RZ, R59 ;  /* 0x000000ffff081224 */ /* 0x000fe400078e003b */
[----:B------:R-:W-:Y:S04]  /*e170*/  STL [R1+0x3bc], R83 ;  /* 0x0003bc5301007387 */ /* 0x000fe80000100800 */
[----:B------:R-:W-:Y:S04]  /*e180*/  STL [R1+0x3c4], R18 ;  /* 0x0003c41201007387 */ /* 0x000fe80000100800 */
[----:B------:R-:W-:Y:S04]  /*e190*/  STL [R1+0x3cc], R51 ;  /* 0x0003cc3301007387 */ /* 0x000fe80000100800 */
[----:B------:R-:W-:Y:S04]  /*e1a0*/  STL [R1+0x3d4], R24 ;  /* 0x0003d41801007387 */ /* 0x000fe80000100800 */
[----:B------:R-:W-:Y:S04]  /*e1b0*/  STL [R1+0x3dc], R67 ;  /* 0x0003dc4301007387 */ /* 0x000fe80000100800 */
[----:B------:R-:W-:Y:S04]  /*e1c0*/  STL [R1+0x3d8], R80 ;  /* 0x0003d85001007387 */ /* 0x000fe80000100800 */
[----:B------:R-:W-:Y:S04]  /*e1d0*/  STL [R1+0x3e0], R48 ;  /* 0x0003e03001007387 */ /* 0x000fe80000100800 */
[----:B------:R0:W2:Y:S04]  /*e1e0*/  @P1 LDG.E.U8 R11, desc[UR24][R8.64] ;  /* 0x00000018080b1981 */ /* 0x0000a8000c1e1100 */
[----:B------:R-:W2:Y:S04]  /*e1f0*/  LDL R70, [R1+0x268] ;  /* 0x0002680001467983 */ /* 0x000ea80000100800 */
[----:B------:R-:W-:Y:S01]  /*e200*/  STL [R1+0x3e4], R22 ;  /* 0x0003e41601007387 */ /* 0x000fe20000100800 */
[----:B0-----:R-:W-:-:S03]  /*e210*/  PRMT R8, RZ, 0x7610, R8 ;  /* 0x00007610ff087816 */ /* 0x001fc60000000008 */
[----:B------:R-:W-:Y:S04]  /*e220*/  STL [R1+0x20c], R59 ;  /* 0x00020c3b01007387 */ /* 0x000fe80000100800 */
[----:B------:R-:W2:Y:S04]  /*e230*/  LDL R71, [R1+0x264] ;  /* 0x0002640001477983 */ /* 0x000ea80000100800 */
[----:B------:R-:W2:Y:S04]  /*e240*/  LDL R72, [R1+0x248] ;  /* 0x0002480001487983 */ /* 0x000ea80000100800 */
[----:B------:R-:W-:Y:S04]  /*e250*/  STL [R1+0x1f4], R26 ;  /* 0x0001f41a01007387 */ /* 0x000fe80000100800 */
[----:B------:R-:W2:Y:S04]  /*e260*/  LDL R73, [R1+0x244] ;  /* 0x0002440001497983 */ /* 0x000ea80000100800 */
[----:B------:R-:W2:Y:S04]  /*e270*/  LDL R74, [R1+0x228] ;  /* 0x00022800014a7983 */ /* 0x000ea80000100800 */
[----:B------:R-:W-:Y:S04]  /*e280*/  STL [R1+0x200], R68 ;  /* 0x0002004401007387 */ /* 0x000fe80000100800 */
[----:B----4-:R2:W4:Y:S04]  /*e290*/  @P1 LDG.E.U8 R8, desc[UR24][R12.64] ;  /* 0x000000180c081981 */ /* 0x010528000c1e1100 */
[----:B------:R-:W-:Y:S04]  /*e2a0*/  STL [R1+0x1fc], R81 ;  /* 0x0001fc5101007387 */ /* 0x000fe80000100800 */
[----:B------:R-:W3:Y:S01]  /*e2b0*/  LDL R75, [R1+0x224] ;  /* 0x00022400014b7983 */ /* 0x000ee20000100800 */
[----:B------:R-:W-:-:S05]  /*e2c0*/  LOP3.LUT R58, R58, 0x70, RZ, 0x3c, !PT ;  /* 0x000000703a3a7812 */ /* 0x000fca00078e3cff */
[----:B------:R-:W-:Y:S04]  /*e2d0*/  STS.U8 [R58+UR9+0x1f80], R29 ;  /* 0x001f801d3a007988 */ /* 0x000fe80008000009 */
[----:B------:R0:W-:Y:S02]  /*e2e0*/  STS.U8 [R58+UR9+0x3f80], R28 ;  /* 0x003f801c3a007988 */ /* 0x0001e40008000009 */
[----:B0-----:R-:W0:Y:S02]  /*e2f0*/  S2R R58, SR_TID.X ;  /* 0x00000000003a7919 */ /* 0x001e240000002100 */
[----:B------:R-:W-:Y:S04]  /*e300*/  STL [R1+0x204], R49 ;  /* 0x0002043101007387 */ /* 0x000fe80000100800 */
[----:B------:R0:W-:Y:S02]  /*e310*/  STL [R1+0x1f8], R66 ;  /* 0x0001f84201007387 */ /* 0x0001e40000100800 */
[----:B0-----:R-:W-:Y:S01]  /*e320*/  LOP3.LUT R66, R58, 0x7f, RZ, 0xc0, !PT ;  /* 0x0000007f3a427812 */ /* 0x001fe200078ec0ff */
[----:B--2---:R-:W-:-:S04]  /*e330*/  @P1 IMAD.MOV.U32 R12, RZ, RZ, R74 ;  /* 0x000000ffff0c1224 */ /* 0x004fc800078e004a */
[----:B----4-:R0:W-:Y:S01]  /*e340*/  STS.U8 [R66+UR9+0x8000], R8 ;  /* 0x0080000842007988 */ /* 0x0101e20008000009 */
[----:B---3--:R-:W-:Y:S01]  /*e350*/  @P1 IMAD.MOV.U32 R13, RZ, RZ, R75 ;  /* 0x000000ffff0d1224 */ /* 0x008fe200078e004b */
[----:B0-----:R-:W-:-:S06]  /*e360*/  PRMT R8, RZ, 0x7610, R8 ;  /* 0x00007610ff087816 */ /* 0x001fcc0000000008 */
[----:B------:R0:W2:Y:S02]  /*e370*/  @P1 LDG.E.U8 R8, desc[UR24][R12.64] ;  /* 0x000000180c081981 */ /* 0x0000a4000c1e1100 */
[----:B0-----:R-:W-:Y:S02]  /*e380*/  @P1 IMAD.MOV.U32 R12, RZ, RZ, R72 ;  /* 0x000000ffff0c1224 */ /* 0x001fe400078e0048 */
[----:B------:R-:W-:Y:S01]  /*e390*/  @P1 IMAD.MOV.U32 R13, RZ, RZ, R73 ;  /* 0x000000ffff0d1224 */ /* 0x000fe200078e0049 */
[----:B--2---:R0:W-:Y:S02]  /*e3a0*/  STS.U8 [R66+UR9+0x8200], R8 ;  /* 0x0082000842007988 */ /* 0x0041e40008000009 */
[----:B0-----:R-:W-:-:S06]  /*e3b0*/  PRMT R8, RZ, 0x7610, R8 ;  /* 0x00007610ff087816 */ /* 0x001fcc0000000008 */
[----:B------:R0:W2:Y:S02]  /*e3c0*/  @P1 LDG.E.U8 R8, desc[UR24][R12.64] ;  /* 0x000000180c081981 */ /* 0x0000a4000c1e1100 */
[----:B0-----:R-:W-:Y:S02]  /*e3d0*/  @P1 IMAD.MOV.U32 R12, RZ, RZ, R70 ;  /* 0x000000ffff0c1224 */ /* 0x001fe400078e0046 */
[----:B------:R-:W-:Y:S01]  /*e3e0*/  @P1 IMAD.MOV.U32 R13, RZ, RZ, R71 ;  /* 0x000000ffff0d1224 */ /* 0x000fe200078e0047 */
[----:B--2---:R0:W-:Y:S02]  /*e3f0*/  STS.U8 [R66+UR9+0x8400], R8 ;  /* 0x0084000842007988 */ /* 0x0041e40008000009 */
[----:B0-----:R-:W-:-:S06]  /*e400*/  PRMT R8, RZ, 0x7610, R8 ;  /* 0x00007610ff087816 */ /* 0x001fcc0000000008 */
[----:B------:R0:W2:Y:S04]  /*e410*/  @P1 LDG.E.U8 R8, desc[UR24][R12.64] ;  /* 0x000000180c081981 */ /* 0x0000a8000c1e1100 */
[----:B------:R-:W-:Y:S04]  /*e420*/  STL [R1+0x208], R23 ;  /* 0x0002081701007387 */ /* 0x000fe80000100800 */
[----:B------:R-:W3:Y:S01]  /*e430*/  LDL R64, [R1+0x2a4] ;  /* 0x0002a40001407983 */ /* 0x000ee20000100800 */
[----:B0-----:R-:W-:Y:S02]  /*e440*/  @P1 IMAD.MOV.U32 R12, RZ, RZ, R65 ;  /* 0x000000ffff0c1224 */ /* 0x001fe400078e0041 */
[----:B------:R-:W-:Y:S01]  /*e450*/  @P1 IMAD.MOV.U32 R13, RZ, RZ, R69 ;  /* 0x000000ffff0d1224 */ /* 0x000fe200078e0045 */
[----:B------:R-:W4:Y:S04]  /*e460*/  LDL R63, [R1+0x2a8] ;  /* 0x0002a800013f7983 */ /* 0x000f280000100800 */
[----:B------:R-:W3:Y:S04]  /*e470*/  LDL R62, [R1+0x2c4] ;  /* 0x0002c400013e7983 */ /* 0x000ee80000100800 */
[----:B------:R-:W3:Y:S04]  /*e480*/  LDL R61, [R1+0x2c8] ;  /* 0x0002c800013d7983 */ /* 0x000ee80000100800 */
[----:B------:R-:W3:Y:S04]  /*e490*/  LDL R59, [R1+0x2e8] ;  /* 0x0002e800013b7983 */ /* 0x000ee80000100800 */
[----:B------:R-:W3:Y:S04]  /*e4a0*/  LDL R58, [R1+0x308] ;  /* 0x00030800013a7983 */ /* 0x000ee80000100800 */
[----:B--2---:R0:W-:Y:S02]  /*e4b0*/  STS.U8 [R66+UR9+0x8600], R8 ;  /* 0x0086000842007988 */ /* 0x0041e40008000009 */
[----:B0-----:R-:W-:-:S06]  /*e4c0*/  PRMT R8, RZ, 0x7610, R8 ;  /* 0x00007610ff087816 */ /* 0x001fcc0000000008 */
[----:B------:R4:W2:Y:S02]  /*e4d0*/  @P1 LDG.E.U8 R8, desc[UR24][R12.64] ;  /* 0x000000180c081981 */ /* 0x0008a4000c1e1100 */
[----:B----4-:R-:W-:Y:S02]  /*e4e0*/  @P1 IMAD.MOV.U32 R12, RZ, RZ, R63 ;  /* 0x000000ffff0c1224 */ /* 0x010fe400078e003f */
[----:B---3--:R-:W-:Y:S01]  /*e4f0*/  @P1 IMAD.MOV.U32 R13, RZ, RZ, R64 ;  /* 0x000000ffff0d1224 */ /* 0x008fe200078e0040 */
[----:B--2---:R0:W-:Y:S02]  /*e500*/  STS.U8 [R66+UR9+0x8800], R8 ;  /* 0x0088000842007988 */ /* 0x0041e40008000009 */
        /* <DEDUP_REMOVED lines=8> */
[----:B------:R-:W-:Y:S02]  /*e590*/  @P1 IMAD.MOV.U32 R13, RZ, RZ, R6 ;  /* 0x000000ffff0d1224 */ /* 0x000fe400078e0006 */
[----:B------:R-:W3:Y:S04]  /*e5a0*/  LDL.LU R6, [R1+0x76c] ;  /* 0x00076c0001067983 */ /* 0x000ee80000300800 */
[----:B--2---:R0:W-:Y:S02]  /*e5b0*/  STS.U8 [R66+UR9+0x8c00], R8 ;  /* 0x008c000842007988 */ /* 0x0041e40008000009 */
[----:B0-----:R-:W-:-:S06]  /*e5c0*/  PRMT R8, RZ, 0x7610, R8 ;  /* 0x00007610ff087816 */ /* 0x001fcc0000000008 */
[----:B------:R0:W2:Y:S02]  /*e5d0*/  @P1 LDG.E.U8 R8, desc[UR24][R12.64] ;  /* 0x000000180c081981 */ /* 0x0000a4000c1e1100 */
[----:B0-----:R-:W-:Y:S02]  /*e5e0*/  @P1 IMAD.MOV.U32 R12, RZ, RZ, R58 ;  /* 0x000000ffff0c1224 */ /* 0x001fe400078e003a */
[----:B------:R-:W-:Y:S02]  /*e5f0*/  @P1 IMAD.MOV.U32 R13, RZ, RZ, R19 ;  /* 0x000000ffff0d1224 */ /* 0x000fe400078e0013 */
[----:B------:R-:W4:Y:S04]  /*e600*/  LDL.LU R19, [R1+0x768] ;  /* 0x0007680001137983 */ /* 0x000f280000300800 */
[----:B--2---:R0:W-:Y:S02]  /*e610*/  STS.U8 [R66+UR9+0x8e00], R8 ;  /* 0x008e000842007988 */ /* 0x0041e40008000009 */
[----:B0-----:R-:W-:-:S06]  /*e620*/  PRMT R8, RZ, 0x7610, R8 ;  /* 0x00007610ff087816 */ /* 0x001fcc0000000008 */
[----:B------:R0:W2:Y:S02]  /*e630*/  @P1 LDG.E.U8 R8, desc[UR24][R12.64] ;  /* 0x000000180c081981 */ /* 0x0000a4000c1e1100 */
[----:B0-----:R-:W-:Y:S02]  /*e640*/  @P1 IMAD.MOV.U32 R12, RZ, RZ, R2 ;  /* 0x000000ffff0c1224 */ /* 0x001fe400078e0002 */
[----:B------:R-:W-:Y:S02]  /*e650*/  @P1 IMAD.MOV.U32 R13, RZ, RZ, R16 ;  /* 0x000000ffff0d1224 */ /* 0x000fe400078e0010 */
[----:B------:R-:W3:Y:S04]  /*e660*/  LDL.LU R16, [R1+0x764] ;  /* 0x0007640001107983 */ /* 0x000ee80000300800 */
[----:B------:R-:W3:Y:S04]  /*e670*/  LDL.LU R2, [R1+0x760] ;  /* 0x0007600001027983 */ /* 0x000ee80000300800 */
[----:B--2---:R0:W-:Y:S02]  /*e680*/  STS.U8 [R66+UR9+0x9000], R8 ;  /* 0x0090000842007988 */ /* 0x0041e40008000009 */
[----:B0-----:R-:W-:-:S06]  /*e690*/  PRMT R8, RZ, 0x7610, R8 ;  /* 0x00007610ff087816 */ /* 0x001fcc0000000008 */
[----:B------:R0:W2:Y:S02]  /*e6a0*/  @P1 LDG.E.U8 R8, desc[UR24][R12.64] ;  /* 0x000000180c081981 */ /* 0x0000a4000c1e1100 */
[----:B0-----:R-:W-:Y:S02]  /*e6b0*/  @P1 IMAD.MOV.U32 R12, RZ, RZ, R5 ;  /* 0x000000ffff0c1224 */ /* 0x001fe400078e0005 */
[----:B------:R-:W-:Y:S02]  /*e6c0*/  @P1 IMAD.MOV.U32 R13, RZ, RZ, R7 ;  /* 0x000000ffff0d1224 */ /* 0x000fe400078e0007 */
[----:B------:R-:W3:Y:S04]  /*e6d0*/  LDL.LU R7, [R1+0x75c] ;  /* 0x00075c0001077983 */ /* 0x000ee80000300800 */
[----:B------:R-:W3:Y:S04]  /*e6e0*/  LDL.LU R5, [R1+0x758] ;  /* 0x0007580001057983 */ /* 0x000ee80000300800 */
[----:B------:R-:W3:Y:S04]  /*e6f0*/  LDL R65, [R1+0x1f0] ;  /* 0x0001f00001417983 */ /* 0x000ee80000100800 */
        /* <DEDUP_REMOVED lines=8> */
[----:B------:R-:W3:Y:S04]  /*e780*/  LDL R63, [R1+0x230] ;  /* 0x00023000013f7983 */ /* 0x000ee80000100800 */
[----:B------:R-:W3:Y:S04]  /*e790*/  LDL R62, [R1+0x24c] ;  /* 0x00024c00013e7983 */ /* 0x000ee80000100800 */
[----:B------:R-:W3:Y:S04]  /*e7a0*/  LDL R61, [R1+0x250] ;  /* 0x00025000013d7983 */ /* 0x000ee80000100800 */
[----:B------:R-:W3:Y:S04]  /*e7b0*/  LDL R59, [R1+0x270] ;  /* 0x00027000013b7983 */ /* 0x000ee80000100800 */
[----:B------:R-:W3:Y:S04]  /*e7c0*/  LDL R58, [R1+0x28c] ;  /* 0x00028c00013a7983 */ /* 0x000ee80000100800 */
[----:B--2---:R0:W-:Y:S02]  /*e7d0*/  STS.U8 [R66+UR9+0x9400], R8 ;  /* 0x0094000842007988 */ /* 0x0041e40008000009 */
[----:B0-----:R-:W-:-:S06]  /*e7e0*/  PRMT R8, RZ, 0x7610, R8 ;  /* 0x00007610ff087816 */ /* 0x001fcc0000000008 */
[----:B------:R0:W2:Y:S02]  /*e7f0*/  @P1 LDG.E.U8 R8, desc[UR24][R12.64] ;  /* 0x000000180c081981 */ /* 0x0000a4000c1e1100 */
[----:B0-----:R-:W-:Y:S02]  /*e800*/  @P1 IMAD.MOV.U32 R12, RZ, RZ, R56 ;  /* 0x000000ffff0c1224 */ /* 0x001fe400078e0038 */
[----:B------:R-:W-:Y:S01]  /*e810*/  @P1 IMAD.MOV.U32 R13, RZ, RZ, R60 ;  /* 0x000000ffff0d1224 */ /* 0x000fe200078e003c */
[----:B------:R-:W3:Y:S04]  /*e820*/  LDL R56, [R1+0x290] ;  /* 0x0002900001387983 */ /* 0x000ee80000100800 */
[----:B------:R-:W3:Y:S04]  /*e830*/  LDL R60, [R1+0x26c] ;  /* 0x00026c00013c7983 */ /* 0x000ee80000100800 */
[----:B--2---:R0:W-:Y:S02]  /*e840*/  STS.U8 [R66+UR9+0x9600], R8 ;  /* 0x0096000842007988 */ /* 0x0041e40008000009 */
[----:B0-----:R-:W-:-:S06]  /*e850*/  PRMT R8, RZ, 0x7610, R8 ;  /* 0x00007610ff087816 */ /* 0x001fcc0000000008 */
[----:B------:R0:W2:Y:S02]  /*e860*/  @P1 LDG.E.U8 R8, desc[UR24][R12.64] ;  /* 0x000000180c081981 */ /* 0x0000a4000c1e1100 */
[----:B0-----:R-:W-:Y:S02]  /*e870*/  @P1 IMAD.MOV.U32 R12, RZ, RZ, R47 ;  /* 0x000000ffff0c1224 */ /* 0x001fe400078e002f */
[----:B------:R-:W-:Y:S02]  /*e880*/  @P1 IMAD.MOV.U32 R13, RZ, RZ, R78 ;  /* 0x000000ffff0d1224 */ /* 0x000fe400078e004e */
[----:B------:R-:W3:Y:S01]  /*e890*/  LDL.LU R78, [R1+0x74c] ;  /* 0x00074c00014e7983 */ /* 0x000ee20000300800 */
[----:B------:R-:W-:-:S03]  /*e8a0*/  PRMT R9, RZ, 0x7610, R9 ;  /* 0x00007610ff097816 */ /* 0x000fc60000000009 */
        /* <DEDUP_REMOVED lines=16> */
[----:B---3--:R-:W-:Y:S02]  /*e9b0*/  @P1 IMAD.MOV.U32 R12, RZ, RZ, R78 ;  /* 0x000000ffff0c1224 */ /* 0x008fe400078e004e */
[----:B------:R-:W-:-:S05]  /*e9c0*/  @P1 IMAD.MOV.U32 R13, RZ, RZ, R65 ;  /* 0x000000ffff0d1224 */ /* 0x000fca00078e0041 */
[----:B------:R0:W3:Y:S02]  /*e9d0*/  @P1 LDG.E.U8 R9, desc[UR24][R12.64] ;  /* 0x000000180c091981 */ /* 0x0000e4000c1e1100 */
[----:B0-----:R-:W-:Y:S02]  /*e9e0*/  @P1 IMAD.MOV.U32 R12, RZ, RZ, R63 ;  /* 0x000000ffff0c1224 */ /* 0x001fe400078e003f */
[----:B------:R-:W-:Y:S01]  /*e9f0*/  @P1 IMAD.MOV.U32 R13, RZ, RZ, R64 ;  /* 0x000000ffff0d1224 */ /* 0x000fe200078e0040 */
[----:B------:R-:W0:Y:S01]  /*ea00*/  S2R R78, SR_TID.X ;  /* 0x00000000004e7919 */ /* 0x000e220000002100 */
[----:B--2---:R1:W-:Y:S02]  /*ea10*/  STS.U8 [R66+UR9+0x9e00], R8 ;  /* 0x009e000842007988 */ /* 0x0043e40008000009 */
[----:B-1----:R-:W-:-:S06]  /*ea20*/  PRMT R8, RZ, 0x7610, R8 ;  /* 0x00007610ff087816 */ /* 0x002fcc0000000008 */
[----:B------:R1:W2:Y:S01]  /*ea30*/  @P1 LDG.E.U8 R8, desc[UR24][R12.64] ;  /* 0x000000180c081981 */ /* 0x0002a2000c1e1100 */
[----:B0-----:R-:W-:-:S04]  /*ea40*/  LOP3.LUT R78, R78, 0x7f, RZ, 0xc0, !PT ;  /* 0x0000007f4e4e7812 */ /* 0x001fc800078ec0ff */
[----:B------:R-:W-:Y:S01]  /*ea50*/  LOP3.LUT R78, R78, 0x10, RZ, 0x3c, !PT ;  /* 0x000000104e4e7812 */ /* 0x000fe200078e3cff */
[----:B-1----:R-:W-:Y:S02]  /*ea60*/  @P1 IMAD.MOV.U32 R12, RZ, RZ, R61 ;  /* 0x000000ffff0c1224 */ /* 0x002fe400078e003d */
[----:B------:R-:W-:Y:S02]  /*ea70*/  @P1 IMAD.MOV.U32 R13, RZ, RZ, R62 ;  /* 0x000000ffff0d1224 */ /* 0x000fe400078e003e */
        /* <DEDUP_REMOVED lines=49> */
[----:B------:R-:W-:Y:S01]  /*ed90*/  @P1 IMAD.MOV.U32 R13, RZ, RZ, R44 ;  /* 0x000000ffff0d1224 */ /* 0x000fe200078e002c */
[----:B---3--:R-:W-:Y:S01]  /*eda0*/  STS.U8 [R78+UR9+0x8080], R9 ;  /* 0x008080094e007988 */ /* 0x008fe20008000009 */
[----:B------:R-:W-:-:S03]  /*edb0*/  PRMT R10, RZ, 0x7610, R10 ;  /* 0x00007610ff0a7816 */ /* 0x000fc6000000000a */
        /* <DEDUP_REMOVED lines=30> */
[----:B------:R0:W2:Y:S01]  /*efa0*/  @P1 LDG.E.U8 R8, desc[UR24][R12.64] ;  /* 0x000000180c081981 */ /* 0x0000a2000c1e1100 */
[----:B------:R-:W-:Y:S02]  /*efb0*/  @P1 IMAD.MOV.U32 R9, RZ, RZ, R47 ;  /* 0x000000ffff091224 */ /* 0x000fe400078e002f */
[----:B0-----:R-:W-:Y:S02]  /*efc0*/  @P1 IMAD.MOV.U32 R12, RZ, RZ, R45 ;  /* 0x000000ffff0c1224 */ /* 0x001fe400078e002d */
[----:B------:R-:W-:Y:S01]  /*efd0*/  @P1 IMAD.MOV.U32 R13, RZ, RZ, R46 ;  /* 0x000000ffff0d1224 */ /* 0x000fe200078e002e */
[----:B--2---:R0:W-:Y:S02]  /*efe0*/  STS.U8 [R78+UR9+0x9e80], R8 ;  /* 0x009e80084e007988 */ /* 0x0041e40008000009 */
[----:B0-----:R-:W-:-:S05]  /*eff0*/  @P1 IMAD.MOV.U32 R8, RZ, RZ, R77 ;  /* 0x000000ffff081224 */ /* 0x001fca00078e004d */
[----:B------:R0:W2:Y:S02]  /*f000*/  @P1 LDG.E.U8 R10, desc[UR24][R8.64] ;  /* 0x00000018080a1981 */ /* 0x0000a4000c1e1100 */
[----:B0-----:R-:W-:-:S06]  /*f010*/  PRMT R8, RZ, 0x7610, R8 ;  /* 0x00007610ff087816 */ /* 0x001fcc0000000008 */
[----:B------:R3:W2:Y:S01]  /*f020*/  @P1 LDG.E.U8 R8, desc[UR24][R12.64] ;  /* 0x000000180c081981 */ /* 0x0006a2000c1e1100 */
[----:B------:R-:W0:Y:S01]  /*f030*/  S2R R77, SR_TID.X ;  /* 0x00000000004d7919 */ /* 0x000e220000002100 */
[----:B---3--:R-:W-:Y:S02]  /*f040*/  @P1 IMAD.MOV.U32 R12, RZ, RZ, R43 ;  /* 0x000000ffff0c1224 */ /* 0x008fe400078e002b */
[----:B------:R-:W-:Y:S01]  /*f050*/  @P1 IMAD.MOV.U32 R13, RZ, RZ, R44 ;  /* 0x000000ffff0d1224 */ /* 0x000fe200078e002c */
[----:B0-----:R-:W-:-:S04]  /*f060*/  LOP3.LUT R77, R77, 0x7f, RZ, 0xc0, !PT ;  /* 0x0000007f4d4d7812 */ /* 0x001fc800078ec0ff */
[----:B------:R-:W-:-:S05]  /*f070*/  LOP3.LUT R77, R77, 0x20, RZ, 0x3c, !PT ;  /* 0x000000204d4d7812 */ /* 0x000fca00078e3cff */
        /* <DEDUP_REMOVED lines=72> */
[----:B------:R-:W0:Y:S01]  /*f500*/  S2R R76, SR_TID.X ;  /* 0x00000000004c7919 */ /* 0x000e220000002100 */
[----:B--2---:R1:W-:Y:S02]  /*f510*/  STS.U8 [R77+UR9+0x9d00], R8 ;  /* 0x009d00084d007988 */ /* 0x0043e40008000009 */
[----:B-1----:R-:W-:-:S06]  /*f520*/  PRMT R8, RZ, 0x7610, R8 ;  /* 0x00007610ff087816 */ /* 0x002fcc0000000008 */
[----:B------:R-:W2:Y:S01]  /*f530*/  @P1 LDG.E.U8 R8, desc[UR24][R12.64] ;  /* 0x000000180c081981 */ /* 0x000ea2000c1e1100 */
[----:B0-----:R-:W-:-:S04]  /*f540*/  LOP3.LUT R76, R76, 0x7f, RZ, 0xc0, !PT ;  /* 0x0000007f4c4c7812 */ /* 0x001fc800078ec0ff */
[----:B------:R-:W-:Y:S01]  /*f550*/  LOP3.LUT R76, R76, 0x30, RZ, 0x3c, !PT ;  /* 0x000000304c4c7812 */ /* 0x000fe200078e3cff */
[----:B------:R3:W-:Y:S01]  /*f560*/  STS.U8 [R77+UR9+0x8100], R10 ;  /* 0x0081000a4d007988 */ /* 0x0007e20008000009 */
[----:B------:R-:W-:Y:S01]  /*f570*/  PRMT R9, RZ, 0x7610, R9 ;  /* 0x00007610ff097816 */ /* 0x000fe20000000009 */
[----:B---3--:R-:W-:Y:S02]  /*f580*/  @P1 IMAD.MOV.U32 R10, RZ, RZ, R5 ;  /* 0x000000ffff0a1224 */ /* 0x008fe400078e0005 */
[----:B--2---:R-:W-:Y:S04]  /*f590*/  STS.U8 [R77+UR9+0x9f00], R8 ;  /* 0x009f00084d007988 */ /* 0x004fe80008000009 */
[----:B------:R0:W-:Y:S02]  /*f5a0*/  STS.U8 [R76+UR9+0x9f80], R11 ;  /* 0x009f800b4c007988 */ /* 0x0001e40008000009 */
[----:B0-----:R-:W-:Y:S01]  /*f5b0*/  @P1 IMAD.MOV.U32 R11, RZ, RZ, R7 ;  /* 0x000000ffff0b1224 */ /* 0x001fe200078e0007 */
[----:B------:R-:W-:Y:S01]  /*f5c0*/  PRMT R8, RZ, 0x7610, R8 ;  /* 0x00007610ff087816 */ /* 0x000fe20000000008 */
[----:B------:R-:W5:Y:S04]  /*f5d0*/  LDL.LU R7, [R1+0x708] ;  /* 0x0007080001077983 */ /* 0x000f680000300800 */
[----:B------:R0:W2:Y:S04]  /*f5e0*/  @P1 LDG.E.U8 R9, desc[UR24][R10.64] ;  /* 0x000000180a091981 */ /* 0x0000a8000c1e1100 */
[----:B------:R-:W5:Y:S01]  /*f5f0*/  LDL.LU R5, [R1+0x704] ;  /* 0x0007040001057983 */ /* 0x000f620000300800 */
[----:B0-----:R-:W-:-:S02]  /*f600*/  @P1 IMAD.MOV.U32 R10, RZ, RZ, R4 ;  /* 0x000000ffff0a1224 */ /* 0x001fc400078e0004 */
[----:B------:R-:W-:Y:S02]  /*f610*/  @P1 IMAD.MOV.U32 R11, RZ, RZ, R6 ;  /* 0x000000ffff0b1224 */ /* 0x000fe400078e0006 */
[----:B------:R-:W5:Y:S04]  /*f620*/  LDL.LU R6, [R1+0x700] ;  /* 0x0007000001067983 */ /* 0x000f680000300800 */
[----:B------:R0:W3:Y:S04]  /*f630*/  @P1 LDG.E.U8 R8, desc[UR24][R10.64] ;  /* 0x000000180a081981 */ /* 0x0000e8000c1e1100 */
[----:B------:R-:W5:Y:S01]  /*f640*/  LDL.LU R4, [R1+0x6fc] ;  /* 0x0006fc0001047983 */ /* 0x000f620000300800 */
[----:B0-----:R-:W-:-:S02]  /*f650*/  @P1 IMAD.MOV.U32 R10, RZ, RZ, R2 ;  /* 0x000000ffff0a1224 */ /* 0x001fc400078e0002 */
[----:B------:R-:W-:Y:S02]  /*f660*/  @P1 IMAD.MOV.U32 R11, RZ, RZ, R3 ;  /* 0x000000ffff0b1224 */ /* 0x000fe400078e0003 */
[----:B------:R-:W5:Y:S04]  /*f670*/  LDL.LU R3, [R1+0x6f8] ;  /* 0x0006f80001037983 */ /* 0x000f680000300800 */
[----:B------:R-:W5:Y:S04]  /*f680*/  LDL.LU R2, [R1+0x6f4] ;  /* 0x0006f40001027983 */ /* 0x000f680000300800 */
[----:B---3--:R0:W-:Y:S02]  /*f690*/  STS.U8 [R76+UR9+0x8380], R8 ;  /* 0x008380084c007988 */ /* 0x0081e40008000009 */
[----:B0-----:R-:W-:-:S06]  /*f6a0*/  PRMT R8, RZ, 0x7610, R8 ;  /* 0x00007610ff087816 */ /* 0x001fcc0000000008 */
[----:B------:R0:W3:Y:S02]  /*f6b0*/  @P1 LDG.E.U8 R8, desc[UR24][R10.64] ;  /* 0x000000180a081981 */ /* 0x0000e4000c1e1100 */
[----:B0-----:R-:W-:Y:S02]  /*f6c0*/  @P1 IMAD.MOV.U32 R10, RZ, RZ, R0 ;  /* 0x000000ffff0a1224 */ /* 0x001fe400078e0000 */
[----:B------:R-:W-:Y:S01]  /*f6d0*/  @P1 IMAD.MOV.U32 R11, RZ, RZ, R25 ;  /* 0x000000ffff0b1224 */ /* 0x000fe200078e0019 */
[----:B------:R-:W5:Y:S04]  /*f6e0*/  LDL.LU R0, [R1+0x6f0] ;  /* 0x0006f00001007983 */ /* 0x000f680000300800 */
[----:B---3--:R0:W-:Y:S02]  /*f6f0*/  STS.U8 [R76+UR9+0x8580], R8 ;  /* 0x008580084c007988 */ /* 0x0081e40008000009 */
[----:B0-----:R-:W-:-:S06]  /*f700*/  PRMT R8, RZ, 0x7610, R8 ;  /* 0x00007610ff087816 */ /* 0x001fcc0000000008 */
[----:B------:R0:W3:Y:S02]  /*f710*/  @P1 LDG.E.U8 R8, desc[UR24][R10.64] ;  /* 0x000000180a081981 */ /* 0x0000e4000c1e1100 */
[----:B0-----:R-:W-:Y:S02]  /*f720*/  @P1 IMAD.MOV.U32 R10, RZ, RZ, R20 ;  /* 0x000000ffff0a1224 */ /* 0x001fe400078e0014 */
[----:B------:R-:W-:Y:S01]  /*f730*/  @P1 IMAD.MOV.U32 R11, RZ, RZ, R21 ;  /* 0x000000ffff0b1224 */ /* 0x000fe200078e0015 */
[----:B---3--:R0:W-:Y:S02]  /*f740*/  STS.U8 [R76+UR9+0x8780], R8 ;  /* 0x008780084c007988 */ /* 0x0081e40008000009 */
[----:B0-----:R-:W-:-:S06]  /*f750*/  PRMT R8, RZ, 0x7610, R8 ;  /* 0x00007610ff087816 */ /* 0x001fcc0000000008 */
[----:B------:R0:W3:Y:S02]  /*f760*/  @P1 LDG.E.U8 R8, desc[UR24][R10.64] ;  /* 0x000000180a081981 */ /* 0x0000e4000c1e1100 */
[----:B0-----:R-:W-:Y:S02]  /*f770*/  @P1 IMAD.MOV.U32 R10, RZ, RZ, R18 ;  /* 0x000000ffff0a1224 */ /* 0x001fe400078e0012 */
[----:B----4-:R-:W-:Y:S01]  /*f780*/  @P1 IMAD.MOV.U32 R11, RZ, RZ, R19 ;  /* 0x000000ffff0b1224 */ /* 0x010fe200078e0013 */
        /* <DEDUP_REMOVED lines=47> */
[----:B------:R-:W3:Y:S04]  /*fa80*/  @P1 LDG.E.U8 R8, desc[UR24][R10.64] ;  /* 0x000000180a081981 */ /* 0x000ee8000c1e1100 */
[----:B--2---:R0:W-:Y:S01]  /*fa90*/  STS.U8 [R76+UR9+0x8180], R9 ;  /* 0x008180094c007988 */ /* 0x0041e20008000009 */
[----:B------:R-:W-:-:S04]  /*faa0*/  ISETP.NE.U32.AND P1, PT, RZ, UR7, PT ;  /* 0x00000007ff007c0c */ /* 0x000fc8000bf25070 */
[C---:B------:R-:W-:Y:S02]  /*fab0*/  ISETP.LT.OR P2, PT, R79.reuse, 0x40, P1 ;  /* 0x000000404f00780c */ /* 0x040fe40000f41670 */
[----:B------:R-:W-:Y:S01]  /*fac0*/  ISETP.GE.AND P3, PT, R79, 0x80, PT ;  /* 0x000000804f00780c */ /* 0x000fe20003f66270 */
[----:B---3--:R0:W-:Y:S01]  /*fad0*/  STS.U8 [R76+UR9+0x9d80], R8 ;  /* 0x009d80084c007988 */ /* 0x0081e20008000009 */
[----:B------:R1:W-:Y:S06]  /*fae0*/  MEMBAR.ALL.CTA ;  /* 0x0000000000007992 */ /* 0x0003ec0000008000 */
[----:B-1----:R-:W1:Y:S02]  /*faf0*/  FENCE.VIEW.ASYNC.S ;  /* 0x00000000000073c6 */ /* 0x002e640000000000 */
[----:B-1----:R-:W-:Y:S06]  /*fb00*/  BAR.SYNC.DEFER_BLOCKING 0x0 ;  /* 0x0000000000007b1d */ /* 0x002fec0000010000 */
[----:B------:R-:W-:Y:S05]  /*fb10*/  @P2 BRA `(.L_x_6) ;  /* 0x00000000008c2947 */ /* 0x000fea0003800000 */
[----:B------:R-:W-:Y:S02]  /*fb20*/  USHF.R.U32.HI UR16, URZ, 0x4, UR9 ;  /* 0x00000004ff107899 */ /* 0x000fe40008011609 */
[----:B------:R-:W-:Y:S02]  /*fb30*/  UIADD3 UR5, UPT, UPT, UR9, 0x8000, URZ ;  /* 0x0000800009057890 */ /* 0x000fe4000fffe0ff */
[----:B------:R-:W-:Y:S02]  /*fb40*/  USGXT.U32 UR16, UR16, 0xe ;  /* 0x0000000e1010789a */ /* 0x000fe40008000000 */
[----:B------:R-:W-:Y:S02]  /*fb50*/  USHF.R.U32.HI UR5, URZ, 0x4, UR5 ;  /* 0x00000004ff057899 */ /* 0x000fe40008011605 */
[----:B------:R-:W-:Y:S01]  /*fb60*/  UIADD3 UR26, UP1, UPT, UR16, 0x100, URZ ;  /* 0x00000100101a7890 */ /* 0x000fe2000ff3e0ff */
[----:B------:R-:W-:Y:S01]  /*fb70*/  UMOV UR4, URZ ;  /* 0x000000ff00047c82 */ /* 0x000fe20008000000 */
[----:B------:R-:W-:-:S02]  /*fb80*/  USGXT.U32 UR6, UR5, 0xe ;  /* 0x0000000e0506789a */ /* 0x000fc40008000000 */
[----:B------:R-:W-:Y:S01]  /*fb90*/  UIADD3.X UR27, UPT, UPT, UR4, 0x40004040, URZ, UP1, !UPT ;  /* 0x40004040041b7890 */ /* 0x000fe20008ffe4ff */
[----:B------:R-:W-:Y:S01]  /*fba0*/  UMOV UR14, 0xfffffffe ;  /* 0xfffffffe000e7882 */ /* 0x000fe20000000000 */
[----:B------:R-:W-:Y:S01]  /*fbb0*/  UMOV UR15, 0x7fffbfdf ;  /* 0x7fffbfdf000f7882 */ /* 0x000fe20000000000 */
[----:B------:R-:W-:Y:S01]  /*fbc0*/  UMOV UR7, URZ ;  /* 0x000000ff00077c82 */ /* 0x000fe20008000000 */
[----:B------:R-:W-:Y:S02]  /*fbd0*/  UIADD3 UR20, UPT, UPT, UR8, 0x80, URZ ;  /* 0x0000008008147890 */ /* 0x000fe4000fffe0ff */
[----:B------:R-:W-:Y:S02]  /*fbe0*/  UIADD3.64 UR14, UPT, UPT, UR6, -UR14, URZ ;  /* 0x8000000e060e7297 */ /* 0x000fe4000fffe0ff */
[----:B------:R-:W-:Y:S02]  /*fbf0*/  UIADD3.64 UR18, UPT, UPT, UR26, 0x100, URZ ;  /* 0x000001001a127897 */ /* 0x000fe4000fffe0ff */
[----:B------:R-:W-:-:S02]  /*fc00*/  UIADD3 UR21, UPT, UPT, UR8, 0x80, URZ ;  /* 0x0000008008157890 */ /* 0x000fc4000fffe0ff */
[----:B------:R-:W-:Y:S01]  /*fc10*/  UIADD3.64 UR22, UPT, UPT, UR26, 0x200, URZ ;  /* 0x000002001a167897 */ /* 0x000fe2000fffe0ff */
[----:B------:R-:W-:Y:S01]  /*fc20*/  UMOV UR28, 0x0 ;  /* 0x00000000001c7882 */ /* 0x000fe20000000000 */
[----:B------:R-:W-:Y:S01]  /*fc30*/  UMOV UR29, 0x8208010 ;  /* 0x08208010001d7882 */ /* 0x000fe20000000000 */
[----:B------:R-:W-:Y:S01]  /*fc40*/  UMOV UR17, 0x40004040 ;  /* 0x4000404000117882 */ /* 0x000fe20000000000 */
[----:B------:R-:W-:Y:S01]  /*fc50*/  UMOV UR7, 0x80004020 ;  /* 0x8000402000077882 */ /* 0x000fe20000000000 */
[----:B------:R-:W-:Y:S01]  /*fc60*/  UMOV UR30, 0x0 ;  /* 0x00000000001e7882 */ /* 0x000fe20000000000 */
[----:B------:R-:W-:Y:S01]  /*fc70*/  UMOV UR31, 0x8208010 ;  /* 0x08208010001f7882 */ /* 0x000fe20000000000 */
[----:B------:R-:W-:Y:S01]  /*fc80*/  UMOV UR32, 0x0 ;  /* 0x0000000000207882 */ /* 0x000fe20000000000 */
[----:B------:R-:W-:Y:S01]  /*fc90*/  UMOV UR33, 0x8208010 ;  /* 0x0820801000217882 */ /* 0x000fe20000000000 */
[----:B------:R-:W-:Y:S01]  /*fca0*/  UMOV UR4, UR11 ;  /* 0x0000000b00047c82 */ /* 0x000fe20008000000 */
[----:B------:R-:W-:Y:S01]  /*fcb0*/  UMOV UR5, URZ ;  /* 0x000000ff00057c82 */ /* 0x000fe20008000000 */
[----:B------:R1:W-:Y:S01]  /*fcc0*/  UTCQMMA gdesc[UR16], gdesc[UR6], tmem[UR8], tmem[UR28], idesc[UR29], !UPT ;  /* 0x00ff1c06100075ea */ /* 0x0003e2000f800308 */
[----:B------:R-:W-:Y:S01]  /*fcd0*/  UMOV UR34, 0x0 ;  /* 0x0000000000227882 */ /* 0x000fe20000000000 */
[----:B------:R-:W-:Y:S01]  /*fce0*/  UMOV UR35, 0x8208010 ;  /* 0x0820801000237882 */ /* 0x000fe20000000000 */
[----:B------:R1:W-:Y:S01]  /*fcf0*/  UTCQMMA gdesc[UR26], gdesc[UR14], tmem[UR8], tmem[UR30], idesc[UR31], UPT ;  /* 0x00ff1e0e1a0075ea */ /* 0x0003e2000b800308 */
[----:B------:R-:W-:Y:S01]  /*fd00*/  UMOV UR4, UR4 ;  /* 0x0000000400047c82 */ /* 0x000fe20008000000 */
[----:B------:R1:W-:Y:S01]  /*fd10*/  UTCQMMA gdesc[UR18], gdesc[UR6], tmem[UR20], tmem[UR32], idesc[UR33], !UPT ;  /* 0x00ff2006120075ea */ /* 0x0003e2000f800314 */
[----:B------:R1:W-:Y:S01]  /*fd20*/  UTCQMMA gdesc[UR22], gdesc[UR14], tmem[UR21], tmem[UR34], idesc[UR35], UPT ;  /* 0x00ff220e160075ea */ /* 0x0003e2000b800315 */
[----:B------:R1:W-:Y:S01]  /*fd30*/  UTCBAR [UR4], URZ ;  /* 0x000000ff040073e9 */ /* 0x0003e200080000ff */
[----:B------:R-:W-:Y:S01]  /*fd40*/  NOP ;  /* 0x0000000000007918 */ /* 0x000fe20000000000 */
.L_x_6:
[----:B-1----:R-:W-:Y:S01]  /*fd50*/  UMOV UR4, URZ ;  /* 0x000000ff00047c82 */ /* 0x002fe20008000000 */
[----:B------:R-:W-:Y:S05]  /*fd60*/  @!P3 BRA `(.L_x_7) ;  /* 0x000000b80038b947 */ /* 0x000fea0003800000 */
[----:B0-----:R-:W-:Y:S01]  /*fd70*/  SHF.R.S32.HI R8, RZ, 0x1f, R79 ;  /* 0x0000001fff087819 */ /* 0x001fe2000001144f */
[----:B------:R-:W-:Y:S01]  /*fd80*/  UIADD3 UR4, UPT, UPT, UR9, 0x4000, URZ ;  /* 0x0000400009047890 */ /* 0x000fe2000fffe0ff */
[----:B------:R-:W-:Y:S02]  /*fd90*/  UMOV UR5, URZ ;  /* 0x000000ff00057c82 */ /* 0x000fe40008000000 */
[----:B------:R-:W-:Y:S01]  /*fda0*/  LEA.HI R8, R8, R79, RZ, 0x6 ;  /* 0x0000004f08087211 */ /* 0x000fe200078f30ff */
[----:B------:R-:W-:Y:S02]  /*fdb0*/  USHF.R.U32.HI UR16, URZ, 0x4, UR4 ;  /* 0x00000004ff107899 */ /* 0x000fe40008011604 */
[----:B------:R-:W-:Y:S01]  /*fdc0*/  UIADD3 UR4, UPT, UPT, UR9, 0xa000, URZ ;  /* 0x0000a00009047890 */ /* 0x000fe2000fffe0ff */
[----:B------:R-:W-:Y:S01]  /*fdd0*/  SHF.R.S32.HI R8, RZ, 0x6, R8 ;  /* 0x00000006ff087819 */ /* 0x000fe20000011408 */
[----:B------:R-:W-:Y:S02]  /*fde0*/  USGXT.U32 UR16, UR16, 0xe ;  /* 0x0000000e1010789a */ /* 0x000fe40008000000 */
[----:B------:R-:W-:Y:S01]  /*fdf0*/  USHF.R.U32.HI UR4, URZ, 0x4, UR4 ;  /* 0x00000004ff047899 */ /* 0x000fe20008011604 */
[----:B------:R-:W-:Y:S01]  /*fe00*/  VIMNMX R8, PT, PT, R8, 0x2, !PT ;  /* 0x0000000208087848 */ /* 0x000fe20007fe0100 */
[----:B------:R-:W-:-:S02]  /*fe10*/  UIADD3 UR32, UP1, UPT, UR16, 0x100, URZ ;  /* 0x0000010010207890 */ /* 0x000fc4000ff3e0ff */
[----:B------:R-:W-:Y:S02]  /*fe20*/  USGXT.U32 UR4, UR4, 0xe ;  /* 0x0000000e0404789a */ /* 0x000fe40008000000 */
[----:B------:R-:W-:Y:S01]  /*fe30*/  VIADD R9, R8, 0xfffffffe ;  /* 0xfffffffe08097836 */ /* 0x000fe20000000000 */
[----:B------:R-:W-:Y:S01]  /*fe40*/  USHF.L.U32 UR20, UR12, 0x6, URZ ;  /* 0x000000060c147899 */ /* 0x000fe200080006ff */
[----:B------:R-:W-:Y:S01]  /*fe50*/  IMAD.MOV.U32 R8, RZ, RZ, RZ ;  /* 0x000000ffff087224 */ /* 0x000fe200078e00ff */
[----:B------:R-:W-:Y:S02]  /*fe60*/  USHF.L.U32 UR21, UR13, 0x6, URZ ;  /* 0x000000060d157899 */ /* 0x000fe400080006ff */
[----:B------:R0:W-:Y:S01]  /*fe70*/  STL [R1+0x6ec], R9 ;  /* 0x0006ec0901007387 */ /* 0x0001e20000100800 */
[----:B------:R-:W-:Y:S01]  /*fe80*/  UIADD3.X UR33, UPT, UPT, UR5, 0x40004040, URZ, UP1, !UPT ;  /* 0x4000404005217890 */ /* 0x000fe20008ffe4ff */
[----:B------:R-:W-:Y:S02]  /*fe90*/  UMOV UR14, 0xfffffffe ;  /* 0xfffffffe000e7882 */ /* 0x000fe40000000000 */
[----:B------:R0:W-:Y:S01]  /*fea0*/  STL [R1+0x6c8], RZ ;  /* 0x0006c8ff01007387 */ /* 0x0001e20000100800 */
[----:B------:R-:W-:Y:S01]  /*feb0*/  UMOV UR15, 0x7fffbfdf ;  /* 0x7fffbfdf000f7882 */ /* 0x000fe20000000000 */
[----:B------:R-:W-:-:S02]  /*fec0*/  USHF.R.S32.HI UR23, URZ, 0x1f, UR20 ;  /* 0x0000001fff177899 */ /* 0x000fc40008011414 */
[----:B------:R-:W-:Y:S02]  /*fed0*/  USHF.R.S32.HI UR30, URZ, 0x1f, UR21 ;  /* 0x0000001fff1e7899 */ /* 0x000fe40008011415 */
[----:B------:R-:W-:Y:S02]  /*fee0*/  UIADD3.64 UR14, UPT, UPT, UR4, -UR14, URZ ;  /* 0x8000000e040e7297 */ /* 0x000fe4000fffe0ff */
[----:B------:R-:W-:Y:S02]  /*fef0*/  UIADD3.64 UR26, UPT, UPT, UR32, 0x100, URZ ;  /* 0x00000100201a7897 */ /* 0x000fe4000fffe0ff */
[----:B------:R-:W-:Y:S01]  /*ff00*/  UIADD3.64 UR28, UPT, UPT, UR32, 0x200, URZ ;  /* 0x00000200201c7897 */ /* 0x000fe2000fffe0ff */
[----:B------:R-:W-:Y:S01]  /*ff10*/  UMOV UR22, 0x1 ;  /* 0x0000000100167882 */ /* 0x000fe20000000000 */
[----:B------:R-:W-:Y:S01]  /*ff20*/  UMOV UR12, UR4 ;  /* 0x00000004000c7c82 */ /* 0x000fe20008000000 */
[----:B0-----:R-:W-:-:S09]  /*ff30*/  UMOV UR13, 0x80004020 ;  /* 0x80004020000d7882 */ /* 0x001fd20000000000 */
.L_x_10:
[----:B------:R-:W2:Y:S01]  /*ff40*/  LDL.LU R19, [R1+0x20c] ;  /* 0x00020c0001137983 */ /* 0x000ea20000300800 */
[----:B------:R-:W-:Y:S01]  /*ff50*/  IMAD.U32 R8, R8, -0x80000000, RZ ;  /* 0x8000000008087824 */ /* 0x000fe200078e00ff */
[----:B------:R-:W0:Y:S02]  /*ff60*/  LDC R41, c[0x0][0x3a0] ;  /* 0x0000e800ff297b82 */ /* 0x000e240000000800 */
[----:B------:R-:W3:Y:S04]  /*ff70*/  LDL.LU R18, [R1+0x3e4] ;  /* 0x0003e40001127983 */ /* 0x000ee80000300800 */
[----:B------:R-:W4:Y:S04]  /*ff80*/  LDL.LU R17, [R1+0x3e0] ;  /* 0x0003e00001117983 */ /* 0x000f280000300800 */
[----:B------:R-:W4:Y:S04]  /*ff90*/  LDL.LU R10, [R1+0x3dc] ;  /* 0x0003dc00010a7983 */ /* 0x000f280000300800 */
[----:B------:R-:W4:Y:S04]  /*ffa0*/  LDL.LU R16, [R1+0x3d8] ;  /* 0x0003d80001107983 */ /* 0x000f280000300800 */
[----:B-1----:R-:W4:Y:S04]  /*ffb0*/  LDL.LU R9, [R1+0x1f8] ;  /* 0x0001f80001097983 */ /* 0x002f280000300800 */
[----:B------:R-:W4:Y:S04]  /*ffc0*/  LDL.LU R15, [R1+0x3d4] ;  /* 0x0003d400010f7983 */ /* 0x000f280000300800 */
[----:B------:R-:W4:Y:S04]  /*ffd0*/  LDL.LU R13, [R1+0x208] ;  /* 0x00020800010d7983 */ /* 0x000f280000300800 */
[----:B------:R-:W4:Y:S04]  /*ffe0*/  LDL.LU R14, [R1+0x3d0] ;  /* 0x0003d000010e7983 */ /* 0x000f280000300800 */
[----:B------:R-:W4:Y:S04]  /*fff0*/  LDL.LU R12, [R1+0x204] ;  /* 0x00020400010c7983 */ /* 0x000f280000300800 */
[----:B------:R-:W4:Y:S01]  /*10000*/  LDL.LU R11, [R1+0x3c8] ;  /* 0x0003c800010b7983 */ /* 0x000f220000300800 */
[----:B--2---:R-:W-:-:S02]  /*10010*/  IADD3 R19, P2, PT, R19, UR21, RZ ;  /* 0x0000001513137c10 */ /* 0x004fc4000ff5e0ff */
[----:B---3--:R-:W-:-:S03]  /*10020*/  IADD3 R18, P3, PT, R18, UR21, RZ ;  /* 0x0000001512127c10 */ /* 0x008fc6000ff7e0ff */
[----:B------:R-:W-:Y:S01]  /*10030*/  STL [R1+0x20c], R19 ;  /* 0x00020c1301007387 */ /* 0x000fe20000100800 */
[----:B----4-:R-:W-:Y:S02]  /*10040*/  IADD3 R17, P4, PT, R17, UR21, RZ ;  /* 0x0000001511117c10 */ /* 0x010fe4000ff9e0ff */
[----:B------:R-:W-:-:S05]  /*10050*/  IADD3 R10, P5, PT, R10, UR21, RZ ;  /* 0x000000150a0a7c10 */ /* 0x000fca000ffbe0ff */
[----:B------:R1:W-:Y:S01]  /*10060*/  STL [R1+0x3dc], R10 ;  /* 0x0003dc0a01007387 */ /* 0x0003e20000100800 */
[----:B------:R-:W-:-:S03]  /*10070*/  IADD3.X R9, PT, PT, R9, UR30, RZ, P2, !PT ;  /* 0x0000001e09097c10 */ /* 0x000fc600097fe4ff */
[----:B------:R-:W-:Y:S04]  /*10080*/  STL [R1+0x3e4], R18 ;  /* 0x0003e41201007387 */ /* 0x000fe80000100800 */
[----:B-1----:R-:W2:Y:S01]  /*10090*/  LDL.LU R10, [R1+0x200] ;  /* 0x00020000010a7983 */ /* 0x002ea20000300800 */
[----:B------:R-:W-:-:S03]  /*100a0*/  IADD3 R16, P6, PT, R16, UR21, RZ ;  /* 0x0000001510107c10 */ /* 0x000fc6000ffde0ff */
[----:B------:R-:W-:Y:S04]  /*100b0*/  STL [R1+0x3e0], R17 ;  /* 0x0003e01101007387 */ /* 0x000fe80000100800 */
[----:B------:R1:W-:Y:S04]  /*100c0*/  STL [R1+0x1f8], R9 ;  /* 0x0001f80901007387 */ /* 0x0003e80000100800 */
[----:B-1----:R-:W3:Y:S01]  /*100d0*/  LDL.LU R9, [R1+0x3c0] ;  /* 0x0003c00001097983 */ /* 0x002ee20000300800 */
[----:B------:R-:W-:Y:S02]  /*100e0*/  IADD3.X R13, PT, PT, R13, UR30, RZ, P3, !PT ;  /* 0x0000001e0d0d7c10 */ /* 0x000fe40009ffe4ff */
[----:B------:R-:W-:Y:S01]  /*100f0*/  IADD3 R15, P2, PT, R15, UR21, RZ ;  /* 0x000000150f0f7c10 */ /* 0x000fe2000ff5e0ff */
[----:B------:R-:W-:Y:S01]  /*10100*/  STL [R1+0x3d8], R16 ;  /* 0x0003d81001007387 */ /* 0x000fe20000100800 */
[----:B------:R-:W-:-:S02]  /*10110*/  IADD3.X R12, PT, PT, R12, UR30, RZ, P4, !PT ;  /* 0x0000001e0c0c7c10 */ /* 0x000fc4000a7fe4ff */
[----:B------:R-:W-:Y:S01]  /*10120*/  IADD3 R14, P3, PT, R14, UR21, RZ ;  /* 0x000000150e0e7c10 */ /* 0x000fe2000ff7e0ff */
[----:B------:R1:W-:Y:S01]  /*10130*/  STL [R1+0x208], R13 ;  /* 0x0002080d01007387 */ /* 0x0003e20000100800 */
[----:B------:R-:W-:-:S03]  /*10140*/  IADD3 R11, P4, PT, R11, UR21, RZ ;  /* 0x000000150b0b7c10 */ /* 0x000fc6000ff9e0ff */
[----:B-1----:R-:W4:Y:S04]  /*10150*/  LDL.LU R13, [R1+0x1fc] ;  /* 0x0001fc00010d7983 */ /* 0x002f280000300800 */
[----:B------:R-:W-:Y:S04]  /*10160*/  STL [R1+0x3d4], R15 ;  /* 0x0003d40f01007387 */ /* 0x000fe80000100800 */
[----:B------:R1:W-:Y:S04]  /*10170*/  STL [R1+0x204], R12 ;  /* 0x0002040c01007387 */ /* 0x0003e80000100800 */
[----:B-1----:R-:W4:Y:S04]  /*10180*/  LDL.LU R12, [R1+0x3b8] ;  /* 0x0003b800010c7983 */ /* 0x002f280000300800 */
[----:B------:R-:W-:Y:S04]  /*10190*/  STL [R1+0x3d0], R14 ;  /* 0x0003d00e01007387 */ /* 0x000fe80000100800 */
[----:B------:R-:W4:Y:S04]  /*101a0*/  LDL.LU R35, [R1+0x1f4] ;  /* 0x0001f40001237983 */ /* 0x000f280000300800 */
[----:B------:R-:W4:Y:S04]  /*101b0*/  LDL.LU R34, [R1+0x3b0] ;  /* 0x0003b00001227983 */ /* 0x000f280000300800 */
[----:B------:R-:W4:Y:S04]  /*101c0*/  LDL.LU R33, [R1+0x3cc] ;  /* 0x0003cc0001217983 */ /* 0x000f280000300800 */
[----:B------:R1:W-:Y:S04]  /*101d0*/  STL [R1+0x3c8], R11 ;  /* 0x0003c80b01007387 */ /* 0x0003e80000100800 */
[----:B------:R-:W4:Y:S04]  /*101e0*/  LDL.LU R32, [R1+0x3a8] ;  /* 0x0003a80001207983 */ /* 0x000f280000300800 */
        /* <DEDUP_REMOVED lines=15> */
[----:B-1----:R-:W4:Y:S04]  /*102e0*/  LDL.LU R11, [R1+0x368] ;  /* 0x00036800010b7983 */ /* 0x002f280000300800 */
[----:B------:R-:W4:Y:S01]  /*102f0*/  LDL.LU R16, [R1+0x384] ;  /* 0x0003840001107983 */ /* 0x000f220000300800 */
[----:B--2---:R-:W-:-:S05]  /*10300*/  IADD3.X R10, PT, PT, R10, UR30, RZ, P5, !PT ;  /* 0x0000001e0a0a7c10 */ /* 0x004fca000affe4ff */
[----:B------:R1:W-:Y:S04]  /*10310*/  STL [R1+0x200], R10 ;  /* 0x0002000a01007387 */ /* 0x0003e80000100800 */
[----:B-1----:R-:W2:Y:S01]  /*10320*/  LDL.LU R10, [R1+0x360] ;  /* 0x00036000010a7983 */ /* 0x002ea20000300800 */
[----:B---3--:R-:W-:-:S03]  /*10330*/  IADD3 R9, P5, PT, R9, UR21, RZ ;  /* 0x0000001509097c10 */ /* 0x008fc6000ffbe0ff */
[----:B------:R-:W3:Y:S04]  /*10340*/  LDL.LU R15, [R1+0x37c] ;  /* 0x00037c00010f7983 */ /* 0x000ee80000300800 */
[----:B------:R1:W-:Y:S04]  /*10350*/  STL [R1+0x3c0], R9 ;  /* 0x0003c00901007387 */ /* 0x0003e80000100800 */
[----:B-1----:R-:W3:Y:S01]  /*10360*/  LDL.LU R9, [R1+0x358] ;  /* 0x0003580001097983 */ /* 0x002ee20000300800 */
[----:B----4-:R-:W-:-:S03]  /*10370*/  IADD3.X R13, PT, PT, R13, UR30, RZ, P6, !PT ;  /* 0x0000001e0d0d7c10 */ /* 0x010fc6000b7fe4ff */
[----:B------:R-:W4:Y:S04]  /*10380*/  LDL.LU R14, [R1+0x374] ;  /* 0x00037400010e7983 */ /* 0x000f280000300800 */
[----:B------:R1:W-:Y:S04]  /*10390*/  STL [R1+0x1fc], R13 ;  /* 0x0001fc0d01007387 */ /* 0x0003e80000100800 */
[----:B-1----:R-:W4:Y:S01]  /*103a0*/  LDL.LU R13, [R1+0x350] ;  /* 0x00035000010d7983 */ /* 0x002f220000300800 */
[----:B------:R-:W-:-:S05]  /*103b0*/  IADD3 R12, P6, PT, R12, UR21, RZ ;  /* 0x000000150c0c7c10 */ /* 0x000fca000ffde0ff */
[----:B------:R1:W-:Y:S01]  /*103c0*/  STL [R1+0x3b8], R12 ;  /* 0x0003b80c01007387 */ /* 0x0003e20000100800 */
[----:B------:R-:W-:Y:S02]  /*103d0*/  IADD3.X R35, PT, PT, R35, UR30, RZ, P2, !PT ;  /* 0x0000001e23237c10 */ /* 0x000fe400097fe4ff */
[----:B------:R-:W-:Y:S01]  /*103e0*/  IADD3 R34, P2, PT, R34, UR21, RZ ;  /* 0x0000001522227c10 */ /* 0x000fe2000ff5e0ff */
[----:B-1----:R-:W4:Y:S01]  /*103f0*/  LDL.LU R12, [R1+0x36c] ;  /* 0x00036c00010c7983 */ /* 0x002f220000300800 */
[----:B------:R-:W-:-:S03]  /*10400*/  IADD3.X R33, PT, PT, R33, UR30, RZ, P3, !PT ;  /* 0x0000001e21217c10 */ /* 0x000fc60009ffe4ff */
[----:B------:R-:W-:Y:S01]  /*10410*/  STL [R1+0x1f4], R35 ;  /* 0x0001f42301007387 */ /* 0x000fe20000100800 */
[----:B------:R-:W-:-:S03]  /*10420*/  IADD3 R32, P3, PT, R32, UR21, RZ ;  /* 0x0000001520207c10 */ /* 0x000fc6000ff7e0ff */
[----:B------:R-:W-:Y:S01]  /*10430*/  STL [R1+0x3b0], R34 ;  /* 0x0003b02201007387 */ /* 0x000fe20000100800 */
        /* <DEDUP_REMOVED lines=26> */
[----:B------:R-:W-:Y:S02]  /*105e0*/  IADD3 R18, P5, PT, R18, UR21, RZ ;  /* 0x0000001512127c10 */ /* 0x000fe4000ffbe0ff */
[----:B------:R-:W-:Y:S01]  /*105f0*/  IADD3.X R17, PT, PT, R17, UR30, RZ, P6, !PT ;  /* 0x0000001e11117c10 */ /* 0x000fe2000b7fe4ff */
[----:B------:R-:W-:Y:S01]  /*10600*/  STL [R1+0x378], R20 ;  /* 0x0003781401007387 */ /* 0x000fe20000100800 */
[----:B------:R-:W-:-:S03]  /*10610*/  IADD3 R11, P6, PT, R11, UR21, RZ ;  /* 0x000000150b0b7c10 */ /* 0x000fc6000ffde0ff */
[----:B------:R-:W-:Y:S01]  /*10620*/  STL [R1+0x394], R19 ;  /* 0x0003941301007387 */ /* 0x000fe20000100800 */
[----:B------:R-:W-:-:S03]  /*10630*/  IADD3.X R16, PT, PT, R16, UR30, RZ, P2, !PT ;  /* 0x0000001e10107c10 */ /* 0x000fc600097fe4ff */
[----:B------:R1:W-:Y:S04]  /*10640*/  STL [R1+0x368], R11 ;  /* 0x0003680b01007387 */ /* 0x0003e80000100800 */
[----:B------:R-:W-:Y:S04]  /*10650*/  STL [R1+0x370], R18 ;  /* 0x0003701201007387 */ /* 0x000fe80000100800 */
[----:B-1----:R-:W4:Y:S04]  /*10660*/  LDL.LU R11, [R1+0x348] ;  /* 0x00034800010b7983 */ /* 0x002f280000300800 */
[----:B------:R-:W-:Y:S01]  /*10670*/  STL [R1+0x38c], R17 ;  /* 0x00038c1101007387 */ /* 0x000fe20000100800 */
[----:B--2---:R-:W-:-:S02]  /*10680*/  IADD3 R10, P2, PT, R10, UR21, RZ ;  /* 0x000000150a0a7c10 */ /* 0x004fc4000ff5e0ff */
[----:B---3--:R-:W-:-:S03]  /*10690*/  IADD3.X R15, PT, PT, R15, UR30, RZ, P3, !PT ;  /* 0x0000001e0f0f7c10 */ /* 0x008fc60009ffe4ff */
[----:B------:R1:W-:Y:S04]  /*106a0*/  STL [R1+0x360], R10 ;  /* 0x0003600a01007387 */ /* 0x0003e80000100800 */
[----:B-1----:R-:W2:Y:S01]  /*106b0*/  LDL.LU R10, [R1+0x364] ;  /* 0x00036400010a7983 */ /* 0x002ea20000300800 */
[----:B------:R-:W-:-:S03]  /*106c0*/  IADD3 R9, P3, PT, R9, UR21, RZ ;  /* 0x0000001509097c10 */ /* 0x000fc6000ff7e0ff */
[----:B------:R-:W-:Y:S04]  /*106d0*/  STL [R1+0x384], R16 ;  /* 0x0003841001007387 */ /* 0x000fe80000100800 */
[----:B------:R1:W-:Y:S04]  /*106e0*/  STL [R1+0x358], R9 ;  /* 0x0003580901007387 */ /* 0x0003e80000100800 */
[----:B-1----:R-:W3:Y:S01]  /*106f0*/  LDL.LU R9, [R1+0x340] ;  /* 0x0003400001097983 */ /* 0x002ee20000300800 */
[----:B----4-:R-:W-:Y:S02]  /*10700*/  IADD3.X R14, PT, PT, R14, UR30, RZ, P4, !PT ;  /* 0x0000001e0e0e7c10 */ /* 0x010fe4000a7fe4ff */
[----:B------:R-:W-:Y:S01]  /*10710*/  IADD3 R13, P4, PT, R13, UR21, RZ ;  /* 0x000000150d0d7c10 */ /* 0x000fe2000ff9e0ff */
[----:B------:R-:W-:Y:S04]  /*10720*/  STL [R1+0x37c], R15 ;  /* 0x00037c0f01007387 */ /* 0x000fe80000100800 */
[----:B------:R1:W-:Y:S04]  /*10730*/  STL [R1+0x350], R13 ;  /* 0x0003500d01007387 */ /* 0x0003e80000100800 */
[----:B-1----:R-:W4:Y:S01]  /*10740*/  LDL.LU R13, [R1+0x35c] ;  /* 0x00035c00010d7983 */ /* 0x002f220000300800 */
[----:B------:R-:W-:-:S03]  /*10750*/  IADD3.X R12, PT, PT, R12, UR30, RZ, P5, !PT ;  /* 0x0000001e0c0c7c10 */ /* 0x000fc6000affe4ff */
        /* <DEDUP_REMOVED lines=21> */
[----:B-1----:R-:W4:Y:S01]  /*108b0*/  LDL.LU R12, [R1+0x30c] ;  /* 0x00030c00010c7983 */ /* 0x002f220000300800 */
[----:B------:R-:W-:-:S03]  /*108c0*/  IADD3 R11, P5, PT, R11, UR21, RZ ;  /* 0x000000150b0b7c10 */ /* 0x000fc6000ffbe0ff */
[----:B------:R-:W4:Y:S04]  /*108d0*/  LDL.LU R16, [R1+0x2e8] ;  /* 0x0002e80001107983 */ /* 0x000f280000300800 */
[----:B------:R1:W-:Y:S04]  /*108e0*/  STL [R1+0x348], R11 ;  /* 0x0003480b01007387 */ /* 0x0003e80000100800 */
        /* <DEDUP_REMOVED lines=9> */
[----:B----4-:R-:W-:-:S05]  /*10980*/  IADD3.X R13, PT, PT, R13, UR30, RZ, P2, !PT ;  /* 0x0000001e0d0d7c10 */ /* 0x010fca00097fe4ff */
[----:B------:R1:W-:Y:S01]  /*10990*/  STL [R1+0x35c], R13 ;  /* 0x00035c0d01007387 */ /* 0x0003e20000100800 */
[----:B------:R-:W-:Y:S02]  /*109a0*/  IADD3 R35, P2, PT, R35, UR21, RZ ;  /* 0x0000001523237c10 */ /* 0x000fe4000ff5e0ff */
[----:B------:R-:W-:Y:S01]  /*109b0*/  IADD3.X R34, PT, PT, R34, UR30, RZ, P3, !PT ;  /* 0x0000001e22227c10 */ /* 0x000fe20009ffe4ff */
[----:B-1----:R-:W4:Y:S01]  /*109c0*/  LDL.LU R13, [R1+0x2d0] ;  /* 0x0002d000010d7983 */ /* 0x002f220000300800 */
        /* <DEDUP_REMOVED lines=34> */
[----:B------:R-:W-:Y:S04]  /*10bf0*/  STL [R1+0x2f8], R19 ;  /* 0x0002f81301007387 */ /* 0x000fe80000100800 */
[----:B------:R1:W-:Y:S01]  /*10c00*/  STL [R1+0x30c], R12 ;  /* 0x00030c0c01007387 */ /* 0x0003e20000100800 */
[----:B------:R-:W-:-:S03]  /*10c10*/  IADD3 R16, P2, PT, R16, UR21, RZ ;  /* 0x0000001510107c10 */ /* 0x000fc6000ff5e0ff */
[----:B------:R-:W-:Y:S04]  /*10c20*/  STL [R1+0x314], R18 ;  /* 0x0003141201007387 */ /* 0x000fe80000100800 */
[----:B-1----:R-:W4:Y:S01]  /*10c30*/  LDL.LU R12, [R1+0x2ec] ;  /* 0x0002ec00010c7983 */ /* 0x002f220000300800 */
[----:B------:R-:W-:-:S03]  /*10c40*/  IADD3.X R11, PT, PT, R11, UR30, RZ, P3, !PT ;  /* 0x0000001e0b0b7c10 */ /* 0x000fc60009ffe4ff */
[----:B------:R-:W-:Y:S04]  /*10c50*/  STL [R1+0x2f0], R17 ;  /* 0x0002f01101007387 */ /* 0x000fe80000100800 */
[----:B------:R1:W-:Y:S01]  /*10c60*/  STL [R1+0x304], R11 ;  /* 0x0003040b01007387 */ /* 0x0003e20000100800 */
[----:B------:R-:W-:-:S03]  /*10c70*/  IADD3 R15, P3, PT, R15, UR21, RZ ;  /* 0x000000150f0f7c10 */ /* 0x000fc6000ff7e0ff */
[----:B-1----:R-:W4:Y:S04]  /*10c80*/  LDL.LU R11, [R1+0x2c8] ;  /* 0x0002c800010b7983 */ /* 0x002f280000300800 */
[----:B------:R-:W-:Y:S01]  /*10c90*/  STL [R1+0x2e8], R16 ;  /* 0x0002e81001007387 */ /* 0x000fe20000100800 */
[----:B--2---:R-:W-:-:S05]  /*10ca0*/  IADD3.X R10, PT, PT, R10, UR30, RZ, P4, !PT ;  /* 0x0000001e0a0a7c10 */ /* 0x004fca000a7fe4ff */
[----:B------:R1:W-:Y:S04]  /*10cb0*/  STL [R1+0x2fc], R10 ;  /* 0x0002fc0a01007387 */ /* 0x0003e80000100800 */
[----:B-1----:R-:W2:Y:S01]  /*10cc0*/  LDL.LU R10, [R1+0x2e4] ;  /* 0x0002e400010a7983 */ /* 0x002ea20000300800 */
[----:B---3--:R-:W-:-:S03]  /*10cd0*/  IADD3.X R9, PT, PT, R9, UR30, RZ, P5, !PT ;  /* 0x0000001e09097c10 */ /* 0x008fc6000affe4ff */
[----:B------:R-:W-:Y:S04]  /*10ce0*/  STL [R1+0x2e0], R15 ;  /* 0x0002e00f01007387 */ /* 0x000fe80000100800 */
[----:B------:R1:W-:Y:S04]  /*10cf0*/  STL [R1+0x2f4], R9 ;  /* 0x0002f40901007387 */ /* 0x0003e80000100800 */
[----:B-1----:R-:W3:Y:S01]  /*10d00*/  LDL.LU R9, [R1+0x2c0] ;  /* 0x0002c00001097983 */ /* 0x002ee20000300800 */
[----:B------:R-:W-:Y:S02]  /*10d10*/  IADD3 R14, P4, PT, R14, UR21, RZ ;  /* 0x000000150e0e7c10 */ /* 0x000fe4000ff9e0ff */
[----:B----4-:R-:W-:-:S03]  /*10d20*/  IADD3 R13, P5, PT, R13, UR21, RZ ;  /* 0x000000150d0d7c10 */ /* 0x010fc6000ffbe0ff */
        /* <DEDUP_REMOVED lines=22> */
[----:B------:R-:W-:-:S03]  /*10e90*/  IADD3.X R12, PT, PT, R12, UR30, RZ, P6, !PT ;  /* 0x0000001e0c0c7c10 */ /* 0x000fc6000b7fe4ff */
[----:B------:R-:W4:Y:S04]  /*10ea0*/  LDL.LU R16, [R1+0x28c] ;  /* 0x00028c0001107983 */ /* 0x000f280000300800 */
[----:B------:R1:W-:Y:S04]  /*10eb0*/  STL [R1+0x2ec], R12 ;  /* 0x0002ec0c01007387 */ /* 0x0003e80000100800 */
        /* <DEDUP_REMOVED lines=9> */
[----:B---3--:R-:W-:-:S05]  /*10f50*/  IADD3 R9, P2, PT, R9, UR21, RZ ;  /* 0x0000001509097c10 */ /* 0x008fca000ff5e0ff */
[----:B------:R1:W-:Y:S04]  /*10f60*/  STL [R1+0x2c0], R9 ;  /* 0x0002c00901007387 */ /* 0x0003e80000100800 */
[----:B-1----:R-:W3:Y:S01]  /*10f70*/  LDL.LU R9, [R1+0x274] ;  /* 0x0002740001097983 */ /* 0x002ee20000300800 */
[----:B----4-:R-:W-:Y:S02]  /*10f80*/  IADD3.X R35, PT, PT, R35, UR30, RZ, P3, !PT ;  /* 0x0000001e23237c10 */ /* 0x010fe40009ffe4ff */
[----:B------:R-:W-:Y:S02]  /*10f90*/  IADD3 R34, P3, PT, R34, UR21, RZ ;  /* 0x0000001522227c10 */ /* 0x000fe4000ff7e0ff */
[----:B------:R-:W-:Y:S01]  /*10fa0*/  IADD3.X R33, PT, PT, R33, UR30, RZ, P4, !PT ;  /* 0x0000001e21217c10 */ /* 0x000fe2000a7fe4ff */
        /* <DEDUP_REMOVED lines=37> */
[----:B-1----:R-:W4:Y:S01]  /*11200*/  LDL.LU R13, [R1+0x250] ;  /* 0x00025000010d7983 */ /* 0x002f220000300800 */
[----:B------:R-:W-:-:S03]  /*11210*/  IADD3 R12, P3, PT, R12, UR21, RZ ;  /* 0x000000150c0c7c10 */ /* 0x000fc6000ff7e0ff */
[----:B------:R-:W-:Y:S01]  /*11220*/  STL [R1+0x294], R17 ;  /* 0x0002941101007387 */ /* 0x000fe20000100800 */
[----:B------:R-:W-:-:S03]  /*11230*/  IADD3.X R15, PT, PT, R15, UR30, RZ, P4, !PT ;  /* 0x0000001e0f0f7c10 */ /* 0x000fc6000a7fe4ff */
[----:B------:R1:W-:Y:S04]  /*11240*/  STL [R1+0x268], R12 ;  /* 0x0002680c01007387 */ /* 0x0003e80000100800 */
[----:B-1----:R-:W4:Y:S01]  /*11250*/  LDL.LU R12, [R1+0x26c] ;  /* 0x00026c00010c7983 */ /* 0x002f220000300800 */
[----:B------:R-:W-:-:S03]  /*11260*/  IADD3 R11, P4, PT, R11, UR21, RZ ;  /* 0x000000150b0b7c10 */ /* 0x000fc6000ff9e0ff */
[----:B------:R-:W-:Y:S01]  /*11270*/  STL [R1+0x28c], R16 ;  /* 0x00028c1001007387 */ /* 0x000fe20000100800 */
[----:B------:R-:W-:-:S03]  /*11280*/  IADD3.X R14, PT, PT, R14, UR30, RZ, P5, !PT ;  /* 0x0000001e0e0e7c10 */ /* 0x000fc6000affe4ff */
[----:B------:R1:W-:Y:S04]  /*11290*/  STL [R1+0x260], R11 ;  /* 0x0002600b01007387 */ /* 0x0003e80000100800 */
[----:B-1----:R-:W4:Y:S04]  /*112a0*/  LDL.LU R11, [R1+0x248] ;  /* 0x00024800010b7983 */ /* 0x002f280000300800 */
[----:B------:R-:W-:Y:S01]  /*112b0*/  STL [R1+0x284], R15 ;  /* 0x0002840f01007387 */ /* 0x000fe20000100800 */
[----:B--2---:R-:W-:-:S05]  /*112c0*/  IADD3 R10, P5, PT, R10, UR21, RZ ;  /* 0x000000150a0a7c10 */ /* 0x004fca000ffbe0ff */
[----:B------:R1:W-:Y:S04]  /*112d0*/  STL [R1+0x258], R10 ;  /* 0x0002580a01007387 */ /* 0x0003e80000100800 */
[----:B-1----:R-:W2:Y:S01]  /*112e0*/  LDL.LU R10, [R1+0x264] ;  /* 0x00026400010a7983 */ /* 0x002ea20000300800 */
[----:B---3--:R-:W-:-:S03]  /*112f0*/  IADD3.X R9, PT, PT, R9, UR30, RZ, P6, !PT ;  /* 0x0000001e09097c10 */ /* 0x008fc6000b7fe4ff */
[----:B------:R-:W-:Y:S04]  /*11300*/  STL [R1+0x27c], R14 ;  /* 0x00027c0e01007387 */ /* 0x000fe80000100800 */
[----:B------:R-:W3:Y:S04]  /*11310*/  LDL.LU R35, [R1+0x240] ;  /* 0x0002400001237983 */ /* 0x000ee80000300800 */
[----:B------:R-:W3:Y:S04]  /*11320*/  LDL.LU R34, [R1+0x25c] ;  /* 0x00025c0001227983 */ /* 0x000ee80000300800 */
[----:B------:R-:W3:Y:S04]  /*11330*/  LDL.LU R33, [R1+0x238] ;  /* 0x0002380001217983 */ /* 0x000ee80000300800 */
[----:B------:R1:W-:Y:S04]  /*11340*/  STL [R1+0x274], R9 ;  /* 0x0002740901007387 */ /* 0x0003e80000100800 */
[----:B------:R-:W3:Y:S04]  /*11350*/  LDL.LU R32, [R1+0x254] ;  /* 0x0002540001207983 */ /* 0x000ee80000300800 */
        /* <DEDUP_REMOVED lines=15> */
[----:B-1----:R-:W3:Y:S04]  /*11450*/  LDL.LU R9, [R1+0x214] ;  /* 0x0002140001097983 */ /* 0x002ee80000300800 */
[----:B------:R-:W3:Y:S01]  /*11460*/  LDL.LU R16, [R1+0x1d4] ;  /* 0x0001d40001107983 */ /* 0x000ee20000300800 */
[----:B----4-:R-:W-:-:S05]  /*11470*/  IADD3 R13, P6, PT, R13, UR21, RZ ;  /* 0x000000150d0d7c10 */ /* 0x010fca000ffde0ff */
[----:B------:R1:W-:Y:S04]  /*11480*/  STL [R1+0x250], R13 ;  /* 0x0002500d01007387 */ /* 0x0003e80000100800 */
        /* <DEDUP_REMOVED lines=8> */
[----:B-1----:R-:W4:Y:S01]  /*11510*/  LDL.LU R11, [R1+0x1e0] ;  /* 0x0001e000010b7983 */ /* 0x002f220000300800 */
[----:B--2---:R-:W-:-:S05]  /*11520*/  IADD3.X R10, PT, PT, R10, UR30, RZ, P3, !PT ;  /* 0x0000001e0a0a7c10 */ /* 0x004fca0009ffe4ff */
[----:B------:R1:W-:Y:S01]  /*11530*/  STL [R1+0x264], R10 ;  /* 0x0002640a01007387 */ /* 0x0003e20000100800 */
[----:B---3--:R-:W-:Y:S02]  /*11540*/  IADD3 R35, P3, PT, R35, UR21, RZ ;  /* 0x0000001523237c10 */ /* 0x008fe4000ff7e0ff */
[----:B------:R-:W-:Y:S01]  /*11550*/  IADD3.X R34, PT, PT, R34, UR30, RZ, P4, !PT ;  /* 0x0000001e22227c10 */ /* 0x000fe2000a7fe4ff */
[----:B-1----:R-:W2:Y:S01]  /*11560*/  LDL.LU R10, [R1+0x530] ;  /* 0x00053000010a7983 */ /* 0x002ea20000300800 */
        /* <DEDUP_REMOVED lines=32> */
[----:B------:R-:W-:-:S03]  /*11770*/  IADD3.X R9, PT, PT, R9, UR30, RZ, P3, !PT ;  /* 0x0000001e09097c10 */ /* 0x000fc60009ffe4ff */
[----:B------:R-:W-:Y:S04]  /*11780*/  STL [R1+0x1e4], R19 ;  /* 0x0001e41301007387 */ /* 0x000fe80000100800 */
[----:B------:R1:W-:Y:S04]  /*11790*/  STL [R1+0x214], R9 ;  /* 0x0002140901007387 */ /* 0x0003e80000100800 */
[----:B------:R-:W-:Y:S04]  /*117a0*/  STL [R1+0x21c], R18 ;  /* 0x00021c1201007387 */ /* 0x000fe80000100800 */
[----:B-1----:R-:W3:Y:S01]  /*117b0*/  LDL.LU R9, [R1+0x1d8] ;  /* 0x0001d80001097983 */ /* 0x002ee20000300800 */
[----:B------:R-:W-:-:S02]  /*117c0*/  IADD3 R17, P2, PT, R17, UR20, RZ ;  /* 0x0000001411117c10 */ /* 0x000fc4000ff5e0ff */
[----:B------:R-:W-:Y:S02]  /*117d0*/  IADD3 R16, P3, PT, R16, UR20, RZ ;  /* 0x0000001410107c10 */ /* 0x000fe4000ff7e0ff */
[----:B----4-:R-:W-:Y:S01]  /*117e0*/  IADD3.X R13, PT, PT, R13, UR30, RZ, P4, !PT ;  /* 0x0000001e0d0d7c10 */ /* 0x010fe2000a7fe4ff */
[----:B------:R-:W-:Y:S01]  /*117f0*/  STL [R1+0x1dc], R17 ;  /* 0x0001dc1101007387 */ /* 0x000fe20000100800 */
[----:B------:R-:W-:-:S03]  /*11800*/  IADD3 R15, P4, PT, R15, UR20, RZ ;  /* 0x000000140f0f7c10 */ /* 0x000fc6000ff9e0ff */
[----:B------:R1:W-:Y:S04]  /*11810*/  STL [R1+0x1f0], R13 ;  /* 0x0001f00d01007387 */ /* 0x0003e80000100800 */
[----:B-1----:R-:W4:Y:S01]  /*11820*/  LDL.LU R13, [R1+0x6a0] ;  /* 0x0006a000010d7983 */ /* 0x002f220000300800 */
[----:B------:R-:W-:-:S03]  /*11830*/  IADD3.X R12, PT, PT, R12, UR30, RZ, P5, !PT ;  /* 0x0000001e0c0c7c10 */ /* 0x000fc6000affe4ff */
[----:B------:R-:W-:Y:S01]  /*11840*/  STL [R1+0x1d4], R16 ;  /* 0x0001d41001007387 */ /* 0x000fe20000100800 */
[----:B------:R-:W-:-:S03]  /*11850*/  IADD3 R14, P5, PT, R14, UR20, RZ ;  /* 0x000000140e0e7c10 */ /* 0x000fc6000ffbe0ff */
[----:B------:R1:W-:Y:S04]  /*11860*/  STL [R1+0x1e8], R12 ;  /* 0x0001e80c01007387 */ /* 0x0003e80000100800 */
[----:B-1----:R-:W4:Y:S01]  /*11870*/  LDL.LU R12, [R1+0x1d0] ;  /* 0x0001d000010c7983 */ /* 0x002f220000300800 */
[----:B------:R-:W-:-:S03]  /*11880*/  IADD3.X R11, PT, PT, R11, UR23, RZ, P6, !PT ;  /* 0x000000170b0b7c10 */ /* 0x000fc6000b7fe4ff */
[----:B------:R-:W-:Y:S04]  /*11890*/  STL [R1+0x1cc], R15 ;  /* 0x0001cc0f01007387 */ /* 0x000fe80000100800 */
[----:B------:R1:W-:Y:S04]  /*118a0*/  STL [R1+0x1e0], R11 ;  /* 0x0001e00b01007387 */ /* 0x0003e80000100800 */
[----:B-1----:R-:W4:Y:S04]  /*118b0*/  LDL.LU R11, [R1+0x694] ;  /* 0x00069400010b7983 */ /* 0x002f280000300800 */
[----:B------:R-:W-:Y:S04]  /*118c0*/  STL [R1+0x538], R14 ;  /* 0x0005380e01007387 */ /* 0x000fe80000100800 */
[----:B------:R-:W4:Y:S04]  /*118d0*/  LDL.LU R35, [R1+0x1c8] ;  /* 0x0001c80001237983 */ /* 0x000f280000300800 */
[----:B------:R-:W4:Y:S04]  /*118e0*/  LDL.LU R34, [R1+0x68c] ;  /* 0x00068c0001227983 */ /* 0x000f280000300800 */
[----:B------:R-:W4:Y:S01]  /*118f0*/  LDL.LU R33, [R1+0x534] ;  /* 0x0005340001217983 */ /* 0x000f220000300800 */
[----:B--2---:R-:W-:-:S05]  /*11900*/  IADD3 R10, P6, PT, R10, UR20, RZ ;  /* 0x000000140a0a7c10 */ /* 0x004fca000ffde0ff */
[----:B------:R1:W-:Y:S04]  /*11910*/  STL [R1+0x530], R10 ;  /* 0x0005300a01007387 */ /* 0x0003e80000100800 */
[----:B------:R-:W2:Y:S04]  /*11920*/  LDL.LU R32, [R1+0x684] ;  /* 0x0006840001207983 */ /* 0x000ea80000300800 */
        /* <DEDUP_REMOVED lines=15> */
[----:B-1----:R-:W2:Y:S04]  /*11a20*/  LDL.LU R10, [R1+0x1bc] ;  /* 0x0001bc00010a7983 */ /* 0x002ea80000300800 */
[----:B------:R-:W2:Y:S01]  /*11a30*/  LDL.LU R16, [R1+0x660] ;  /* 0x0006600001107983 */ /* 0x000ea20000300800 */
[----:B---3--:R-:W-:-:S05]  /*11a40*/  IADD3.X R9, PT, PT, R9, UR23, RZ, P2, !PT ;  /* 0x0000001709097c10 */ /* 0x008fca00097fe4ff */
[----:B------:R1:W-:Y:S04]  /*11a50*/  STL [R1+0x1d8], R9 ;  /* 0x0001d80901007387 */ /* 0x0003e80000100800 */
        /* <DEDUP_REMOVED lines=15> */
[----:B------:R-:W-:Y:S04]  /*11b50*/  STL [R1+0x1c8], R35 ;  /* 0x0001c82301007387 */ /* 0x000fe80000100800 */
[----:B------:R-:W-:Y:S04]  /*11b60*/  STL [R1+0x68c], R34 ;  /* 0x00068c2201007387 */ /* 0x000fe80000100800 */
[----:B------:R-:W-:Y:S01]  /*11b70*/  STL [R1+0x534], R33 ;  /* 0x0005342101007387 */ /* 0x000fe20000100800 */
[----:B--2---:R-:W-:Y:S02]  /*11b80*/  IADD3 R32, P5, PT, R32, UR20, RZ ;  /* 0x0000001420207c10 */ /* 0x004fe4000ffbe0ff */
        /* <DEDUP_REMOVED lines=27> */
[----:B------:R-:W-:Y:S02]  /*11d40*/  IADD3.X R17, PT, PT, R17, UR23, RZ, P3, !PT ;  /* 0x0000001711117c10 */ /* 0x000fe40009ffe4ff */
[----:B------:R-:W-:Y:S01]  /*11d50*/  IADD3 R10, P3, PT, R10, UR20, RZ ;  /* 0x000000140a0a7c10 */ /* 0x000fe2000ff7e0ff */
[----:B------:R-:W-:Y:S01]  /*11d60*/  STL [R1+0x670], R19 ;  /* 0x0006701301007387 */ /* 0x000fe20000100800 */
[----:B------:R-:W-:-:S03]  /*11d70*/  IADD3.X R16, PT, PT, R16, UR23, RZ, P4, !PT ;  /* 0x0000001710107c10 */ /* 0x000fc6000a7fe4ff */
[----:B------:R1:W-:Y:S04]  /*11d80*/  STL [R1+0x1bc], R10 ;  /* 0x0001bc0a01007387 */ /* 0x0003e80000100800 */
[----:B------:R-:W-:Y:S04]  /*11d90*/  STL [R1+0x1c4], R18 ;  /* 0x0001c41201007387 */ /* 0x000fe80000100800 */
[----:B-1----:R-:W2:Y:S04]  /*11da0*/  LDL.LU R10, [R1+0x520] ;  /* 0x00052000010a7983 */ /* 0x002ea80000300800 */
[----:B------:R-:W-:Y:S01]  /*11db0*/  STL [R1+0x668], R17 ;  /* 0x0006681101007387 */ /* 0x000fe20000100800 */
[----:B---3--:R-:W-:-:S05]  /*11dc0*/  IADD3 R9, P4, PT, R9, UR20, RZ ;  /* 0x0000001409097c10 */ /* 0x008fca000ff9e0ff */
[----:B------:R1:W-:Y:S04]  /*11dd0*/  STL [R1+0x1b4], R9 ;  /* 0x0001b40901007387 */ /* 0x0003e80000100800 */
[----:B-1----:R-:W3:Y:S01]  /*11de0*/  LDL.LU R9, [R1+0x1b8] ;  /* 0x0001b80001097983 */ /* 0x002ee20000300800 */
[----:B------:R-:W-:Y:S02]  /*11df0*/  IADD3.X R15, PT, PT, R15, UR23, RZ, P5, !PT ;  /* 0x000000170f0f7c10 */ /* 0x000fe4000affe4ff */
[----:B----4-:R-:W-:Y:S01]  /*11e00*/  IADD3 R13, P5, PT, R13, UR20, RZ ;  /* 0x000000140d0d7c10 */ /* 0x010fe2000ffbe0ff */
[----:B------:R-:W-:Y:S01]  /*11e10*/  STL [R1+0x660], R16 ;  /* 0x0006601001007387 */ /* 0x000fe20000100800 */
[----:B------:R-:W-:-:S03]  /*11e20*/  IADD3.X R14, PT, PT, R14, UR23, RZ, P6, !PT ;  /* 0x000000170e0e7c10 */ /* 0x000fc6000b7fe4ff */
[----:B------:R1:W-:Y:S04]  /*11e30*/  STL [R1+0x1ac], R13 ;  /* 0x0001ac0d01007387 */ /* 0x0003e80000100800 */
[----:B-1----:R-:W4:Y:S01]  /*11e40*/  LDL.LU R13, [R1+0x64c] ;  /* 0x00064c00010d7983 */ /* 0x002f220000300800 */
[----:B------:R-:W-:-:S03]  /*11e50*/  IADD3 R12, P6, PT, R12, UR20, RZ ;  /* 0x000000140c0c7c10 */ /* 0x000fc6000ffde0ff */
        /* <DEDUP_REMOVED lines=27> */
[----:B--2---:R-:W-:-:S05]  /*12010*/  IADD3 R10, P2, PT, R10, UR20, RZ ;  /* 0x000000140a0a7c10 */ /* 0x004fca000ff5e0ff */
[----:B------:R1:W-:Y:S04]  /*12020*/  STL [R1+0x520], R10 ;  /* 0x0005200a01007387 */ /* 0x0003e80000100800 */
        /* <DEDUP_REMOVED lines=9> */
[----:B------:R-:W-:-:S05]  /*120c0*/  IADD3.X R12, PT, PT, R12, UR23, RZ, P4, !PT ;  /* 0x000000170c0c7c10 */ /* 0x000fca000a7fe4ff */
        /* <DEDUP_REMOVED lines=42> */
[----:B-1----:R-:W4:Y:S04]  /*12370*/  LDL.LU R11, [R1+0x1a0] ;  /* 0x0001a000010b7983 */ /* 0x002f280000300800 */
[----:B------:R-:W-:Y:S01]  /*12380*/  STL [R1+0x1a4], R17 ;  /* 0x0001a41101007387 */ /* 0x000fe20000100800 */
[----:B--2---:R-:W-:-:S05]  /*12390*/  IADD3.X R10, PT, PT, R10, UR23, RZ, P5, !PT ;  /* 0x000000170a0a7c10 */ /* 0x004fca000affe4ff */
[----:B------:R1:W-:Y:S04]  /*123a0*/  STL [R1+0x610], R10 ;  /* 0x0006100a01007387 */ /* 0x0003e80000100800 */
[----:B-1----:R-:W2:Y:S04]  /*123b0*/  LDL.LU R10, [R1+0x500] ;  /* 0x00050000010a7983 */ /* 0x002ea80000300800 */
[----:B------:R-:W-:Y:S01]  /*123c0*/  STL [R1+0x19c], R16 ;  /* 0x00019c1001007387 */ /* 0x000fe20000100800 */
[----:B---3--:R-:W-:-:S05]  /*123d0*/  IADD3.X R9, PT, PT, R9, UR23, RZ, P6, !PT ;  /* 0x0000001709097c10 */ /* 0x008fca000b7fe4ff */
[----:B------:R1:W-:Y:S04]  /*123e0*/  STL [R1+0x608], R9 ;  /* 0x0006080901007387 */ /* 0x0003e80000100800 */
[----:B-1----:R-:W3:Y:S01]  /*123f0*/  LDL.LU R9, [R1+0x198] ;  /* 0x0001980001097983 */ /* 0x002ee20000300800 */
[----:B------:R-:W-:Y:S02]  /*12400*/  IADD3 R15, P5, PT, R15, UR20, RZ ;  /* 0x000000140f0f7c10 */ /* 0x000fe4000ffbe0ff */
[----:B------:R-:W-:Y:S02]  /*12410*/  IADD3 R14, P6, PT, R14, UR20, RZ ;  /* 0x000000140e0e7c10 */ /* 0x000fe4000ffde0ff */
[----:B----4-:R-:W-:Y:S01]  /*12420*/  IADD3.X R13, PT, PT, R13, UR23, RZ, P2, !PT ;  /* 0x000000170d0d7c10 */ /* 0x010fe200097fe4ff */
[----:B------:R-:W-:Y:S04]  /*12430*/  STL [R1+0x518], R15 ;  /* 0x0005180f01007387 */ /* 0x000fe80000100800 */
[----:B------:R1:W-:Y:S04]  /*12440*/  STL [R1+0x600], R13 ;  /* 0x0006000d01007387 */ /* 0x0003e80000100800 */
[----:B-1----:R-:W4:Y:S01]  /*12450*/  LDL.LU R13, [R1+0x5fc] ;  /* 0x0005fc00010d7983 */ /* 0x002f220000300800 */
[----:B------:R-:W-:-:S03]  /*12460*/  IADD3 R12, P2, PT, R12, UR20, RZ ;  /* 0x000000140c0c7c10 */ /* 0x000fc6000ff5e0ff */
        /* <DEDUP_REMOVED lines=33> */
[----:B-1----:R-:W3:Y:S01]  /*12680*/  LDL.LU R9, [R1+0x4f0] ;  /* 0x0004f00001097983 */ /* 0x002ee20000300800 */
[----:B----4-:R-:W-:-:S05]  /*12690*/  IADD3 R13, P4, PT, R13, UR20, RZ ;  /* 0x000000140d0d7c10 */ /* 0x010fca000ff9e0ff */
        /* <DEDUP_REMOVED lines=47> */
[----:B-1----:R-:W4:Y:S04]  /*12990*/  LDL.LU R11, [R1+0x190] ;  /* 0x00019000010b7983 */ /* 0x002f280000300800 */
[----:B------:R-:W-:Y:S01]  /*129a0*/  STL [R1+0x5c8], R16 ;  /* 0x0005c81001007387 */ /* 0x000fe20000100800 */
[----:B--2---:R-:W-:Y:S02]  /*129b0*/  IADD3 R10, P6, PT, R10, UR20, RZ ;  /* 0x000000140a0a7c10 */ /* 0x004fe4000ffde0ff */
[----:B------:R-:W-:-:S03]  /*129c0*/  IADD3.X R14, PT, PT, R14, UR23, RZ, P2, !PT ;  /* 0x000000170e0e7c10 */ /* 0x000fc600097fe4ff */
[----:B------:R1:W-:Y:S04]  /*129d0*/  STL [R1+0x4f8], R10 ;  /* 0x0004f80a01007387 */ /* 0x0003e80000100800 */
[----:B-1----:R-:W2:Y:S04]  /*129e0*/  LDL.LU R10, [R1+0x4e0] ;  /* 0x0004e000010a7983 */ /* 0x002ea80000300800 */
[----:B------:R-:W-:Y:S01]  /*129f0*/  STL [R1+0x5c0], R15 ;  /* 0x0005c00f01007387 */ /* 0x000fe20000100800 */
[----:B---3--:R-:W-:-:S05]  /*12a00*/  IADD3 R9, P2, PT, R9, UR20, RZ ;  /* 0x0000001409097c10 */ /* 0x008fca000ff5e0ff */
[----:B------:R1:W-:Y:S04]  /*12a10*/  STL [R1+0x4f0], R9 ;  /* 0x0004f00901007387 */ /* 0x0003e80000100800 */
[----:B-1----:R-:W3:Y:S04]  /*12a20*/  LDL.LU R9, [R1+0x188] ;  /* 0x0001880001097983 */ /* 0x002ee80000300800 */
[----:B------:R-:W-:Y:S01]  /*12a30*/  STL [R1+0x5b8], R14 ;  /* 0x0005b80e01007387 */ /* 0x000fe20000100800 */
[----:B----4-:R-:W-:-:S03]  /*12a40*/  IADD3.X R13, PT, PT, R13, UR23, RZ, P3, !PT ;  /* 0x000000170d0d7c10 */ /* 0x010fc60009ffe4ff */
        /* <DEDUP_REMOVED lines=22> */
[----:B------:R-:W-:-:S05]  /*12bb0*/  IADD3 R12, P3, PT, R12, UR20, RZ ;  /* 0x000000140c0c7c10 */ /* 0x000fca000ff7e0ff */
[----:B------:R1:W-:Y:S04]  /*12bc0*/  STL [R1+0x4e8], R12 ;  /* 0x0004e80c01007387 */ /* 0x0003e80000100800 */
        /* <DEDUP_REMOVED lines=8> */
[----:B-1----:R-:W2:Y:S01]  /*12c50*/  LDL.LU R10, [R1+0x568] ;  /* 0x00056800010a7983 */ /* 0x002ea20000300800 */
[----:B---3--:R-:W-:-:S05]  /*12c60*/  IADD3.X R9, PT, PT, R9, UR23, RZ, P5, !PT ;  /* 0x0000001709097c10 */ /* 0x008fca000affe4ff */
[----:B------:R1:W-:Y:S04]  /*12c70*/  STL [R1+0x188], R9 ;  /* 0x0001880901007387 */ /* 0x0003e80000100800 */
[----:B-1----:R-:W3:Y:S01]  /*12c80*/  LDL.LU R9, [R1+0x4d0] ;  /* 0x0004d00001097983 */ /* 0x002ee20000300800 */
[----:B----4-:R-:W-:Y:S02]  /*12c90*/  IADD3 R35, P5, PT, R35, UR20, RZ ;  /* 0x0000001423237c10 */ /* 0x010fe4000ffbe0ff */
[----:B------:R-:W-:Y:S02]  /*12ca0*/  IADD3.X R34, PT, PT, R34, UR23, RZ, P6, !PT ;  /* 0x0000001722227c10 */ /* 0x000fe4000b7fe4ff */
[----:B------:R-:W-:Y:S01]  /*12cb0*/  IADD3 R33, P6, PT, R33, UR20, RZ ;  /* 0x0000001421217c10 */ /* 0x000fe2000ffde0ff */
        /* <DEDUP_REMOVED lines=35> */
[----:B------:R1:W-:Y:S04]  /*12ef0*/  STL [R1+0x580], R13 ;  /* 0x0005800d01007387 */ /* 0x0003e80000100800 */
[----:B------:R-:W-:Y:S04]  /*12f00*/  STL [R1+0x588], R18 ;  /* 0x0005881201007387 */ /* 0x000fe80000100800 */
[----:B-1----:R-:W4:Y:S01]  /*12f10*/  LDL.LU R13, [R1+0x560] ;  /* 0x00056000010d7983 */ /* 0x002f220000300800 */
[----:B------:R-:W-:-:S03]  /*12f20*/  IADD3.X R12, PT, PT, R12, UR23, RZ, P6, !PT ;  /* 0x000000170c0c7c10 */ /* 0x000fc6000b7fe4ff */
        /* <DEDUP_REMOVED lines=8> */
[----:B-1----:R-:W4:Y:S04]  /*12fb0*/  LDL.LU R11, [R1+0x180] ;  /* 0x00018000010b7983 */ /* 0x002f280000300800 */
[----:B------:R-:W-:Y:S01]  /*12fc0*/  STL [R1+0x17c], R15 ;  /* 0x00017c0f01007387 */ /* 0x000fe20000100800 */
[----:B--2---:R-:W-:-:S05]  /*12fd0*/  IADD3.X R10, PT, PT, R10, UR23, RZ, P3, !PT ;  /* 0x000000170a0a7c10 */ /* 0x004fca0009ffe4ff */
[----:B------:R1:W-:Y:S04]  /*12fe0*/  STL [R1+0x568], R10 ;  /* 0x0005680a01007387 */ /* 0x0003e80000100800 */
[----:B-1----:R-:W2:Y:S04]  /*12ff0*/  LDL.LU R10, [R1+0x53c] ;  /* 0x00053c00010a7983 */ /* 0x002ea80000300800 */
[----:B------:R-:W-:Y:S04]  /*13000*/  STL [R1+0x4d8], R14 ;  /* 0x0004d80e01007387 */ /* 0x000fe80000100800 */
[----:B------:R-:W2:Y:S04]  /*13010*/  LDL.LU R35, [R1+0x178] ;  /* 0x0001780001237983 */ /* 0x000ea80000300800 */
[----:B------:R-:W2:Y:S01]  /*13020*/  LDL.LU R34, [R1+0x55c] ;  /* 0x00055c0001227983 */ /* 0x000ea20000300800 */
[----:B---3--:R-:W-:-:S03]  /*13030*/  IADD3 R9, P3, PT, R9, UR20, RZ ;  /* 0x0000001409097c10 */ /* 0x008fc6000ff7e0ff */
        /* <DEDUP_REMOVED lines=20> */
[----:B----4-:R-:W-:-:S05]  /*13180*/  IADD3.X R13, PT, PT, R13, UR23, RZ, P4, !PT ;  /* 0x000000170d0d7c10 */ /* 0x010fca000a7fe4ff */
[----:B------:R1:W-:Y:S04]  /*13190*/  STL [R1+0x560], R13 ;  /* 0x0005600d01007387 */ /* 0x0003e80000100800 */
        /* <DEDUP_REMOVED lines=8> */
[----:B-1----:R-:W4:Y:S01]  /*13220*/  LDL.LU R11, [R1+0x48c] ;  /* 0x00048c00010b7983 */ /* 0x002f220000300800 */
[----:B--2---:R-:W-:-:S05]  /*13230*/  IADD3 R10, P5, PT, R10, UR20, RZ ;  /* 0x000000140a0a7c10 */ /* 0x004fca000ffbe0ff */
[----:B------:R1:W-:Y:S01]  /*13240*/  STL [R1+0x53c], R10 ;  /* 0x00053c0a01007387 */ /* 0x0003e20000100800 */
[----:B------:R-:W-:Y:S02]  /*13250*/  IADD3.X R35, PT, PT, R35, UR23, RZ, P6, !PT ;  /* 0x0000001723237c10 */ /* 0x000fe4000b7fe4ff */
[----:B------:R-:W-:Y:S01]  /*13260*/  IADD3 R34, P6, PT, R34, UR20, RZ ;  /* 0x0000001422227c10 */ /* 0x000fe2000ffde0ff */
[----:B-1----:R-:W2:Y:S01]  /*13270*/  LDL.LU R10, [R1+0x498] ;  /* 0x00049800010a7983 */ /* 0x002ea20000300800 */
[----:B---3--:R-:W-:-:S03]  /*13280*/  IADD3.X R33, PT, PT, R33, UR23, RZ, P2, !PT ;  /* 0x0000001721217c10 */ /* 0x008fc600097fe4ff */
        /* <DEDUP_REMOVED lines=33> */
[----:B------:R-:W-:Y:S04]  /*134a0*/  STL [R1+0x540], R19 ;  /* 0x0005401301007387 */ /* 0x000fe80000100800 */
[----:B------:R1:W-:Y:S04]  /*134b0*/  STL [R1+0x494], R9 ;  /* 0x0004940901007387 */ /* 0x0003e80000100800 */
[----:B------:R-:W-:Y:S04]  /*134c0*/  STL [R1+0x49c], R18 ;  /* 0x00049c1201007387 */ /* 0x000fe80000100800 */
[----:B-1----:R-:W3:Y:S01]  /*134d0*/  LDL.LU R9, [R1+0x484] ;  /* 0x0004840001097983 */ /* 0x002ee20000300800 */
[----:B------:R-:W-:-:S03]  /*134e0*/  IADD3.X R16, PT, PT, R16, UR23, RZ, P6, !PT ;  /* 0x0000001710107c10 */ /* 0x000fc6000b7fe4ff */
[----:B------:R-:W-:Y:S01]  /*134f0*/  STL [R1+0x4b8], R17 ;  /* 0x0004b81101007387 */ /* 0x000fe20000100800 */
[----:B----4-:R-:W-:Y:S02]  /*13500*/  IADD3 R13, P6, PT, R13, UR20, RZ ;  /* 0x000000140d0d7c10 */ /* 0x010fe4000ffde0ff */
[----:B------:R-:W-:-:S03]  /*13510*/  IADD3.X R15, PT, PT, R15, UR23, RZ, P2, !PT ;  /* 0x000000170f0f7c10 */ /* 0x000fc600097fe4ff */
[----:B------:R1:W-:Y:S04]  /*13520*/  STL [R1+0x174], R13 ;  /* 0x0001740d01007387 */ /* 0x0003e80000100800 */
[----:B-1----:R-:W4:Y:S01]  /*13530*/  LDL.LU R13, [R1+0x490] ;  /* 0x00049000010d7983 */ /* 0x002f220000300800 */
[----:B------:R-:W-:-:S03]  /*13540*/  IADD3 R12, P2, PT, R12, UR20, RZ ;  /* 0x000000140c0c7c10 */ /* 0x000fc6000ff5e0ff */
[----:B------:R-:W-:Y:S01]  /*13550*/  STL [R1+0x4b0], R16 ;  /* 0x0004b01001007387 */ /* 0x000fe20000100800 */
[----:B------:R-:W-:-:S03]  /*13560*/  IADD3.X R14, PT, PT, R14, UR23, RZ, P3, !PT ;  /* 0x000000170e0e7c10 */ /* 0x000fc60009ffe4ff */
[----:B------:R1:W-:Y:S04]  /*13570*/  STL [R1+0x16c], R12 ;  /* 0x00016c0c01007387 */ /* 0x0003e80000100800 */
[----:B-1----:R-:W4:Y:S01]  /*13580*/  LDL.LU R12, [R1+0x47c] ;  /* 0x00047c00010c7983 */ /* 0x002f220000300800 */
[----:B------:R-:W-:-:S03]  /*13590*/  IADD3 R11, P3, PT, R11, UR20, RZ ;  /* 0x000000140b0b7c10 */ /* 0x000fc6000ff7e0ff */
[----:B------:R-:W-:Y:S04]  /*135a0*/  STL [R1+0x4a8], R15 ;  /* 0x0004a80f01007387 */ /* 0x000fe80000100800 */
[----:B------:R1:W-:Y:S04]  /*135b0*/  STL [R1+0x48c], R11 ;  /* 0x00048c0b01007387 */ /* 0x0003e80000100800 */
[----:B-1----:R-:W4:Y:S04]  /*135c0*/  LDL.LU R11, [R1+0x170] ;  /* 0x00017000010b7983 */ /* 0x002f280000300800 */
[----:B------:R-:W-:Y:S04]  /*135d0*/  STL [R1+0x4a0], R14 ;  /* 0x0004a00e01007387 */ /* 0x000fe80000100800 */
[----:B------:R-:W4:Y:S04]  /*135e0*/  LDL.LU R35, [R1+0x474] ;  /* 0x0004740001237983 */ /* 0x000f280000300800 */
[----:B------:R-:W4:Y:S04]  /*135f0*/  LDL.LU R34, [R1+0x168] ;  /* 0x0001680001227983 */ /* 0x000f280000300800 */
[----:B------:R-:W4:Y:S01]  /*13600*/  LDL.LU R33, [R1+0x46c] ;  /* 0x00046c0001217983 */ /* 0x000f220000300800 */
[----:B--2---:R-:W-:-:S05]  /*13610*/  IADD3.X R10, PT, PT, R10, UR23, RZ, P4, !PT ;  /* 0x000000170a0a7c10 */ /* 0x004fca000a7fe4ff */
        /* <DEDUP_REMOVED lines=19> */
[----:B---3--:R-:W-:-:S05]  /*13750*/  IADD3 R9, P4, PT, R9, UR20, RZ ;  /* 0x0000001409097c10 */ /* 0x008fca000ff9e0ff */
[----:B------:R1:W-:Y:S04]  /*13760*/  STL [R1+0x484], R9 ;  /* 0x0004840901007387 */ /* 0x0003e80000100800 */
        /* <DEDUP_REMOVED lines=15> */
[----:B------:R-:W-:Y:S04]  /*13860*/  STL [R1+0x474], R35 ;  /* 0x0004742301007387 */ /* 0x000fe80000100800 */
[----:B------:R-:W-:Y:S04]  /*13870*/  STL [R1+0x168], R34 ;  /* 0x0001682201007387 */ /* 0x000fe80000100800 */
[----:B------:R-:W-:Y:S01]  /*13880*/  STL [R1+0x46c], R33 ;  /* 0x00046c2101007387 */ /* 0x000fe20000100800 */
[----:B--2---:R-:W-:Y:S02]  /*13890*/  IADD3.X R32, PT, PT, R32, UR23, RZ, P3, !PT ;  /* 0x0000001720207c10 */ /* 0x004fe40009ffe4ff */
        /* <DEDUP_REMOVED lines=29> */
[----:B------:R-:W-:-:S05]  /*13a70*/  IADD3.X R10, PT, PT, R10, UR23, RZ, P6, !PT ;  /* 0x000000170a0a7c10 */ /* 0x000fca000b7fe4ff */
[----:B------:R1:W-:Y:S04]  /*13a80*/  STL [R1+0x448], R10 ;  /* 0x0004480a01007387 */ /* 0x0003e80000100800 */
[----:B------:R-:W-:Y:S04]  /*13a90*/  STL [R1+0x450], R18 ;  /* 0x0004501201007387 */ /* 0x000fe80000100800 */
[----:B-1----:R-:W2:Y:S04]  /*13aa0*/  LDL.LU R10, [R1+0x428] ;  /* 0x00042800010a7983 */ /* 0x002ea80000300800 */
[----:B------:R-:W-:Y:S01]  /*13ab0*/  STL [R1+0x42c], R17 ;  /* 0x00042c1101007387 */ /* 0x000fe20000100800 */
[----:B---3--:R-:W-:-:S05]  /*13ac0*/  IADD3.X R9, PT, PT, R9, UR23, RZ, P2, !PT ;  /* 0x0000001709097c10 */ /* 0x008fca00097fe4ff */
[----:B------:R1:W-:Y:S04]  /*13ad0*/  STL [R1+0x440], R9 ;  /* 0x0004400901007387 */ /* 0x0003e80000100800 */
[----:B-1----:R-:W3:Y:S01]  /*13ae0*/  LDL.LU R9, [R1+0x414] ;  /* 0x0004140001097983 */ /* 0x002ee20000300800 */
[----:B------:R-:W-:Y:S02]  /*13af0*/  IADD3 R16, P6, PT, R16, UR20, RZ ;  /* 0x0000001410107c10 */ /* 0x000fe4000ffde0ff */
[----:B------:R-:W-:-:S03]  /*13b00*/  IADD3 R15, P2, PT, R15, UR20, RZ ;  /* 0x000000140f0f7c10 */ /* 0x000fc6000ff5e0ff */
[----:B------:R-:W-:Y:S01]  /*13b10*/  STL [R1+0x424], R16 ;  /* 0x0004241001007387 */ /* 0x000fe20000100800 */
[----:B----4-:R-:W-:Y:S02]  /*13b20*/  IADD3.X R13, PT, PT, R13, UR23, RZ, P3, !PT ;  /* 0x000000170d0d7c10 */ /* 0x010fe40009ffe4ff */
[----:B------:R-:W-:-:S03]  /*13b30*/  IADD3 R14, P3, PT, R14, UR20, RZ ;  /* 0x000000140e0e7c10 */ /* 0x000fc6000ff7e0ff */
[----:B------:R1:W-:Y:S04]  /*13b40*/  STL [R1+0x438], R13 ;  /* 0x0004380d01007387 */ /* 0x0003e80000100800 */
[----:B-1----:R-:W4:Y:S01]  /*13b50*/  LDL.LU R13, [R1+0x420] ;  /* 0x00042000010d7983 */ /* 0x002f220000300800 */
[----:B------:R-:W-:-:S03]  /*13b60*/  IADD3.X R12, PT, PT, R12, UR23, RZ, P4, !PT ;  /* 0x000000170c0c7c10 */ /* 0x000fc6000a7fe4ff */
        /* <DEDUP_REMOVED lines=84> */
[----:B------:R-:W-:-:S03]  /*140b0*/  IADD3.X R15, PT, PT, R15, UR23, RZ, P3, !PT ;  /* 0x000000170f0f7c10 */ /* 0x000fc60009ffe4ff */
[----:B------:R1:W-:Y:S04]  /*140c0*/  STL [R1+0x124], R10 ;  /* 0x0001240a01007387 */ /* 0x0003e80000100800 */
[----:B-1----:R-:W2:Y:S04]  /*140d0*/  LDL.LU R10, [R1+0x128] ;  /* 0x00012800010a7983 */ /* 0x002ea80000300800 */
[----:B------:R-:W-:Y:S01]  /*140e0*/  STL [R1+0x148], R16 ;  /* 0x0001481001007387 */ /* 0x000fe20000100800 */
[----:B---3--:R-:W-:-:S05]  /*140f0*/  IADD3 R9, P3, PT, R9, UR20, RZ ;  /* 0x0000001409097c10 */ /* 0x008fca000ff7e0ff */
[----:B------:R1:W-:Y:S04]  /*14100*/  STL [R1+0x108], R9 ;  /* 0x0001080901007387 */ /* 0x0003e80000100800 */
[----:B-1----:R-:W3:Y:S01]  /*14110*/  LDL.LU R9, [R1+0xd0] ;  /* 0x0000d00001097983 */ /* 0x002ee20000300800 */
[----:B------:R-:W-:-:S03]  /*14120*/  IADD3.X R14, PT, PT, R14, UR23, RZ, P4, !PT ;  /* 0x000000170e0e7c10 */ /* 0x000fc6000a7fe4ff */
[----:B------:R-:W-:Y:S04]  /*14130*/  STL [R1+0x140], R15 ;  /* 0x0001400f01007387 */ /* 0x000fe80000100800 */
[----:B------:R-:W3:Y:S04]  /*14140*/  LDL.LU R34, [R1+0x120] ;  /* 0x0001200001227983 */ /* 0x000ee80000300800 */
[----:B------:R-:W-:Y:S01]  /*14150*/  STL [R1+0x138], R14 ;  /* 0x0001380e01007387 */ /* 0x000fe20000100800 */
[----:B----4-:R-:W-:-:S03]  /*14160*/  IADD3 R13, P4, PT, R13, UR20, RZ ;  /* 0x000000140d0d7c10 */ /* 0x010fc6000ff9e0ff */
[----:B------:R-:W4:Y:S04]  /*14170*/  LDL.LU R33, [R1+0x104] ;  /* 0x0001040001217983 */ /* 0x000f280000300800 */
[----:B------:R1:W-:Y:S04]  /*14180*/  STL [R1+0x100], R13 ;  /* 0x0001000d01007387 */ /* 0x0003e80000100800 */
[----:B------:R-:W4:Y:S04]  /*14190*/  LDL.LU R32, [R1+0xc8] ;  /* 0x0000c80001207983 */ /* 0x000f280000300800 */
[----:B------:R-:W4:Y:S01]  /*141a0*/  LDL.LU R31, [R1+0xfc] ;  /* 0x0000fc00011f7983 */ /* 0x000f220000300800 */
[----:B------:R-:W-:-:S05]  /*141b0*/  IADD3.X R12, PT, PT, R12, UR23, RZ, P5, !PT ;  /* 0x000000170c0c7c10 */ /* 0x000fca000affe4ff */
        /* <DEDUP_REMOVED lines=14> */
[----:B-1----:R-:W4:Y:S04]  /*142a0*/  LDL R13, [R1+0x6c8] ;  /* 0x0006c800010d7983 */ /* 0x002f280000100800 */
[----:B------:R-:W4:Y:S04]  /*142b0*/  LDL.LU R17, [R1+0x84] ;  /* 0x0000840001117983 */ /* 0x000f280000300800 */
[----:B------:R-:W4:Y:S04]  /*142c0*/  LDL.LU R16, [R1+0x28] ;  /* 0x0000280001107983 */ /* 0x000f280000300800 */
[----:B------:R-:W4:Y:S04]  /*142d0*/  LDL.LU R15, [R1+0x5c] ;  /* 0x00005c00010f7983 */ /* 0x000f280000300800 */
[----:B------:R-:W4:Y:S04]  /*142e0*/  LDL.LU R14, [R1+0x18] ;  /* 0x00001800010e7983 */ /* 0x000f280000300800 */
[----:B0-----:R-:W4:Y:S01]  /*142f0*/  LDL.LU R12, [R1+0x4c] ;  /* 0x00004c00010c7983 */ /* 0x001f220000300800 */
[----:B------:R-:W-:-:S05]  /*14300*/  IADD3 R11, P5, PT, R11, UR20, RZ ;  /* 0x000000140b0b7c10 */ /* 0x000fca000ffbe0ff */
[----:B------:R0:W-:Y:S04]  /*14310*/  STL [R1+0xf8], R11 ;  /* 0x0000f80b01007387 */ /* 0x0001e80000100800 */
[----:B0-----:R-:W4:Y:S01]  /*14320*/  LDL.LU R11, [R1+0x44] ;  /* 0x00004400010b7983 */ /* 0x001f220000300800 */
[----:B--2---:R-:W-:-:S05]  /*14330*/  IADD3.X R10, PT, PT, R10, UR23, RZ, P6, !PT ;  /* 0x000000170a0a7c10 */ /* 0x004fca000b7fe4ff */
[----:B------:R0:W-:Y:S04]  /*14340*/  STL [R1+0x128], R10 ;  /* 0x0001280a01007387 */ /* 0x0001e80000100800 */
[----:B0-----:R-:W2:Y:S01]  /*14350*/  LDL.LU R10, [R1+0x20] ;  /* 0x00002000010a7983 */ /* 0x001ea20000300800 */
[----:B---3--:R-:W-:-:S05]  /*14360*/  IADD3 R9, P6, PT, R9, UR20, RZ ;  /* 0x0000001409097c10 */ /* 0x008fca000ffde0ff */
[----:B------:R0:W-:Y:S04]  /*14370*/  STL [R1+0xd0], R9 ;  /* 0x0000d00901007387 */ /* 0x0001e80000100800 */
[----:B0-----:R-:W3:Y:S01]  /*14380*/  LDL.LU R9, [R1+0x10] ;  /* 0x0000100001097983 */ /* 0x001ee20000300800 */
[----:B------:R-:W-:Y:S01]  /*14390*/  IADD3.X R34, PT, PT, R34, UR23, RZ, P2, !PT ;  /* 0x0000001722227c10 */ /* 0x000fe200097fe4ff */
[----:B------:R-:W0:Y:S01]  /*143a0*/  SYNCS.PHASECHK.TRANS64.TRYWAIT P2, [UR11], R8 ;  /* 0x00000008ff0075a7 */ /* 0x000e22000804110b */
[----:B----4-:R-:W-:-:S03]  /*143b0*/  IADD3.X R33, PT, PT, R33, UR23, RZ, P3, !PT ;  /* 0x0000001721217c10 */ /* 0x010fc60009ffe4ff */
[----:B------:R1:W-:Y:S01]  /*143c0*/  STL [R1+0x120], R34 ;  /* 0x0001202201007387 */ /* 0x0003e20000100800 */
[----:B------:R-:W-:-:S03]  /*143d0*/  IADD3 R32, P3, PT, R32, UR20, RZ ;  /* 0x0000001420207c10 */ /* 0x000fc6000ff7e0ff */
[----:B------:R1:W-:Y:S01]  /*143e0*/  STL [R1+0x104], R33 ;  /* 0x0001042101007387 */ /* 0x0003e20000100800 */
[----:B------:R-:W-:-:S03]  /*143f0*/  IADD3.X R31, PT, PT, R31, UR23, RZ, P4, !PT ;  /* 0x000000171f1f7c10 */ /* 0x000fc6000a7fe4ff */
[----:B------:R1:W-:Y:S04]  /*14400*/  STL [R1+0xc8], R32 ;  /* 0x0000c82001007387 */ /* 0x0003e80000100800 */
[----:B------:R1:W-:Y:S01]  /*14410*/  STL [R1+0xfc], R31 ;  /* 0x0000fc1f01007387 */ /* 0x0003e20000100800 */
[----:B------:R-:W-:Y:S02]  /*14420*/  IADD3 R30, P4, PT, R30, UR20, RZ ;  /* 0x000000141e1e7c10 */ /* 0x000fe4000ff9e0ff */
[----:B------:R-:W-:-:S03]  /*14430*/  IADD3.X R29, PT, PT, R29, UR23, RZ, P5, !PT ;  /* 0x000000171d1d7c10 */ /* 0x000fc6000affe4ff */
[----:B------:R1:W-:Y:S01]  /*14440*/  STL [R1+0xc0], R30 ;  /* 0x0000c01e01007387 */ /* 0x0003e20000100800 */
[----:B------:R-:W-:-:S03]  /*14450*/  IADD3 R28, P5, PT, R28, UR20, RZ ;  /* 0x000000141c1c7c10 */ /* 0x000fc6000ffbe0ff */
[----:B------:R1:W-:Y:S01]  /*14460*/  STL [R1+0xf4], R29 ;  /* 0x0000f41d01007387 */ /* 0x0003e20000100800 */
        /* <DEDUP_REMOVED lines=20> */
[----:B------:R-:W-:-:S03]  /*145b0*/  VIADD R13, R13, 0x1 ;  /* 0x000000010d0d7836 */ /* 0x000fc60000000000 */
        /* <DEDUP_REMOVED lines=10> */
[----:B------:R1:W-:Y:S04]  /*14660*/  STL [R1+0x18], R14 ;  /* 0x0000180e01007387 */ /* 0x0003e80000100800 */
[----:B------:R1:W-:Y:S01]  /*14670*/  STL [R1+0x4c], R12 ;  /* 0x00004c0c01007387 */ /* 0x0003e20000100800 */
[----:B------:R-:W-:-:S05]  /*14680*/  IADD3.X R11, PT, PT, R11, UR23, RZ, P6, !PT ;  /* 0x000000170b0b7c10 */ /* 0x000fca000b7fe4ff */
[----:B------:R1:W-:Y:S01]  /*14690*/  STL [R1+0x44], R11 ;  /* 0x0000440b01007387 */ /* 0x0003e20000100800 */
[----:B-----5:R-:W-:Y:S01]  /*146a0*/  IADD3 R5, P5, PT, R5, UR20, RZ ;  /* 0x0000001405057c10 */ /* 0x020fe2000ffbe0ff */
[----:B------:R-:W-:-:S03]  /*146b0*/  IMAD R41, R13, -0x40, R41 ;  /* 0xffffffc00d297824 */ /* 0x000fc600078e0229 */
[----:B------:R-:W-:Y:S02]  /*146c0*/  IADD3.X R7, PT, PT, R7, UR23, RZ, P5, !PT ;  /* 0x0000001707077c10 */ /* 0x000fe4000affe4ff */
[----:B------:R-:W-:Y:S02]  /*146d0*/  ISETP.GT.AND P6, PT, R41, 0x1, PT ;  /* 0x000000012900780c */ /* 0x000fe40003fc4270 */
[----:B------:R-:W-:Y:S02]  /*146e0*/  PRMT R40, RZ, 0x7610, R40 ;  /* 0x00007610ff287816 */ /* 0x000fe40000000028 */
[----:B--2---:R-:W-:-:S05]  /*146f0*/  IADD3.X R10, PT, PT, R10, UR23, RZ, P3, !PT ;  /* 0x000000170a0a7c10 */ /* 0x004fca0009ffe4ff */
[----:B------:R1:W-:Y:S01]  /*14700*/  STL [R1+0x20], R10 ;  /* 0x0000200a01007387 */ /* 0x0003e20000100800 */
[----:B---3--:R-:W-:-:S05]  /*14710*/  IADD3.X R9, PT, PT, R9, UR23, RZ, P4, !PT ;  /* 0x0000001709097c10 */ /* 0x008fca000a7fe4ff */
[----:B------:R1:W-:Y:S01]  /*14720*/  STL [R1+0x10], R9 ;  /* 0x0000100901007387 */ /* 0x0003e20000100800 */
[----:B------:R-:W-:-:S04]  /*14730*/  IADD3 R4, P4, PT, R4, UR20, RZ ;  /* 0x0000001404047c10 */ /* 0x000fc8000ff9e0ff */
[----:B------:R-:W-:Y:S02]  /*14740*/  IADD3.X R6, PT, PT, R6, UR23, RZ, P4, !PT ;  /* 0x0000001706067c10 */ /* 0x000fe4000a7fe4ff */
[----:B------:R-:W-:Y:S01]  /*14750*/  ISETP.GT.AND P3, PT, R41, RZ, PT ;  /* 0x000000ff2900720c */ /* 0x000fe20003f64270 */
[----:B0-----:R-:W-:-:S12]  /*14760*/  @!P2 BRA `(.L_x_8) ;  /* 0x0000012000b0a947 */ /* 0x001fd80003800000 */
.L_x_16:
[----:B------:R0:W-:Y:S01]  /*14770*/  STL [R1+0x7e8], R77 ;  /* 0x0007e84d01007387 */ /* 0x0001e20000100800 */
[----:B------:R-:W-:Y:S01]  /*14780*/  @P3 IMAD.MOV.U32 R8, RZ, RZ, R4 ;  /* 0x000000ffff083224 */ /* 0x000fe200078e0004 */
[----:B------:R-:W-:Y:S01]  /*14790*/  PRMT R39, RZ, 0x7610, R39 ;  /* 0x00007610ff277816 */ /* 0x000fe20000000027 */
[----:B-1----:R-:W-:Y:S01]  /*147a0*/  @P3 IMAD.MOV.U32 R9, RZ, RZ, R6 ;  /* 0x000000ffff093224 */ /* 0x002fe200078e0006 */
[----:B------:R-:W-:Y:S01]  /*147b0*/  STL [R1+0x7e4], R76 ;  /* 0x0007e44c01007387 */ /* 0x000fe20000100800 */
[----:B------:R-:W-:-:S03]  /*147c0*/  ISETP.GT.AND P2, PT, R41, 0x2, PT ;  /* 0x000000022900780c */ /* 0x000fc60003f44270 */
        /* <DEDUP_REMOVED lines=39> */
[----:B------:R-:W-:Y:S04]  /*14a40*/  STL [R1+0x6f4], R2 ;  /* 0x0006f40201007387 */ /* 0x000fe80000100800 */
[----:B------:R-:W-:Y:S01]  /*14a50*/  STL [R1+0x6f0], R0 ;  /* 0x0006f00001007387 */ /* 0x000fe20000100800 */
[----:B-1----:R-:W-:-:S02]  /*14a60*/  @P3 IMAD.MOV.U32 R8, RZ, RZ, R5 ;  /* 0x000000ffff083224 */ /* 0x002fc400078e0005 */
[----:B------:R-:W-:Y:S01]  /*14a70*/  @P3 IMAD.MOV.U32 R9, RZ, RZ, R7 ;  /* 0x000000ffff093224 */ /* 0x000fe200078e0007 */
[----:B------:R-:W-:Y:S04]  /*14a80*/  STL [R1+0x700], R4 ;  /* 0x0007000401007387 */ /* 0x000fe80000100800 */
[----:B------:R-:W-:Y:S04]  /*14a90*/  STL [R1+0x6fc], R6 ;  /* 0x0006fc0601007387 */ /* 0x000fe80000100800 */
[----:B------:R-:W-:Y:S04]  /*14aa0*/  STL [R1+0x708], R5 ;  /* 0x0007080501007387 */ /* 0x000fe80000100800 */
[----:B------:R-:W-:Y:S04]  /*14ab0*/  STL [R1+0x704], R7 ;  /* 0x0007040701007387 */ /* 0x000fe80000100800 */
[----:B------:R1:W3:Y:S04]  /*14ac0*/  @P3 LDG.E.U8 R39, desc[UR24][R8.64] ;  /* 0x0000001808273981 */ /* 0x0002e8000c1e1100 */
[----:B------:R-:W1:Y:S04]  /*14ad0*/  LDL R8, [R1+0x10] ;  /* 0x0000100001087983 */ /* 0x000e680000100800 */
[----:B------:R-:W1:Y:S01]  /*14ae0*/  LDL R9, [R1+0x18] ;  /* 0x0000180001097983 */ /* 0x000e620000100800 */
[----:B------:R-:W-:-:S02]  /*14af0*/  PRMT R24, RZ, 0x7610, R24 ;  /* 0x00007610ff187816 */ /* 0x000fc40000000018 */
[----:B-1----:R-:W-:-:S04]  /*14b00*/  @P6 LOP3.LUT R9, R9, R8, RZ, 0x3c, !PT ;  /* 0x0000000809096212 */ /* 0x002fc800078e3cff */
[----:B------:R-:W-:-:S04]  /*14b10*/  @P6 LOP3.LUT R8, R9, R8, RZ, 0x3c, !PT ;  /* 0x0000000809086212 */ /* 0x000fc800078e3cff */
[----:B------:R-:W-:-:S05]  /*14b20*/  @P6 LOP3.LUT R9, R9, R8, RZ, 0x3c, !PT ;  /* 0x0000000809096212 */ /* 0x000fca00078e3cff */
[----:B------:R1:W4:Y:S04]  /*14b30*/  @P6 LDG.E.U8 R24, desc[UR24][R8.64] ;  /* 0x0000001808186981 */ /* 0x000328000c1e1100 */
[----:B------:R-:W1:Y:S04]  /*14b40*/  LDL R8, [R1+0x20] ;  /* 0x0000200001087983 */ /* 0x000e680000100800 */
[----:B------:R-:W1:Y:S01]  /*14b50*/  LDL R9, [R1+0x28] ;  /* 0x0000280001097983 */ /* 0x000e620000100800 */
[----:B------:R-:W-:Y:S02]  /*14b60*/  PRMT R23, RZ, 0x7610, R23 ;  /* 0x00007610ff177816 */ /* 0x000fe40000000017 */
[----:B-1----:R-:W-:-:S04]  /*14b70*/  @P6 LOP3.LUT R9, R9, R8, RZ, 0x3c, !PT ;  /* 0x0000000809096212 */ /* 0x002fc800078e3cff */
[----:B------:R-:W-:-:S04]  /*14b80*/  @P6 LOP3.LUT R8, R9, R8, RZ, 0x3c, !PT ;  /* 0x0000000809086212 */ /* 0x000fc800078e3cff */
[----:B------:R-:W-:-:S05]  /*14b90*/  @P6 LOP3.LUT R9, R9, R8, RZ, 0x3c, !PT ;  /* 0x0000000809096212 */ /* 0x000fca00078e3cff */
[----:B------:R1:W2:Y:S04]  /*14ba0*/  @P6 LDG.E.U8 R23, desc[UR24][R8.64] ;  /* 0x0000001808176981 */ /* 0x0002a8000c1e1100 */
        /* <DEDUP_REMOVED lines=16> */
[----:B------:R-:W-:Y:S02]  /*14cb0*/  ISETP.GT.AND P3, PT, R41, 0x3, PT ;  /* 0x000000032900780c */ /* 0x000fe40003f64270 */
[----:B------:R-:W-:-:S11]  /*14cc0*/  PRMT R81, RZ, 0x7610, R81 ;  /* 0x00007610ff517816 */ /* 0x000fd60000000051 */
[----:B-1----:R-:W-:-:S04]  /*14cd0*/  @P3 LOP3.LUT R9, R9, R8, RZ, 0x3c, !PT ;  /* 0x0000000809093212 */ /* 0x002fc800078e3cff */
[----:B------:R-:W-:-:S04]  /*14ce0*/  @P3 LOP3.LUT R8, R9, R8, RZ, 0x3c, !PT ;  /* 0x0000000809083212 */ /* 0x000fc800078e3cff */
[----:B------:R-:W-:-:S05]  /*14cf0*/  @P3 LOP3.LUT R9, R9, R8, RZ, 0x3c, !PT ;  /* 0x0000000809093212 */ /* 0x000fca00078e3cff */
[----:B------:R1:W2:Y:S04]  /*14d00*/  @P3 LDG.E.U8 R81, desc[UR24][R8.64] ;  /* 0x0000001808513981 */ /* 0x0002a8000c1e1100 */
[----:B------:R-:W1:Y:S04]  /*14d10*/  LDL R8, [R1+0x84] ;  /* 0x0000840001087983 */ /* 0x000e680000100800 */
[----:B------:R-:W1:Y:S01]  /*14d20*/  LDL R9, [R1+0x88] ;  /* 0x0000880001097983 */ /* 0x000e620000100800 */
[----:B0-----:R-:W-:Y:S02]  /*14d30*/  PRMT R77, RZ, 0x7610, R77 ;  /* 0x00007610ff4d7816 */ /* 0x001fe4000000004d */
[----:B-1----:R-:W-:-:S04]  /*14d40*/  @P3 LOP3.LUT R9, R9, R8, RZ, 0x3c, !PT ;  /* 0x0000000809093212 */ /* 0x002fc800078e3cff */
[----:B------:R-:W-:-:S04]  /*14d50*/  @P3 LOP3.LUT R8, R9, R8, RZ, 0x3c, !PT ;  /* 0x0000000809083212 */ /* 0x000fc800078e3cff */
[----:B------:R-:W-:-:S05]  /*14d60*/  @P3 LOP3.LUT R9, R9, R8, RZ, 0x3c, !PT ;  /* 0x0000000809093212 */ /* 0x000fca00078e3cff */
[----:B------:R-:W2:Y:S01]  /*14d70*/  @P3 LDG.E.U8 R77, desc[UR24][R8.64] ;  /* 0x00000018084d3981 */ /* 0x000ea2000c1e1100 */
[----:B------:R-:W-:-:S03]  /*14d80*/  ISETP.GT.AND P4, PT, R41, 0x4, PT ;  /* 0x000000042900780c */ /* 0x000fc60003f84270 */
[----:B--2---:R0:W-:Y:S04]  /*14d90*/  STL [R1+0x6ac], R77 ;  /* 0x0006ac4d01007387 */ /* 0x0041e80000100800 */
[----:B0-----:R-:W2:Y:S04]  /*14da0*/  LDL.LU R77, [R1+0x7e8] ;  /* 0x0007e800014d7983 */ /* 0x001ea80000300800 */
[----:B------:R-:W2:Y:S04]  /*14db0*/  LDL R8, [R1+0x8c] ;  /* 0x00008c0001087983 */ /* 0x000ea80000100800 */
[----:B------:R-:W2:Y:S01]  /*14dc0*/  LDL R9, [R1+0x90] ;  /* 0x0000900001097983 */ /* 0x000ea20000100800 */
[----:B------:R-:W-:-:S02]  /*14dd0*/  PRMT R76, RZ, 0x7610, R76 ;  /* 0x00007610ff4c7816 */ /* 0x000fc4000000004c */
[----:B--2---:R-:W-:-:S04]  /*14de0*/  @P4 LOP3.LUT R9, R9, R8, RZ, 0x3c, !PT ;  /* 0x0000000809094212 */ /* 0x004fc800078e3cff */
[----:B------:R-:W-:-:S04]  /*14df0*/  @P4 LOP3.LUT R8, R9, R8, RZ, 0x3c, !PT ;  /* 0x0000000809084212 */ /* 0x000fc800078e3cff */
[----:B------:R-:W-:-:S05]  /*14e00*/  @P4 LOP3.LUT R9, R9, R8, RZ, 0x3c, !PT ;  /* 0x0000000809094212 */ /* 0x000fca00078e3cff */
[----:B------:R-:W2:Y:S04]  /*14e10*/  @P4 LDG.E.U8 R76, desc[UR24][R8.64] ;  /* 0x00000018084c4981 */ /* 0x000ea8000c1e1100 */
        /* <DEDUP_REMOVED lines=75> */
[----:B------:R0:W2:Y:S04]  /*152d0*/  @P2 LDG.E.U8 R38, desc[UR24][R8.64] ;  /* 0x0000001808262981 */ /* 0x0000a8000c1e1100 */
[----:B------:R-:W0:Y:S04]  /*152e0*/  LDL R8, [R1+0x128] ;  /* 0x0001280001087983 */ /* 0x000e280000100800 */
[----:B------:R-:W0:Y:S01]  /*152f0*/  LDL R9, [R1+0x12c] ;  /* 0x00012c0001097983 */ /* 0x000e220000100800 */
[----:B------:R-:W-:Y:S02]  /*15300*/  PRMT R37, RZ, 0x7610, R37 ;  /* 0x00007610ff257816 */ /* 0x000fe40000000025 */
[----:B0-----:R-:W-:-:S04]  /*15310*/  @P2 LOP3.LUT R9, R9, R8, RZ, 0x3c, !PT ;  /* 0x0000000809092212 */ /* 0x001fc800078e3cff */
[----:B------:R-:W-:-:S04]  /*15320*/  @P2 LOP3.LUT R8, R9, R8, RZ, 0x3c, !PT ;  /* 0x0000000809082212 */ /* 0x000fc800078e3cff */
[----:B------:R-:W-:-:S05]  /*15330*/  @P2 LOP3.LUT R9, R9, R8, RZ, 0x3c, !PT ;  /* 0x0000000809092212 */ /* 0x000fca00078e3cff */
[----:B------:R0:W2:Y:S04]  /*15340*/  @P2 LDG.E.U8 R37, desc[UR24][R8.64] ;  /* 0x0000001808252981 */ /* 0x0000a8000c1e1100 */
[----:B------:R-:W0:Y:S04]  /*15350*/  LDL R8, [R1+0x130] ;  /* 0x0001300001087983 */ /* 0x000e280000100800 */
[----:B------:R-:W0:Y:S01]  /*15360*/  LDL R9, [R1+0x134] ;  /* 0x0001340001097983 */ /* 0x000e220000100800 */
[----:B------:R-:W-:Y:S02]  /*15370*/  ISETP.GT.AND P3, PT, R41, 0x9, PT ;  /* 0x000000092900780c */ /* 0x000fe40003f64270 */
[----:B------:R-:W-:-:S11]  /*15380*/  PRMT R22, RZ, 0x7610, R22 ;  /* 0x00007610ff167816 */ /* 0x000fd60000000016 */
[----:B0-----:R-:W-:-:S04]  /*15390*/  @P3 LOP3.LUT R9, R9, R8, RZ, 0x3c, !PT ;  /* 0x0000000809093212 */ /* 0x001fc800078e3cff */
        /* <DEDUP_REMOVED lines=250> */
[----:B------:R-:W3:Y:S04]  /*16340*/  LDL R8, [R1+0x490] ;  /* 0x0004900001087983 */ /* 0x000ee80000100800 */
[----:B------:R-:W3:Y:S01]  /*16350*/  LDL R9, [R1+0x494] ;  /* 0x0004940001097983 */ /* 0x000ee20000100800 */
[----:B------:R-:W-:Y:S02]  /*16360*/  ISETP.GT.AND P3, PT, R41, 0x18, PT ;  /* 0x000000182900780c */ /* 0x000fe40003f64270 */
[----:B------:R-:W-:Y:S01]  /*16370*/  PRMT R34, RZ, 0x7610, R34 ;  /* 0x00007610ff227816 */ /* 0x000fe20000000022 */
[----:B--2---:R-:W-:Y:S10]  /*16380*/  STL [R1+0x70c], R5 ;  /* 0x00070c0501007387 */ /* 0x004ff40000100800 */
[----:B---3--:R-:W-:-:S04]  /*16390*/  @P3 LOP3.LUT R9, R9, R8, RZ, 0x3c, !PT ;  /* 0x0000000809093212 */ /* 0x008fc800078e3cff */
        /* <DEDUP_REMOVED lines=9> */
[----:B------:R0:W3:Y:S04]  /*16430*/  @P3 LDG.E.U8 R33, desc[UR24][R8.64] ;  /* 0x0000001808213981 */ /* 0x0000e8000c1e1100 */
        /* <DEDUP_REMOVED lines=112> */
[----:B------:R-:W-:-:S03]  /*16b40*/  PRMT R4, RZ, 0x7610, R4 ;  /* 0x00007610ff047816 */ /* 0x000fc60000000004 */
[----:B--2---:R-:W-:Y:S01]  /*16b50*/  STL [R1+0x710], R7 ;  /* 0x0007100701007387 */ /* 0x004fe20000100800 */
[----:B---3--:R-:W-:-:S04]  /*16b60*/  @P4 LOP3.LUT R9, R9, R8, RZ, 0x3c, !PT ;  /* 0x0000000809094212 */ /* 0x008fc800078e3cff */
        /* <DEDUP_REMOVED lines=144> */
[----:B--2---:R0:W-:Y:S01]  /*17470*/  STL [R1+0x720], R3 ;  /* 0x0007200301007387 */ /* 0x0041e20000100800 */
[----:B------:R-:W-:-:S02]  /*17480*/  PRMT R29, RZ, 0x7610, R29 ;  /* 0x00007610ff1d7816 */ /* 0x000fc4000000001d */
[C---:B------:R-:W-:Y:S02]  /*17490*/  ISETP.GT.AND P2, PT, R41.reuse, 0x29, PT ;  /* 0x000000292900780c */ /* 0x040fe40003f44270 */
[----:B------:R-:W-:Y:S02]  /*174a0*/  PRMT R14, RZ, 0x7610, R14 ;  /* 0x00007610ff0e7816 */ /* 0x000fe4000000000e */
[----:B------:R-:W-:Y:S02]  /*174b0*/  PRMT R13, RZ, 0x7610, R13 ;  /* 0x00007610ff0d7816 */ /* 0x000fe4000000000d */
[----:B------:R-:W-:Y:S01]  /*174c0*/  ISETP.GT.AND P3, PT, R41, 0x2a, PT ;  /* 0x0000002a2900780c */ /* 0x000fe20003f64270 */
[----:B0-----:R-:W2:Y:S01]  /*174d0*/  LDL R3, [R1+0x5dc] ;  /* 0x0005dc0001037983 */ /* 0x001ea20000100800 */
[----:B---3--:R-:W-:-:S04]  /*174e0*/  @P4 LOP3.LUT R9, R9, R8, RZ, 0x3c, !PT ;  /* 0x0000000809094212 */ /* 0x008fc800078e3cff */
[----:B------:R-:W-:-:S04]  /*174f0*/  @P4 LOP3.LUT R8, R9, R8, RZ, 0x3c, !PT ;  /* 0x0000000809084212 */ /* 0x000fc800078e3cff */
[----:B------:R-:W-:-:S05]  /*17500*/  @P4 LOP3.LUT R9, R9, R8, RZ, 0x3c, !PT ;  /* 0x0000000809094212 */ /* 0x000fca00078e3cff */
[----:B------:R0:W3:Y:S04]  /*17510*/  @P4 LDG.E.U8 R30, desc[UR24][R8.64] ;  /* 0x00000018081e4981 */ /* 0x0000e8000c1e1100 */
[----:B------:R-:W0:Y:S04]  /*17520*/  LDL R8, [R1+0x5b8] ;  /* 0x0005b80001087983 */ /* 0x000e280000100800 */
[----:B------:R-:W0:Y:S02]  /*17530*/  LDL R9, [R1+0x5bc] ;  /* 0x0005bc0001097983 */ /* 0x000e240000100800 */
[----:B0-----:R-:W-:-:S04]  /*17540*/  @P4 LOP3.LUT R9, R9, R8, RZ, 0x3c, !PT ;  /* 0x0000000809094212 */ /* 0x001fc800078e3cff */
[----:B------:R-:W-:-:S04]  /*17550*/  @P4 LOP3.LUT R8, R9, R8, RZ, 0x3c, !PT ;  /* 0x0000000809084212 */ /* 0x000fc800078e3cff */
[----:B------:R-:W-:-:S05]  /*17560*/  @P4 LOP3.LUT R9, R9, R8, RZ, 0x3c, !PT ;  /* 0x0000000809094212 */ /* 0x000fca00078e3cff */
[----:B------:R0:W2:Y:S04]  /*17570*/  @P4 LDG.E.U8 R29, desc[UR24][R8.64] ;  /* 0x00000018081d4981 */ /* 0x0000a8000c1e1100 */
        /* <DEDUP_REMOVED lines=19> */
[----:B------:R-:W3:Y:S01]  /*176b0*/  LDL R9, [R1+0x5d8] ;  /* 0x0005d80001097983 */ /* 0x000ee20000100800 */
[----:B------:R-:W-:Y:S01]  /*176c0*/  PRMT R79, RZ, 0x7610, R79 ;  /* 0x00007610ff4f7816 */ /* 0x000fe2000000004f */
[----:B--2---:R-:W-:Y:S01]  /*176d0*/  @P3 IMAD.MOV.U32 R8, RZ, RZ, R3 ;  /* 0x000000ffff083224 */ /* 0x004fe200078e0003 */
[----:B------:R-:W-:Y:S01]  /*176e0*/  ISETP.GT.AND P4, PT, R41, 0x2b, PT ;  /* 0x0000002b2900780c */ /* 0x000fe20003f84270 */
[----:B------:R-:W2:Y:S04]  /*176f0*/  LDL R3, [R1+0x500] ;  /* 0x0005000001037983 */ /* 0x000ea80000100800 */
[----:B---3--:R0:W3:Y:S04]  /*17700*/  @P3 LDG.E.U8 R79, desc[UR24][R8.64] ;  /* 0x00000018084f3981 */ /* 0x0080e8000c1e1100 */
[----:B------:R-:W0:Y:S04]  /*17710*/  LDL R8, [R1+0x5e0] ;  /* 0x0005e00001087983 */ /* 0x000e280000100800 */
[----:B------:R-:W0:Y:S01]  /*17720*/  LDL R9, [R1+0x5e4] ;  /* 0x0005e40001097983 */ /* 0x000e220000100800 */
[----:B------:R-:W-:-:S02]  /*17730*/  PRMT R43, RZ, 0x7610, R43 ;  /* 0x00007610ff2b7816 */ /* 0x000fc4000000002b */
        /* <DEDUP_REMOVED lines=23> */
[----:B--2---:R-:W-:Y:S04]  /*178b0*/  STL [R1+0x38], R78 ;  /* 0x0000384e01007387 */ /* 0x004fe80000100800 */
[----:B------:R-:W2:Y:S04]  /*178c0*/  LDL R8, [R1+0x5f8] ;  /* 0x0005f80001087983 */ /* 0x000ea80000100800 */
[----:B------:R-:W2:Y:S01]  /*178d0*/  LDL R9, [R1+0x5fc] ;  /* 0x0005fc0001097983 */ /* 0x000ea20000100800 */
[----:B------:R-:W-:-:S02]  /*178e0*/  PRMT R77, RZ, 0x7610, R77 ;  /* 0x00007610ff4d7816 */ /* 0x000fc4000000004d */
[----:B--2---:R-:W-:-:S04]  /*178f0*/  @P2 LOP3.LUT R9, R9, R8, RZ, 0x3c, !PT ;  /* 0x0000000809092212 */ /* 0x004fc800078e3cff */
[----:B------:R-:W-:-:S04]  /*17900*/  @P2 LOP3.LUT R8, R9, R8, RZ, 0x3c, !PT ;  /* 0x0000000809082212 */ /* 0x000fc800078e3cff */
[----:B------:R-:W-:-:S05]  /*17910*/  @P2 LOP3.LUT R9, R9, R8, RZ, 0x3c, !PT ;  /* 0x0000000809092212 */ /* 0x000fca00078e3cff */
[----:B------:R-:W2:Y:S01]  /*17920*/  @P2 LDG.E.U8 R77, desc[UR24][R8.64] ;  /* 0x00000018084d2981 */ /* 0x000ea2000c1e1100 */
[----:B------:R-:W-:Y:S02]  /*17930*/  ISETP.GT.AND P3, PT, R41, 0x2d, PT ;  /* 0x0000002d2900780c */ /* 0x000fe40003f64270 */
[----:B------:R-:W-:Y:S01]  /*17940*/  PRMT R76, RZ, 0x7610, R76 ;  /* 0x00007610ff4c7816 */ /* 0x000fe2000000004c */
[----:B--2---:R-:W-:Y:S04]  /*17950*/  STL [R1+0x34], R77 ;  /* 0x0000344d01007387 */ /* 0x004fe80000100800 */
[----:B------:R-:W2:Y:S06]  /*17960*/  LDL R9, [R1+0x4fc] ;  /* 0x0004fc0001097983 */ /* 0x000eac0000100800 */
[----:B------:R-:W-:-:S02]  /*17970*/  @P3 IMAD.MOV.U32 R8, RZ, RZ, R3 ;  /* 0x000000ffff083224 */ /* 0x000fc400078e0003 */
[----:B------:R-:W3:Y:S04]  /*17980*/  LDL R3, [R1+0x19c] ;  /* 0x00019c0001037983 */ /* 0x000ee80000100800 */
[----:B--2---:R-:W2:Y:S04]  /*17990*/  @P3 LDG.E.U8 R76, desc[UR24][R8.64] ;  /* 0x00000018084c3981 */ /* 0x004ea8000c1e1100 */
[----:B--2---:R-:W-:Y:S04]  /*179a0*/  STL [R1+0x30], R76 ;  /* 0x0000304c01007387 */ /* 0x004fe80000100800 */
        /* <DEDUP_REMOVED lines=12> */
[----:B------:R-:W-:-:S03]  /*17a70*/  PRMT R5, RZ, 0x7610, R5 ;  /* 0x00007610ff057816 */ /* 0x000fc60000000005 */
[----:B0-----:R-:W2:Y:S06]  /*17a80*/  LDL R47, [R1+0x1a4] ;  /* 0x0001a400012f7983 */ /* 0x001eac0000100800 */
[----:B---3--:R-:W-:-:S04]  /*17a90*/  @P4 LOP3.LUT R9, R9, R8, RZ, 0x3c, !PT ;  /* 0x0000000809094212 */ /* 0x008fc800078e3cff */
[----:B------:R-:W-:-:S04]  /*17aa0*/  @P4 LOP3.LUT R8, R9, R8, RZ, 0x3c, !PT ;  /* 0x0000000809084212 */ /* 0x000fc800078e3cff */
[----:B------:R-:W-:-:S05]  /*17ab0*/  @P4 LOP3.LUT R9, R9, R8, RZ, 0x3c, !PT ;  /* 0x0000000809094212 */ /* 0x000fca00078e3cff */
[----:B------:R-:W3:Y:S04]  /*17ac0*/  @P4 LDG.E.U8 R7, desc[UR24][R8.64] ;  /* 0x0000001808074981 */ /* 0x000ee8000c1e1100 */
[----:B------:R-:W2:Y:S04]  /*17ad0*/  LDL R8, [R1+0x514] ;  /* 0x0005140001087983 */ /* 0x000ea80000100800 */
[----:B------:R-:W2:Y:S01]  /*17ae0*/  LDL R9, [R1+0x518] ;  /* 0x0005180001097983 */ /* 0x000ea20000100800 */
[----:B------:R-:W-:-:S03]  /*17af0*/  ISETP.GT.AND P2, PT, R41, 0x2f, PT ;  /* 0x0000002f2900780c */ /* 0x000fc60003f44270 */
[----:B---3--:R0:W-:Y:S01]  /*17b00*/  STL [R1+0x724], R7 ;  /* 0x0007240701007387 */ /* 0x0081e20000100800 */
[----:B------:R-:W-:-:S03]  /*17b10*/  PRMT R2, RZ, 0x7610, R2 ;  /* 0x00007610ff027816 */ /* 0x000fc60000000002 */
[----:B0-----:R-:W3:Y:S01]  /*17b20*/  LDL R7, [R1+0x1a0] ;  /* 0x0001a00001077983 */ /* 0x001ee20000100800 */
[----:B--2---:R-:W-:-:S04]  /*17b30*/  @P4 LOP3.LUT R9, R9, R8, RZ, 0x3c, !PT ;  /* 0x0000000809094212 */ /* 0x004fc800078e3cff */
[----:B------:R-:W-:-:S04]  /*17b40*/  @P4 LOP3.LUT R8, R9, R8, RZ, 0x3c, !PT ;  /* 0x0000000809084212 */ /* 0x000fc800078e3cff */
[----:B------:R-:W-:-:S05]  /*17b50*/  @P4 LOP3.LUT R9, R9, R8, RZ, 0x3c, !PT ;  /* 0x0000000809094212 */ /* 0x000fca00078e3cff */
[----:B------:R0:W2:Y:S04]  /*17b60*/  @P4 LDG.E.U8 R5, desc[UR24][R8.64] ;  /* 0x0000001808054981 */ /* 0x0000a8000c1e1100 */
[----:B------:R-:W2:Y:S01]  /*17b70*/  LDL R9, [R1+0x198] ;  /* 0x0001980001097983 */ /* 0x000ea20000100800 */
[----:B0-----:R-:W-:Y:S01]  /*17b80*/  @P2 IMAD.MOV.U32 R8, RZ, RZ, R3 ;  /* 0x000000ffff082224 */ /* 0x001fe200078e0003 */
[----:B------:R-:W-:-:S04]  /*17b90*/  PRMT R0, RZ, 0x7610, R0 ;  /* 0x00007610ff007816 */ /* 0x000fc80000000000 */
[----:B--2---:R0:W2:Y:S04]  /*17ba0*/  @P2 LDG.E.U8 R2, desc[UR24][R8.64] ;  /* 0x0000001808022981 */ /* 0x0040a8000c1e1100 */
[----:B------:R-:W-:Y:S04]  /*17bb0*/  STL [R1+0x728], R5 ;  /* 0x0007280501007387 */ /* 0x000fe80000100800 */
[----:B------:R-:W4:Y:S01]  /*17bc0*/  LDL R3, [R1+0x60c] ;  /* 0x00060c0001037983 */ /* 0x000f220000100800 */
[----:B0-----:R-:W-:Y:S02]  /*17bd0*/  @P2 IMAD.MOV.U32 R8, RZ, RZ, R47 ;  /* 0x000000ffff082224 */ /* 0x001fe400078e002f */
[----:B---3--:R-:W-:-:S05]  /*17be0*/  @P2 IMAD.MOV.U32 R9, RZ, RZ, R7 ;  /* 0x000000ffff092224 */ /* 0x008fca00078e0007 */
[----:B------:R-:W3:Y:S04]  /*17bf0*/  @P2 LDG.E.U8 R0, desc[UR24][R8.64] ;  /* 0x0000001808002981 */ /* 0x000ee8000c1e1100 */
[----:B--2---:R0:W-:Y:S04]  /*17c00*/  STL [R1+0x72c], R2 ;  /* 0x00072c0201007387 */ /* 0x0041e80000100800 */
[----:B------:R-:W2:Y:S04]  /*17c10*/  LDL R8, [R1+0x600] ;  /* 0x0006000001087983 */ /* 0x000ea80000100800 */
[----:B------:R-:W2:Y:S01]  /*17c20*/  LDL R9, [R1+0x604] ;  /* 0x0006040001097983 */ /* 0x000ea20000100800 */
[----:B------:R-:W-:-:S02]  /*17c30*/  ISETP.GT.AND P3, PT, R41, 0x30, PT ;  /* 0x000000302900780c */ /* 0x000fc40003f64270 */
[----:B------:R-:W-:Y:S01]  /*17c40*/  PRMT R28, RZ, 0x7610, R28 ;  /* 0x00007610ff1c7816 */ /* 0x000fe2000000001c */
[----:B0-----:R-:W4:Y:S04]  /*17c50*/  LDL R2, [R1+0x614] ;  /* 0x0006140001027983 */ /* 0x001f280000100800 */
[----:B------:R-:W4:Y:S04]  /*17c60*/  LDL R47, [R1+0x620] ;  /* 0x00062000012f7983 */ /* 0x000f280000100800 */
[----:B------:R-:W4:Y:S04]  /*17c70*/  LDL R7, [R1+0x624] ;  /* 0x0006240001077983 */ /* 0x000f280000100800 */
[----:B---3--:R0:W-:Y:S04]  /*17c80*/  STL [R1+0x730], R0 ;  /* 0x0007300001007387 */ /* 0x0081e80000100800 */
[----:B0-----:R-:W3:Y:S01]  /*17c90*/  LDL R0, [R1+0x610] ;  /* 0x0006100001007983 */ /* 0x001ee20000100800 */
[----:B--2---:R-:W-:-:S04]  /*17ca0*/  @P3 LOP3.LUT R9, R9, R8, RZ, 0x3c, !PT ;  /* 0x0000000809093212 */ /* 0x004fc800078e3cff */
[----:B------:R-:W-:-:S04]  /*17cb0*/  @P3 LOP3.LUT R8, R9, R8, RZ, 0x3c, !PT ;  /* 0x0000000809083212 */ /* 0x000fc800078e3cff */
[----:B------:R-:W-:-:S05]  /*17cc0*/  @P3 LOP3.LUT R9, R9, R8, RZ, 0x3c, !PT ;  /* 0x0000000809093212 */ /* 0x000fca00078e3cff */
[----:B------:R4:W2:Y:S04]  /*17cd0*/  @P3 LDG.E.U8 R28, desc[UR24][R8.64] ;  /* 0x00000018081c3981 */ /* 0x0008a8000c1e1100 */
[----:B------:R-:W2:Y:S01]  /*17ce0*/  LDL R9, [R1+0x608] ;  /* 0x0006080001097983 */ /* 0x000ea20000100800 */
[----:B------:R-:W-:Y:S01]  /*17cf0*/  ISETP.GT.AND P4, PT, R41, 0x31, PT ;  /* 0x000000312900780c */ /* 0x000fe20003f84270 */
[----:B----4-:R-:W-:Y:S01]  /*17d00*/  @P3 IMAD.MOV.U32 R8, RZ, RZ, R3 ;  /* 0x000000ffff083224 */ /* 0x010fe200078e0003 */
[----:B------:R-:W-:Y:S01]  /*17d10*/  PRMT R27, RZ, 0x7610, R27 ;  /* 0x00007610ff1b7816 */ /* 0x000fe2000000001b */
[----:B------:R-:W4:Y:S01]  /*17d20*/  LDL R3, [R1+0x634] ;  /* 0x0006340001037983 */ /* 0x000f220000100800 */
[----:B------:R-:W-:-:S04]  /*17d30*/  PRMT R12, RZ, 0x7610, R12 ;  /* 0x00007610ff0c7816 */ /* 0x000fc8000000000c */
[----:B--2---:R0:W2:Y:S05]  /*17d40*/  @P3 LDG.E.U8 R27, desc[UR24][R8.64] ;  /* 0x00000018081b3981 */ /* 0x0040aa000c1e1100 */
[----:B0-----:R-:W-:Y:S02]  /*17d50*/  @P4 IMAD.MOV.U32 R8, RZ, RZ, R2 ;  /* 0x000000ffff084224 */ /* 0x001fe400078e0002 */
[----:B---3--:R-:W-:Y:S01]  /*17d60*/  @P4 IMAD.MOV.U32 R9, RZ, RZ, R0 ;  /* 0x000000ffff094224 */ /* 0x008fe200078e0000 */
[----:B------:R-:W-:Y:S01]  /*17d70*/  ISETP.GT.AND P2, PT, R41, 0x32, PT ;  /* 0x000000322900780c */ /* 0x000fe20003f44270 */
[----:B------:R-:W3:Y:S04]  /*17d80*/  LDL R2, [R1+0x638] ;  /* 0x0006380001027983 */ /* 0x000ee80000100800 */
[----:B------:R0:W2:Y:S01]  /*17d90*/  @P4 LDG.E.U8 R12, desc[UR24][R8.64] ;  /* 0x00000018080c4981 */ /* 0x0000a2000c1e1100 */
[----:B------:R-:W-:-:S02]  /*17da0*/  PRMT R11, RZ, 0x7610, R11 ;  /* 0x00007610ff0b7816 */ /* 0x000fc4000000000b */
[----:B------:R-:W-:Y:S01]  /*17db0*/  PRMT R71, RZ, 0x7610, R71 ;  /* 0x00007610ff477816 */ /* 0x000fe20000000047 */
[----:B------:R-:W2:Y:S04]  /*17dc0*/  LDL R0, [R1+0x63c] ;  /* 0x00063c0001007983 */ /* 0x000ea80000100800 */
[----:B------:R-:W0:Y:S04]  /*17dd0*/  LDL R8, [R1+0x618] ;  /* 0x0006180001087983 */ /* 0x000e280000100800 */
[----:B------:R-:W0:Y:S02]  /*17de0*/  LDL R9, [R1+0x61c] ;  /* 0x00061c0001097983 */ /* 0x000e240000100800 */
[----:B0-----:R-:W-:-:S04]  /*17df0*/  @P4 LOP3.LUT R9, R9, R8, RZ, 0x3c, !PT ;  /* 0x0000000809094212 */ /* 0x001fc800078e3cff */
[----:B------:R-:W-:-:S04]  /*17e00*/  @P4 LOP3.LUT R8, R9, R8, RZ, 0x3c, !PT ;  /* 0x0000000809084212 */ /* 0x000fc800078e3cff */
[----:B------:R-:W-:-:S05]  /*17e10*/  @P4 LOP3.LUT R9, R9, R8, RZ, 0x3c, !PT ;  /* 0x0000000809094212 */ /* 0x000fca00078e3cff */
[----:B------:R0:W2:Y:S02]  /*17e20*/  @P4 LDG.E.U8 R11, desc[UR24][R8.64] ;  /* 0x00000018080b4981 */ /* 0x0000a4000c1e1100 */
[----:B0-----:R-:W-:Y:S02]  /*17e30*/  @P2 IMAD.MOV.U32 R8, RZ, RZ, R7 ;  /* 0x000000ffff082224 */ /* 0x001fe400078e0007 */
[----:B------:R-:W-:Y:S01]  /*17e40*/  @P2 IMAD.MOV.U32 R9, RZ, RZ, R47 ;  /* 0x000000ffff092224 */ /* 0x000fe200078e002f */
[----:B------:R-:W-:Y:S01]  /*17e50*/  PRMT R73, RZ, 0x7610, R73 ;  /* 0x00007610ff497816 */ /* 0x000fe20000000049 */
[----:B------:R-:W2:Y:S04]  /*17e60*/  LDL R47, [R1+0x640] ;  /* 0x00064000012f7983 */ /* 0x000ea80000100800 */
[----:B------:R0:W2:Y:S01]  /*17e70*/  @P2 LDG.E.U8 R71, desc[UR24][R8.64] ;  /* 0x0000001808472981 */ /* 0x0000a2000c1e1100 */
[----:B------:R-:W-:-:S02]  /*17e80*/  ISETP.GT.AND P3, PT, R41, 0x33, PT ;  /* 0x000000332900780c */ /* 0x000fc40003f64270 */
[----:B------:R-:W-:Y:S01]  /*17e90*/  PRMT R6, RZ, 0x7610, R6 ;  /* 0x00007610ff067816 */ /* 0x000fe20000000006 */
[----:B------:R-:W2:Y:S04]  /*17ea0*/  LDL R7, [R1+0x644] ;  /* 0x0006440001077983 */ /* 0x000ea80000100800 */
[----:B------:R-:W0:Y:S04]  /*17eb0*/  LDL R8, [R1+0x628] ;  /* 0x0006280001087983 */ /* 0x000e280000100800 */
[----:B------:R-:W0:Y:S02]  /*17ec0*/  LDL R9, [R1+0x62c] ;  /* 0x00062c0001097983 */ /* 0x000e240000100800 */
[----:B0-----:R-:W-:-:S04]  /*17ed0*/  @P2 LOP3.LUT R9, R9, R8, RZ, 0x3c, !PT ;  /* 0x0000000809092212 */ /* 0x001fc800078e3cff */
[----:B------:R-:W-:-:S04]  /*17ee0*/  @P2 LOP3.LUT R8, R9, R8, RZ, 0x3c, !PT ;  /* 0x0000000809082212 */ /* 0x000fc800078e3cff */
[----:B------:R-:W-:-:S05]  /*17ef0*/  @P2 LOP3.LUT R9, R9, R8, RZ, 0x3c, !PT ;  /* 0x0000000809092212 */ /* 0x000fca00078e3cff */
[----:B------:R4:W2:Y:S04]  /*17f00*/  @P2 LDG.E.U8 R73, desc[UR24][R8.64] ;  /* 0x0000001808492981 */ /* 0x0008a8000c1e1100 */
[----:B------:R-:W2:Y:S01]  /*17f10*/  LDL R9, [R1+0x630] ;  /* 0x0006300001097983 */ /* 0x000ea20000100800 */
[----:B----4-:R-:W-:Y:S01]  /*17f20*/  @P3 IMAD.MOV.U32 R8, RZ, RZ, R3 ;  /* 0x000000ffff083224 */ /* 0x010fe200078e0003 */
[----:B------:R-:W-:Y:S02]  /*17f30*/  PRMT R4, RZ, 0x7610, R4 ;  /* 0x00007610ff047816 */ /* 0x000fe40000000004 */
[----:B------:R-:W-:Y:S01]  /*17f40*/  ISETP.GT.AND P2, PT, R41, 0x34, PT ;  /* 0x000000342900780c */ /* 0x000fe20003f44270 */
[----:B------:R-:W4:Y:S04]  /*17f50*/  LDL R3, [R1+0x64c] ;  /* 0x00064c0001037983 */ /* 0x000f280000100800 */
[----:B--2---:R0:W2:Y:S02]  /*17f60*/  @P3 LDG.E.U8 R6, desc[UR24][R8.64] ;  /* 0x0000001808063981 */ /* 0x0040a4000c1e1100 */
[----:B0-----:R-:W-:-:S02]  /*17f70*/  @P3 IMAD.MOV.U32 R8, RZ, RZ, R0 ;  /* 0x000000ffff083224 */ /* 0x001fc400078e0000 */
[----:B---3--:R-:W-:-:S05]  /*17f80*/  @P3 IMAD.MOV.U32 R9, RZ, RZ, R2 ;  /* 0x000000ffff093224 */ /* 0x008fca00078e0002 */
[----:B------:R0:W3:Y:S01]  /*17f90*/  @P3 LDG.E.U8 R4, desc[UR24][R8.64] ;  /* 0x0000001808043981 */ /* 0x0000e2000c1e1100 */
[----:B------:R-:W-:Y:S01]  /*17fa0*/  PRMT R5, RZ, 0x7610, R5 ;  /* 0x00007610ff057816 */ /* 0x000fe20000000005 */
[----:B0-----:R-:W-:Y:S02]  /*17fb0*/  @P2 IMAD.MOV.U32 R8, RZ, RZ, R7 ;  /* 0x000000ffff082224 */ /* 0x001fe400078e0007 */
[----:B------:R-:W-:-:S05]  /*17fc0*/  @P2 IMAD.MOV.U32 R9, RZ, RZ, R47 ;  /* 0x000000ffff092224 */ /* 0x000fca00078e002f */
[----:B------:R4:W4:Y:S04]  /*17fd0*/  @P2 LDG.E.U8 R5, desc[UR24][R8.64] ;  /* 0x0000001808052981 */ /* 0x000928000c1e1100 */
[----:B--2---:R-:W-:Y:S04]  /*17fe0*/  STL [R1+0x740], R6 ;  /* 0x0007400601007387 */ /* 0x004fe80000100800 */
[----:B------:R-:W2:Y:S04]  /*17ff0*/  LDL R2, [R1+0x650] ;  /* 0x0006500001027983 */ /* 0x000ea80000100800 */
[----:B------:R-:W2:Y:S04]  /*18000*/  LDL R0, [R1+0x654] ;  /* 0x0006540001007983 */ /* 0x000ea80000100800 */
[----:B---3--:R0:W-:Y:S01]  /*18010*/  STL [R1+0x744], R4 ;  /* 0x0007440401007387 */ /* 0x0081e20000100800 */
[----:B------:R-:W-:Y:S01]  /*18020*/  PRMT R92, RZ, 0x7610, R92 ;  /* 0x00007610ff5c7816 */ /* 0x000fe2000000005c */
[----:B----4-:R-:W-:-:S02]  /*18030*/  @P2 IMAD.MOV.U32 R8, RZ, RZ, R3 ;  /* 0x000000ffff082224 */ /* 0x010fc400078e0003 */
[----:B------:R-:W3:Y:S04]  /*18040*/  LDL R47, [R1+0x658] ;  /* 0x00065800012f7983 */ /* 0x000ee80000100800 */
[----:B------:R-:W4:Y:S04]  /*18050*/  LDL R7, [R1+0x65c] ;  /* 0x00065c0001077983 */ /* 0x000f280000100800 */
[----:B0-----:R-:W2:Y:S04]  /*18060*/  LDL R4, [R1+0x648] ;  /* 0x0006480001047983 */ /* 0x001ea80000100800 */
[----:B------:R-:W3:Y:S04]  /*18070*/  LDL R6, [R1+0x51c] ;  /* 0x00051c0001067983 */ /* 0x000ee80000100800 */
[----:B------:R0:W-:Y:S04]  /*18080*/  STL [R1], R5 ;  /* 0x0000000501007387 */ /* 0x0001e80000100800 */
[----:B------:R-:W3:Y:S04]  /*18090*/  LDL R3, [R1+0x528] ;  /* 0x0005280001037983 */ /* 0x000ee80000100800 */
[----:B0-----:R-:W3:Y:S01]  /*180a0*/  LDL R5, [R1+0x520] ;  /* 0x0005200001057983 */ /* 0x001ee20000100800 */
[----:B--2---:R-:W-:-:S03]  /*180b0*/  @P2 IMAD.MOV.U32 R9, RZ, RZ, R4 ;  /* 0x000000ffff092224 */ /* 0x004fc600078e0004 */
[----:B------:R-:W2:Y:S04]  /*180c0*/  LDL R4, [R1+0x524] ;  /* 0x0005240001047983 */ /* 0x000ea80000100800 */
[----:B------:R0:W2:Y:S01]  /*180d0*/  @P2 LDG.E.U8 R92, desc[UR24][R8.64] ;  /* 0x00000018085c2981 */ /* 0x0000a2000c1e1100 */
[C---:B------:R-:W-:Y:S02]  /*180e0*/  ISETP.GT.AND P3, PT, R41.reuse, 0x38, PT ;  /* 0x000000382900780c */ /* 0x040fe40003f64270 */
[----:B------:R-:W-:Y:S02]  /*180f0*/  PRMT R26, RZ, 0x7610, R26 ;  /* 0x00007610ff1a7816 */ /* 0x000fe4000000001a */
[----:B------:R-:W-:Y:S02]  /*18100*/  ISETP.GT.AND P2, PT, R41, 0x35, PT ;  /* 0x000000352900780c */ /* 0x000fe40003f44270 */
[----:B------:R-:W-:-:S07]  /*18110*/  PRMT R25, RZ, 0x7610, R25 ;  /* 0x00007610ff197816 */ /* 0x000fce0000000019 */
[----:B0-----:R-:W-:Y:S02]  /*18120*/  @P3 IMAD.MOV.U32 R8, RZ, RZ, R0 ;  /* 0x000000ffff083224 */ /* 0x001fe400078e0000 */
[----:B------:R-:W-:-:S05]  /*18130*/  @P3 IMAD.MOV.U32 R9, RZ, RZ, R2 ;  /* 0x000000ffff093224 */ /* 0x000fca00078e0002 */
[----:B------:R4:W2:Y:S02]  /*18140*/  @P3 LDG.E.U8 R26, desc[UR24][R8.64] ;  /* 0x00000018081a3981 */ /* 0x0008a4000c1e1100 */
[----:B----4-:R-:W-:Y:S02]  /*18150*/  @P3 IMAD.MOV.U32 R8, RZ, RZ, R7 ;  /* 0x000000ffff083224 */ /* 0x010fe400078e0007 */
[----:B---3--:R-:W-:-:S05]  /*18160*/  @P3 IMAD.MOV.U32 R9, RZ, RZ, R47 ;  /* 0x000000ffff093224 */ /* 0x008fca00078e002f */
[----:B------:R0:W3:Y:S01]  /*18170*/  @P3 LDG.E.U8 R25, desc[UR24][R8.64] ;  /* 0x0000001808193981 */ /* 0x0000e2000c1e1100 */
[----:B------:R-:W-:Y:S01]  /*18180*/  PRMT R90, RZ, 0x7610, R90 ;  /* 0x00007610ff5a7816 */ /* 0x000fe2000000005a */
[----:B0-----:R-:W-:Y:S02]  /*18190*/  @P2 IMAD.MOV.U32 R8, RZ, RZ, R5 ;  /* 0x000000ffff082224 */ /* 0x001fe400078e0005 */
[----:B------:R-:W-:-:S05]  /*181a0*/  @P2 IMAD.MOV.U32 R9, RZ, RZ, R6 ;  /* 0x000000ffff092224 */ /* 0x000fca00078e0006 */
[----:B------:R0:W4:Y:S01]  /*181b0*/  @P2 LDG.E.U8 R90, desc[UR24][R8.64] ;  /* 0x00000018085a2981 */ /* 0x000122000c1e1100 */
[----:B------:R-:W-:Y:S01]  /*181c0*/  PRMT R88, RZ, 0x7610, R88 ;  /* 0x00007610ff587816 */ /* 0x000fe20000000058 */
[----:B0-----:R-:W-:Y:S02]  /*181d0*/  @P2 IMAD.MOV.U32 R8, RZ, RZ, R3 ;  /* 0x000000ffff082224 */ /* 0x001fe400078e0003 */
[----:B--2---:R-:W-:Y:S04]  /*181e0*/  STL [R1+0x734], R92 ;  /* 0x0007345c01007387 */ /* 0x004fe80000100800 */
[----:B------:R-:W2:Y:S04]  /*181f0*/  LDL R2, [R1+0x1a8] ;  /* 0x0001a80001027983 */ /* 0x000ea80000100800 */
[----:B------:R-:W3:Y:S04]  /*18200*/  LDL R0, [R1+0x1ac] ;  /* 0x0001ac0001007983 */ /* 0x000ee80000100800 */
[----:B------:R-:W3:Y:S04]  /*18210*/  LDL R6, [R1+0x1b0] ;  /* 0x0001b00001067983 */ /* 0x000ee80000100800 */
[----:B------:R-:W3:Y:S01]  /*18220*/  LDL R5, [R1+0x1b4] ;  /* 0x0001b40001057983 */ /* 0x000ee20000100800 */
[----:B------:R-:W-:-:S05]  /*18230*/  @P2 IMAD.MOV.U32 R9, RZ, RZ, R4 ;  /* 0x000000ffff092224 */ /* 0x000fca00078e0004 */
[----:B------:R2:W3:Y:S01]  /*18240*/  @P2 LDG.E.U8 R88, desc[UR24][R8.64] ;  /* 0x0000001808582981 */ /* 0x0004e2000c1e1100 */
[----:B------:R-:W-:Y:S02]  /*18250*/  ISETP.GT.AND P3, PT, R41, 0x36, PT ;  /* 0x000000362900780c */ /* 0x000fe40003f64270 */
[----:B------:R-:W-:Y:S02]  /*18260*/  PRMT R86, RZ, 0x7610, R86 ;  /* 0x00007610ff567816 */ /* 0x000fe40000000056 */
[----:B------:R-:W-:Y:S01]  /*18270*/  PRMT R84, RZ, 0x7610, R84 ;  /* 0x00007610ff547816 */ /* 0x000fe20000000054 */
[----:B----4-:R-:W-:Y:S04]  /*18280*/  STL [R1+0x738], R90 ;  /* 0x0007385a01007387 */ /* 0x010fe80000100800 */
[----:B------:R-:W4:Y:S04]  /*18290*/  LDL R3, [R1+0x1bc] ;  /* 0x0001bc0001037983 */ /* 0x000f280000100800 */
[----:B------:R-:W4:Y:S01]  /*182a0*/  LDL R4, [R1+0x1b8] ;  /* 0x0001b80001047983 */ /* 0x000f220000100800 */
[----:B--2---:R-:W-:-:S02]  /*182b0*/  @P3 IMAD.MOV.U32 R9, RZ, RZ, R2 ;  /* 0x000000ffff093224 */ /* 0x004fc400078e0002 */
[----:B---3--:R-:W-:-:S05]  /*182c0*/  @P3 IMAD.MOV.U32 R8, RZ, RZ, R0 ;  /* 0x000000ffff083224 */ /* 0x008fca00078e0000 */
[----:B------:R0:W2:Y:S02]  /*182d0*/  @P3 LDG.E.U8 R86, desc[UR24][R8.64] ;  /* 0x0000001808563981 */ /* 0x0000a4000c1e1100 */
[----:B0-----:R-:W-:Y:S02]  /*182e0*/  @P3 IMAD.MOV.U32 R8, RZ, RZ, R5 ;  /* 0x000000ffff083224 */ /* 0x001fe400078e0005 */
[----:B------:R-:W-:-:S05]  /*182f0*/  @P3 IMAD.MOV.U32 R9, RZ, RZ, R6 ;  /* 0x000000ffff093224 */ /* 0x000fca00078e0006 */
[----:B------:R4:W3:Y:S04]  /*18300*/  @P3 LDG.E.U8 R84, desc[UR24][R8.64] ;  /* 0x0000001808543981 */ /* 0x0008e8000c1e1100 */
[----:B------:R-:W-:Y:S04]  /*18310*/  STL [R1+0x73c], R88 ;  /* 0x00073c5801007387 */ /* 0x000fe80000100800 */
[----:B------:R-:W3:Y:S04]  /*18320*/  LDL R47, [R1+0x1c0] ;  /* 0x0001c000012f7983 */ /* 0x000ee80000100800 */
[----:B------:R-:W3:Y:S04]  /*18330*/  LDL R7, [R1+0x1c4] ;  /* 0x0001c40001077983 */ /* 0x000ee80000100800 */
[----:B------:R-:W3:Y:S04]  /*18340*/  LDL R0, [R1+0x664] ;  /* 0x0006640001007983 */ /* 0x000ee80000100800 */
[----:B------:R-:W3:Y:S01]  /*18350*/  LDL R2, [R1+0x660] ;  /* 0x0006600001027983 */ /* 0x000ee20000100800 */
[----:B------:R-:W-:-:S13]  /*18360*/  ISETP.GT.AND P2, PT, R41, 0x37, PT ;  /* 0x000000372900780c */ /* 0x000fda0003f44270 */
[----:B----4-:R-:W-:Y:S01]  /*18370*/  @P2 IMAD.MOV.U32 R8, RZ, RZ, R3 ;  /* 0x000000ffff082224 */ /* 0x010fe200078e0003 */
[----:B------:R-:W-:Y:S01]  /*18380*/  PRMT R82, RZ, 0x7610, R82 ;  /* 0x00007610ff527816 */ /* 0x000fe20000000052 */
[----:B------:R-:W-:Y:S01]  /*18390*/  @P2 IMAD.MOV.U32 R9, RZ, RZ, R4 ;  /* 0x000000ffff092224 */ /* 0x000fe200078e0004 */
[----:B------:R-:W-:Y:S02]  /*183a0*/  ISETP.GT.AND P3, PT, R41, 0x39, PT ;  /* 0x000000392900780c */ /* 0x000fe40003f64270 */
[----:B------:R-:W-:Y:S02]  /*183b0*/  PRMT R80, RZ, 0x7610, R80 ;  /* 0x00007610ff507816 */ /* 0x000fe40000000050 */
[----:B------:R0:W4:Y:S04]  /*183c0*/  @P2 LDG.E.U8 R82, desc[UR24][R8.64] ;  /* 0x0000001808522981 */ /* 0x000128000c1e1100 */
[----:B--2---:R1:W-:Y:S04]  /*183d0*/  STL [R1+0x748], R86 ;  /* 0x0007485601007387 */ /* 0x0043e80000100800 */
[----:B---3--:R2:W-:Y:S04]  /*183e0*/  STL [R1+0x74c], R84 ;  /* 0x00074c5401007387 */ /* 0x0085e80000100800 */
[----:B------:R-:W3:Y:S04]  /*183f0*/  LDL R6, [R1+0x668] ;  /* 0x0006680001067983 */ /* 0x000ee80000100800 */
[----:B------:R-:W4:Y:S04]  /*18400*/  LDL R5, [R1+0x66c] ;  /* 0x00066c0001057983 */ /* 0x000f280000100800 */
[----:B------:R-:W4:Y:S04]  /*18410*/  LDL R3, [R1+0x674] ;  /* 0x0006740001037983 */ /* 0x000f280000100800 */
[----:B------:R-:W4:Y:S01]  /*18420*/  LDL R4, [R1+0x670] ;  /* 0x0006700001047983 */ /* 0x000f220000100800 */
[----:B0-----:R-:W-:-:S02]  /*18430*/  @P2 IMAD.MOV.U32 R8, RZ, RZ, R7 ;  /* 0x000000ffff082224 */ /* 0x001fc400078e0007 */
[----:B------:R-:W-:Y:S01]  /*18440*/  @P2 IMAD.MOV.U32 R9, RZ, RZ, R47 ;  /* 0x000000ffff092224 */ /* 0x000fe200078e002f */
[----:B------:R-:W4:Y:S04]  /*18450*/  LDL R7, [R1+0x67c] ;  /* 0x00067c0001077983 */ /* 0x000f280000100800 */
[----:B------:R-:W4:Y:S04]  /*18460*/  LDL R47, [R1+0x678] ;  /* 0x00067800012f7983 */ /* 0x000f280000100800 */
[----:B------:R0:W4:Y:S01]  /*18470*/  @P2 LDG.E.U8 R80, desc[UR24][R8.64] ;  /* 0x0000001808502981 */ /* 0x000122000c1e1100 */
[----:B------:R-:W-:-:S02]  /*18480*/  PRMT R10, RZ, 0x7610, R10 ;  /* 0x00007610ff0a7816 */ /* 0x000fc4000000000a */
[----:B------:R-:W-:Y:S01]  /*18490*/  PRMT R46, RZ, 0x7610, R46 ;  /* 0x00007610ff2e7816 */ /* 0x000fe2000000002e */
[----:B-1----:R-:W4:Y:S01]  /*184a0*/  LDL R86, [R1+0x244] ;  /* 0x0002440001567983 */ /* 0x002f220000100800 */
[----:B------:R-:W-:Y:S02]  /*184b0*/  PRMT R62, RZ, 0x7610, R62 ;  /* 0x00007610ff3e7816 */ /* 0x000fe4000000003e */
[----:B------:R-:W-:Y:S01]  /*184c0*/  PRMT R61, RZ, 0x7610, R61 ;  /* 0x00007610ff3d7816 */ /* 0x000fe2000000003d */
[----:B--2---:R-:W2:Y:S01]  /*184d0*/  LDL R84, [R1+0x248] ;  /* 0x0002480001547983 */ /* 0x004ea20000100800 */
[----:B0-----:R-:W-:Y:S02]  /*184e0*/  @P3 IMAD.MOV.U32 R8, RZ, RZ, R0 ;  /* 0x000000ffff083224 */ /* 0x001fe400078e0000 */
[----:B------:R-:W-:Y:S01]  /*184f0*/  @P3 IMAD.MOV.U32 R9, RZ, RZ, R2 ;  /* 0x000000ffff093224 */ /* 0x000fe200078e0002 */
[----:B------:R-:W2:Y:S04]  /*18500*/  LDL R0, [R1+0x684] ;  /* 0x0006840001007983 */ /* 0x000ea80000100800 */
[----:B------:R-:W2:Y:S01]  /*18510*/  LDL R2, [R1+0x680] ;  /* 0x0006800001027983 */ /* 0x000ea20000100800 */
[----:B------:R-:W-:-:S03]  /*18520*/  ISETP.GT.AND P2, PT, R41, 0x3a, PT ;  /* 0x0000003a2900780c */ /* 0x000fc60003f44270 */
[----:B------:R3:W2:Y:S02]  /*18530*/  @P3 LDG.E.U8 R10, desc[UR24][R8.64] ;  /* 0x00000018080a3981 */ /* 0x0006a4000c1e1100 */
[----:B---3--:R-:W-:Y:S02]  /*18540*/  @P3 IMAD.MOV.U32 R9, RZ, RZ, R6 ;  /* 0x000000ffff093224 */ /* 0x008fe400078e0006 */
[----:B------:R-:W3:Y:S01]  /*18550*/  LDL R6, [R1+0x688] ;  /* 0x0006880001067983 */ /* 0x000ee20000100800 */
[----:B----4-:R-:W-:-:S03]  /*18560*/  @P3 IMAD.MOV.U32 R8, RZ, RZ, R5 ;  /* 0x000000ffff083224 */ /* 0x010fc600078e0005 */
[----:B------:R-:W4:Y:S04]  /*18570*/  LDL R5, [R1+0x68c] ;  /* 0x00068c0001057983 */ /* 0x000f280000100800 */
[----:B------:R0:W4:Y:S02]  /*18580*/  @P3 LDG.E.U8 R46, desc[UR24][R8.64] ;  /* 0x00000018082e3981 */ /* 0x000124000c1e1100 */
[----:B0-----:R-:W-:Y:S02]  /*18590*/  @P2 IMAD.MOV.U32 R8, RZ, RZ, R3 ;  /* 0x000000ffff082224 */ /* 0x001fe400078e0003 */
[----:B------:R-:W4:Y:S01]  /*185a0*/  LDL R3, [R1+0x694] ;  /* 0x0006940001037983 */ /* 0x000f220000100800 */
[----:B------:R-:W-:Y:S01]  /*185b0*/  ISETP.GT.AND P3, PT, R41, 0x3b, PT ;  /* 0x0000003b2900780c */ /* 0x000fe20003f64270 */
[----:B------:R-:W-:-:S02]  /*185c0*/  @P2 IMAD.MOV.U32 R9, RZ, RZ, R4 ;  /* 0x000000ffff092224 */ /* 0x000fc400078e0004 */
[----:B------:R-:W4:Y:S04]  /*185d0*/  LDL R4, [R1+0x690] ;  /* 0x0006900001047983 */ /* 0x000f280000100800 */
[----:B------:R0:W4:Y:S02]  /*185e0*/  @P2 LDG.E.U8 R62, desc[UR24][R8.64] ;  /* 0x00000018083e2981 */ /* 0x000124000c1e1100 */
[----:B0-----:R-:W-:Y:S02]  /*185f0*/  @P2 IMAD.MOV.U32 R8, RZ, RZ, R7 ;  /* 0x000000ffff082224 */ /* 0x001fe400078e0007 */
[----:B------:R-:W-:Y:S01]  /*18600*/  @P2 IMAD.MOV.U32 R9, RZ, RZ, R47 ;  /* 0x000000ffff092224 */ /* 0x000fe200078e002f */
[----:B------:R-:W-:Y:S01]  /*18610*/  PRMT R75, RZ, 0x7610, R75 ;  /* 0x00007610ff4b7816 */ /* 0x000fe2000000004b */
[----:B------:R-:W4:Y:S04]  /*18620*/  LDL R47, [R1+0x52c] ;  /* 0x00052c00012f7983 */ /* 0x000f280000100800 */
[----:B------:R2:W4:Y:S04]  /*18630*/  @P2 LDG.E.U8 R61, desc[UR24][R8.64] ;  /* 0x00000018083d2981 */ /* 0x000528000c1e1100 */
[----:B------:R-:W4:Y:S01]  /*18640*/  LDL R7, [R1+0x530] ;  /* 0x0005300001077983 */ /* 0x000f220000100800 */
[----:B--2---:R-:W-:-:S02]  /*18650*/  @P3 IMAD.MOV.U32 R8, RZ, RZ, R0 ;  /* 0x000000ffff083224 */ /* 0x004fc400078e0000 */
[----:B------:R-:W-:Y:S01]  /*18660*/  @P3 IMAD.MOV.U32 R9, RZ, RZ, R2 ;  /* 0x000000ffff093224 */ /* 0x000fe200078e0002 */
[----:B------:R-:W2:Y:S04]  /*18670*/  LDL R0, [R1+0x6a0] ;  /* 0x0006a00001007983 */ /* 0x000ea80000100800 */
[----:B------:R-:W2:Y:S01]  /*18680*/  LDL R2, [R1+0x698] ;  /* 0x0006980001027983 */ /* 0x000ea20000100800 */
[----:B------:R-:W-:Y:S02]  /*18690*/  ISETP.GT.AND P2, PT, R41, 0x3c, PT ;  /* 0x0000003c2900780c */ /* 0x000fe40003f44270 */
[----:B------:R-:W-:Y:S01]  /*186a0*/  PRMT R74, RZ, 0x7610, R74 ;  /* 0x00007610ff4a7816 */ /* 0x000fe2000000004a */
[----:B------:R3:W2:Y:S01]  /*186b0*/  @P3 LDG.E.U8 R75, desc[UR24][R8.64] ;  /* 0x00000018084b3981 */ /* 0x0006a2000c1e1100 */
[----:B------:R-:W-:Y:S01]  /*186c0*/  PRMT R72, RZ, 0x7610, R72 ;  /* 0x00007610ff487816 */ /* 0x000fe20000000048 */
[----:B---3--:R-:W-:-:S02]  /*186d0*/  @P3 IMAD.MOV.U32 R9, RZ, RZ, R6 ;  /* 0x000000ffff093224 */ /* 0x008fc400078e0006 */
[----:B------:R-:W3:Y:S01]  /*186e0*/  LDL R6, [R1+0x534] ;  /* 0x0005340001067983 */ /* 0x000ee20000100800 */
[----:B----4-:R-:W-:-:S03]  /*186f0*/  @P3 IMAD.MOV.U32 R8, RZ, RZ, R5 ;  /* 0x000000ffff083224 */ /* 0x010fc600078e0005 */
[----:B------:R-:W4:Y:S04]  /*18700*/  LDL R5, [R1+0x538] ;  /* 0x0005380001057983 */ /* 0x000f280000100800 */
[----:B------:R0:W4:Y:S02]  /*18710*/  @P3 LDG.E.U8 R74, desc[UR24][R8.64] ;  /* 0x00000018084a3981 */ /* 0x000124000c1e1100 */
[----:B0-----:R-:W-:Y:S02]  /*18720*/  @P2 IMAD.MOV.U32 R8, RZ, RZ, R3 ;  /* 0x000000ffff082224 */ /* 0x001fe400078e0003 */
[----:B------:R-:W4:Y:S01]  /*18730*/  LDL R3, [R1+0x1cc] ;  /* 0x0001cc0001037983 */ /* 0x000f220000100800 */
[----:B------:R-:W-:-:S03]  /*18740*/  @P2 IMAD.MOV.U32 R9, RZ, RZ, R4 ;  /* 0x000000ffff092224 */ /* 0x000fc600078e0004 */
[----:B------:R-:W4:Y:S04]  /*18750*/  LDL R4, [R1+0x1c8] ;  /* 0x0001c80001047983 */ /* 0x000f280000100800 */
[----:B------:R2:W4:Y:S02]  /*18760*/  @P2 LDG.E.U8 R72, desc[UR24][R8.64] ;  /* 0x0000001808482981 */ /* 0x000524000c1e1100 */
[----:B--2---:R-:W-:Y:S02]  /*18770*/  @P2 IMAD.MOV.U32 R8, RZ, RZ, R0 ;  /* 0x000000ffff082224 */ /* 0x004fe400078e0000 */
[----:B------:R-:W2:Y:S01]  /*18780*/  LDL R0, [R1+0x1d4] ;  /* 0x0001d40001007983 */ /* 0x000ea20000100800 */
[----:B------:R-:W-:-:S03]  /*18790*/  @P2 IMAD.MOV.U32 R9, RZ, RZ, R2 ;  /* 0x000000ffff092224 */ /* 0x000fc600078e0002 */
[----:B------:R-:W2:Y:S01]  /*187a0*/  LDL R2, [R1+0x1d0] ;  /* 0x0001d00001027983 */ /* 0x000ea20000100800 */
[----:B------:R-:W-:Y:S02]  /*187b0*/  ISETP.GT.AND P3, PT, R41, 0x3d, PT ;  /* 0x0000003d2900780c */ /* 0x000fe40003f64270 */
[----:B------:R-:W-:Y:S02]  /*187c0*/  PRMT R70, RZ, 0x7610, R70 ;  /* 0x00007610ff467816 */ /* 0x000fe40000000046 */
[----:B------:R-:W-:-:S04]  /*187d0*/  PRMT R68, RZ, 0x7610, R68 ;  /* 0x00007610ff447816 */ /* 0x000fc80000000044 */
[----:B------:R0:W2:Y:S01]  /*187e0*/  @P2 LDG.E.U8 R70, desc[UR24][R8.64] ;  /* 0x0000001808462981 */ /* 0x0000a2000c1e1100 */
[----:B------:R-:W-:Y:S02]  /*187f0*/  ISETP.GT.AND P2, PT, R41, 0x3e, PT ;  /* 0x0000003e2900780c */ /* 0x000fe40003f44270 */
[----:B------:R-:W-:Y:S02]  /*18800*/  PRMT R66, RZ, 0x7610, R66 ;  /* 0x00007610ff427816 */ /* 0x000fe40000000042 */
[----:B0-----:R-:W-:Y:S02]  /*18810*/  @P3 IMAD.MOV.U32 R8, RZ, RZ, R7 ;  /* 0x000000ffff083224 */ /* 0x001fe400078e0007 */
[----:B------:R-:W-:Y:S01]  /*18820*/  @P3 IMAD.MOV.U32 R9, RZ, RZ, R47 ;  /* 0x000000ffff093224 */ /* 0x000fe200078e002f */
[----:B------:R-:W2:Y:S04]  /*18830*/  LDL R7, [R1+0x1dc] ;  /* 0x0001dc0001077983 */ /* 0x000ea80000100800 */
[----:B------:R3:W2:Y:S04]  /*18840*/  @P3 LDG.E.U8 R68, desc[UR24][R8.64] ;  /* 0x0000001808443981 */ /* 0x0006a8000c1e1100 */
[----:B------:R-:W2:Y:S01]  /*18850*/  LDL R47, [R1+0x1d8] ;  /* 0x0001d800012f7983 */ /* 0x000ea20000100800 */
[----:B------:R-:W-:-:S02]  /*18860*/  PRMT R64, RZ, 0x7610, R64 ;  /* 0x00007610ff407816 */ /* 0x000fc40000000040 */
[----:B------:R-:W-:Y:S01]  /*18870*/  PRMT R63, RZ, 0x7610, R63 ;  /* 0x00007610ff3f7816 */ /* 0x000fe2000000003f */
[----:B---3--:R-:W-:Y:S02]  /*18880*/  @P3 IMAD.MOV.U32 R9, RZ, RZ, R6 ;  /* 0x000000ffff093224 */ /* 0x008fe400078e0006 */
[----:B------:R-:W3:Y:S01]  /*18890*/  LDL R6, [R1+0x1e0] ;  /* 0x0001e00001067983 */ /* 0x000ee20000100800 */
[----:B----4-:R-:W-:-:S03]  /*188a0*/  @P3 IMAD.MOV.U32 R8, RZ, RZ, R5 ;  /* 0x000000ffff083224 */ /* 0x010fc600078e0005 */
[----:B------:R-:W4:Y:S04]  /*188b0*/  LDL R5, [R1+0x1e4] ;  /* 0x0001e40001057983 */ /* 0x000f280000100800 */
[----:B------:R0:W4:Y:S02]  /*188c0*/  @P3 LDG.E.U8 R66, desc[UR24][R8.64] ;  /* 0x0000001808423981 */ /* 0x000124000c1e1100 */
[----:B0-----:R-:W-:Y:S02]  /*188d0*/  @P2 IMAD.MOV.U32 R8, RZ, RZ, R3 ;  /* 0x000000ffff082224 */ /* 0x001fe400078e0003 */
[----:B------:R-:W0:Y:S01]  /*188e0*/  S2R R3, SR_TID.X ;  /* 0x0000000000037919 */ /* 0x000e220000002100 */
[----:B------:R-:W-:Y:S02]  /*188f0*/  @P2 IMAD.MOV.U32 R9, RZ, RZ, R4 ;  /* 0x000000ffff092224 */ /* 0x000fe400078e0004 */
[----:B------:R-:W4:Y:S04]  /*18900*/  LDL R4, [R1+0x1e8] ;  /* 0x0001e80001047983 */ /* 0x000f280000100800 */
[----:B------:R2:W4:Y:S02]  /*18910*/  @P2 LDG.E.U8 R64, desc[UR24][R8.64] ;  /* 0x0000001808402981 */ /* 0x000524000c1e1100 */
[----:B--2---:R-:W-:Y:S01]  /*18920*/  @P2 IMAD.MOV.U32 R8, RZ, RZ, R0 ;  /* 0x000000ffff082224 */ /* 0x004fe200078e0000 */
[----:B0-----:R-:W-:-:S02]  /*18930*/  LOP3.LUT R0, R3, 0x3f, RZ, 0xc0, !PT ;  /* 0x0000003f03007812 */ /* 0x001fc400078ec0ff */
[----:B------:R-:W2:Y:S01]  /*18940*/  LDL R3, [R1+0x1ec] ;  /* 0x0001ec0001037983 */ /* 0x000ea20000100800 */
[----:B------:R-:W-:-:S03]  /*18950*/  @P2 IMAD.MOV.U32 R9, RZ, RZ, R2 ;  /* 0x000000ffff092224 */ /* 0x000fc600078e0002 */
[----:B------:R-:W2:Y:S04]  /*18960*/  LDL R2, [R1+0x224] ;  /* 0x0002240001027983 */ /* 0x000ea80000100800 */
[----:B------:R0:W2:Y:S01]  /*18970*/  @P2 LDG.E.U8 R63, desc[UR24][R8.64] ;  /* 0x00000018083f2981 */ /* 0x0000a2000c1e1100 */
[----:B------:R-:W-:-:S03]  /*18980*/  ISETP.GE.AND P2, PT, R0, R41, PT ;  /* 0x000000290000720c */ /* 0x000fc60003f46270 */
[----:B------:R-:W2:Y:S01]  /*18990*/  LDL R0, [R1+0x228] ;  /* 0x0002280001007983 */ /* 0x000ea20000100800 */
[----:B------:R-:W-:Y:S02]  /*189a0*/  ISETP.GT.AND P3, PT, R41, 0x3f, PT ;  /* 0x0000003f2900780c */ /* 0x000fe40003f64270 */
[----:B------:R-:W-:Y:S02]  /*189b0*/  PRMT R60, RZ, 0x7610, R60 ;  /* 0x00007610ff3c7816 */ /* 0x000fe4000000003c */
[----:B------:R-:W-:-:S09]  /*189c0*/  PRMT R59, RZ, 0x7610, R59 ;  /* 0x00007610ff3b7816 */ /* 0x000fd2000000003b */
[----:B0-----:R-:W-:Y:S02]  /*189d0*/  @P3 IMAD.MOV.U32 R8, RZ, RZ, R7 ;  /* 0x000000ffff083224 */ /* 0x001fe400078e0007 */
[----:B------:R-:W2:Y:S01]  /*189e0*/  LDL R7, [R1+0x264] ;  /* 0x0002640001077983 */ /* 0x000ea20000100800 */
[----:B------:R-:W-:Y:S01]  /*189f0*/  @P3 IMAD.MOV.U32 R9, RZ, RZ, R47 ;  /* 0x000000ffff093224 */ /* 0x000fe200078e002f */
[----:B------:R-:W-:Y:S02]  /*18a00*/  PRMT R58, RZ, 0x7610, R58 ;  /* 0x00007610ff3a7816 */ /* 0x000fe4000000003a */
[----:B------:R-:W2:Y:S04]  /*18a10*/  LDL R47, [R1+0x2a4] ;  /* 0x0002a400012f7983 */ /* 0x000ea80000100800 */
[----:B------:R3:W2:Y:S02]  /*18a20*/  @P3 LDG.E.U8 R60, desc[UR24][R8.64] ;  /* 0x00000018083c3981 */ /* 0x0006a4000c1e1100 */
[----:B---3--:R-:W-:-:S02]  /*18a30*/  @P3 IMAD.MOV.U32 R9, RZ, RZ, R6 ;  /* 0x000000ffff093224 */ /* 0x008fc400078e0006 */
[----:B------:R-:W3:Y:S01]  /*18a40*/  LDL R6, [R1+0x268] ;  /* 0x0002680001067983 */ /* 0x000ee20000100800 */
[----:B----4-:R-:W-:-:S03]  /*18a50*/  @P3 IMAD.MOV.U32 R8, RZ, RZ, R5 ;  /* 0x000000ffff083224 */ /* 0x010fc600078e0005 */
[----:B------:R-:W4:Y:S04]  /*18a60*/  LDL R5, [R1+0x284] ;  /* 0x0002840001057983 */ /* 0x000f280000100800 */
[----:B------:R0:W4:Y:S02]  /*18a70*/  @P3 LDG.E.U8 R59, desc[UR24][R8.64] ;  /* 0x00000018083b3981 */ /* 0x000124000c1e1100 */
[----:B0-----:R-:W-:Y:S02]  /*18a80*/  @!P2 IMAD.MOV.U32 R9, RZ, RZ, R4 ;  /* 0x000000ffff09a224 */ /* 0x001fe400078e0004 */
[----:B------:R-:W4:Y:S01]  /*18a90*/  LDL R4, [R1+0x288] ;  /* 0x0002880001047983 */ /* 0x000f220000100800 */
[----:B--2---:R-:W-:Y:S01]  /*18aa0*/  @!P2 IMAD.MOV.U32 R8, RZ, RZ, R3 ;  /* 0x000000ffff08a224 */ /* 0x004fe200078e0003 */
[----:B------:R-:W-:Y:S06]  /*18ab0*/  BAR.SYNC.DEFER_BLOCKING 0x0 ;  /* 0x0000000000007b1d */ /* 0x000fec0000010000 */
[----:B------:R-:W2:Y:S04]  /*18ac0*/  LDL R3, [R1+0x2a8] ;  /* 0x0002a80001037983 */ /* 0x000ea80000100800 */
[----:B------:R0:W2:Y:S02]  /*18ad0*/  @!P2 LDG.E.U8 R58, desc[UR24][R8.64] ;  /* 0x00000018083aa981 */ /* 0x0000a4000c1e1100 */
[----:B0-----:R-:W-:-:S02]  /*18ae0*/  @!P2 IMAD.MOV.U32 R8, RZ, RZ, R0 ;  /* 0x000000ffff08a224 */ /* 0x001fc400078e0000 */
[----:B------:R-:W-:Y:S01]  /*18af0*/  @!P2 IMAD.MOV.U32 R9, RZ, RZ, R2 ;  /* 0x000000ffff09a224 */ /* 0x000fe200078e0002 */
[----:B------:R-:W2:Y:S04]  /*18b00*/  LDL R0, [R1+0x2c8] ;  /* 0x0002c80001007983 */ /* 0x000ea80000100800 */
[----:B------:R-:W2:Y:S01]  /*18b10*/  LDL R2, [R1+0x2c4] ;  /* 0x0002c40001027983 */ /* 0x000ea20000100800 */
[----:B------:R-:W-:Y:S02]  /*18b20*/  PRMT R57, RZ, 0x7610, R57 ;  /* 0x00007610ff397816 */ /* 0x000fe40000000039 */
[----:B------:R-:W-:-:S04]  /*18b30*/  PRMT R56, RZ, 0x7610, R56 ;  /* 0x00007610ff387816 */ /* 0x000fc80000000038 */
[----:B------:R0:W2:Y:S02]  /*18b40*/  @!P2 LDG.E.U8 R57, desc[UR24][R8.64] ;  /* 0x000000180839a981 */ /* 0x0000a4000c1e1100 */
[----:B0-----:R-:W-:Y:S02]  /*18b50*/  @!P2 IMAD.MOV.U32 R8, RZ, RZ, R84 ;  /* 0x000000ffff08a224 */ /* 0x001fe400078e0054 */
[----:B------:R-:W-:Y:S01]  /*18b60*/  @!P2 IMAD.MOV.U32 R9, RZ, RZ, R86 ;  /* 0x000000ffff09a224 */ /* 0x000fe200078e0056 */
[----:B------:R-:W-:Y:S01]  /*18b70*/  PRMT R45, RZ, 0x7610, R45 ;  /* 0x00007610ff2d7816 */ /* 0x000fe2000000002d */
[----:B------:R-:W2:Y:S04]  /*18b80*/  LDL R84, [R1+0x364] ;  /* 0x0003640001547983 */ /* 0x000ea80000100800 */
[----:B------:R0:W2:Y:S01]  /*18b90*/  @!P2 LDG.E.U8 R56, desc[UR24][R8.64] ;  /* 0x000000180838a981 */ /* 0x0000a2000c1e1100 */
[----:B------:R-:W-:-:S02]  /*18ba0*/  PRMT R44, RZ, 0x7610, R44 ;  /* 0x00007610ff2c7816 */ /* 0x000fc4000000002c */
[----:B------:R-:W-:Y:S02]  /*18bb0*/  PRMT R43, RZ, 0x7610, R43 ;  /* 0x00007610ff2b7816 */ /* 0x000fe4000000002b */
[----:B------:R-:W-:Y:S01]  /*18bc0*/  PRMT R42, RZ, 0x7610, R42 ;  /* 0x00007610ff2a7816 */ /* 0x000fe2000000002a */
[----:B------:R-:W1:Y:S01]  /*18bd0*/  S2R R78, SR_TID.X ;  /* 0x00000000004e7919 */ /* 0x000e620000002100 */
[----:B0-----:R-:W-:Y:S01]  /*18be0*/  @!P2 IMAD.MOV.U32 R9, RZ, RZ, R7 ;  /* 0x000000ffff09a224 */ /* 0x001fe200078e0007 */
[----:B------:R-:W-:Y:S01]  /*18bf0*/  PRMT R41, RZ, 0x7610, R41 ;  /* 0x00007610ff297816 */ /* 0x000fe20000000029 */
[----:B------:R-:W2:Y:S04]  /*18c00*/  LDL R7, [R1+0x2e4] ;  /* 0x0002e40001077983 */ /* 0x000ea80000100800 */
[----:B------:R-:W2:Y:S01]  /*18c10*/  LDL R86, [R1+0x334] ;  /* 0x0003340001567983 */ /* 0x000ea20000100800 */
[----:B---3--:R-:W-:-:S03]  /*18c20*/  @!P2 IMAD.MOV.U32 R8, RZ, RZ, R6 ;  /* 0x000000ffff08a224 */ /* 0x008fc600078e0006 */
[----:B------:R-:W3:Y:S04]  /*18c30*/  LDL R6, [R1+0x2e8] ;  /* 0x0002e80001067983 */ /* 0x000ee80000100800 */
[----:B------:R4:W3:Y:S02]  /*18c40*/  @!P2 LDG.E.U8 R45, desc[UR24][R8.64] ;  /* 0x00000018082da981 */ /* 0x0008e4000c1e1100 */
[----:B----4-:R-:W-:Y:S02]  /*18c50*/  @!P2 IMAD.MOV.U32 R9, RZ, RZ, R5 ;  /* 0x000000ffff09a224 */ /* 0x010fe400078e0005 */
[----:B------:R-:W4:Y:S01]  /*18c60*/  LDL R5, [R1+0x304] ;  /* 0x0003040001057983 */ /* 0x000f220000100800 */
[----:B------:R-:W-:-:S03]  /*18c70*/  @!P2 IMAD.MOV.U32 R8, RZ, RZ, R4 ;  /* 0x000000ffff08a224 */ /* 0x000fc600078e0004 */
[----:B------:R-:W4:Y:S04]  /*18c80*/  LDL R4, [R1+0x308] ;  /* 0x0003080001047983 */ /* 0x000f280000100800 */
[----:B------:R0:W4:Y:S02]  /*18c90*/  @!P2 LDG.E.U8 R44, desc[UR24][R8.64] ;  /* 0x00000018082ca981 */ /* 0x000124000c1e1100 */
[----:B0-----:R-:W-:Y:S02]  /*18ca0*/  @!P2 IMAD.MOV.U32 R9, RZ, RZ, R47 ;  /* 0x000000ffff09a224 */ /* 0x001fe400078e002f */
[----:B--2---:R-:W-:-:S05]  /*18cb0*/  @!P2 IMAD.MOV.U32 R8, RZ, RZ, R3 ;  /* 0x000000ffff08a224 */ /* 0x004fca00078e0003 */
[----:B------:R0:W2:Y:S02]  /*18cc0*/  @!P2 LDG.E.U8 R43, desc[UR24][R8.64] ;  /* 0x00000018082ba981 */ /* 0x0000a4000c1e1100 */
[----:B0-----:R-:W-:Y:S02]  /*18cd0*/  @!P2 IMAD.MOV.U32 R8, RZ, RZ, R0 ;  /* 0x000000ffff08a224 */ /* 0x001fe400078e0000 */
[----:B------:R-:W2:Y:S01]  /*18ce0*/  LDL R0, [R1+0x328] ;  /* 0x0003280001007983 */ /* 0x000ea20000100800 */
[----:B------:R-:W-:-:S03]  /*18cf0*/  @!P2 IMAD.MOV.U32 R9, RZ, RZ, R2 ;  /* 0x000000ffff09a224 */ /* 0x000fc600078e0002 */
[----:B------:R-:W2:Y:S01]  /*18d00*/  LDL R2, [R1+0x324] ;  /* 0x0003240001027983 */ /* 0x000ea20000100800 */
[----:B------:R-:W0:Y:S03]  /*18d10*/  S2R R47, SR_TID.X ;  /* 0x00000000002f7919 */ /* 0x000e260000002100 */
[----:B------:R0:W2:Y:S02]  /*18d20*/  @!P2 LDG.E.U8 R42, desc[UR24][R8.64] ;  /* 0x00000018082aa981 */ /* 0x0000a4000c1e1100 */
[----:B0-----:R-:W-:Y:S02]  /*18d30*/  @!P2 IMAD.MOV.U32 R9, RZ, RZ, R7 ;  /* 0x000000ffff09a224 */ /* 0x001fe400078e0007 */
[----:B------:R-:W2:Y:S01]  /*18d40*/  LDL R7, [R1+0x344] ;  /* 0x0003440001077983 */ /* 0x000ea20000100800 */
[----:B------:R-:W-:-:S03]  /*18d50*/  LOP3.LUT R3, R47, 0x7f, RZ, 0xc0, !PT ;  /* 0x0000007f2f037812 */ /* 0x000fc600078ec0ff */
[----:B------:R-:W2:Y:S04]  /*18d60*/  LDL R47, [R1+0x368] ;  /* 0x00036800012f7983 */ /* 0x000ea80000100800 */
[----:B------:R0:W-:Y:S02]  /*18d70*/  STS.U8 [R3+UR9+0x4000], R40 ;  /* 0x0040002803007988 */ /* 0x0001e40008000009 */
[----:B0-----:R-:W-:Y:S01]  /*18d80*/  PRMT R40, RZ, 0x7610, R40 ;  /* 0x00007610ff287816 */ /* 0x001fe20000000028 */
[----:B---3--:R-:W-:Y:S02]  /*18d90*/  @!P2 IMAD.MOV.U32 R8, RZ, RZ, R6 ;  /* 0x000000ffff08a224 */ /* 0x008fe400078e0006 */
[----:B------:R-:W3:Y:S04]  /*18da0*/  LDL R6, [R1+0x348] ;  /* 0x0003480001067983 */ /* 0x000ee80000100800 */
[----:B------:R4:W3:Y:S02]  /*18db0*/  @!P2 LDG.E.U8 R41, desc[UR24][R8.64] ;  /* 0x000000180829a981 */ /* 0x0008e4000c1e1100 */
[----:B----4-:R-:W-:-:S02]  /*18dc0*/  @!P2 IMAD.MOV.U32 R9, RZ, RZ, R5 ;  /* 0x000000ffff09a224 */ /* 0x010fc400078e0005 */
[----:B------:R-:W4:Y:S01]  /*18dd0*/  LDL R5, [R1+0x384] ;  /* 0x0003840001057983 */ /* 0x000f220000100800 */
[----:B------:R-:W-:-:S03]  /*18de0*/  @!P2 IMAD.MOV.U32 R8, RZ, RZ, R4 ;  /* 0x000000ffff08a224 */ /* 0x000fc600078e0004 */
[----:B------:R-:W4:Y:S04]  /*18df0*/  LDL R4, [R1+0x388] ;  /* 0x0003880001047983 */ /* 0x000f280000100800 */
[----:B------:R2:W4:Y:S02]  /*18e00*/  @!P2 LDG.E.U8 R40, desc[UR24][R8.64] ;  /* 0x000000180828a981 */ /* 0x000524000c1e1100 */
[----:B--2---:R-:W-:Y:S02]  /*18e10*/  @!P2 IMAD.MOV.U32 R8, RZ, RZ, R0 ;  /* 0x000000ffff08a224 */ /* 0x004fe400078e0000 */
[----:B------:R-:W2:Y:S01]  /*18e20*/  LDL R0, [R1+0x3a8] ;  /* 0x0003a80001007983 */ /* 0x000ea20000100800 */
[----:B------:R-:W-:-:S03]  /*18e30*/  @!P2 IMAD.MOV.U32 R9, RZ, RZ, R2 ;  /* 0x000000ffff09a224 */ /* 0x000fc600078e0002 */
[----:B------:R-:W2:Y:S04]  /*18e40*/  LDL R2, [R1+0x3a4] ;  /* 0x0003a40001027983 */ /* 0x000ea80000100800 */
[----:B------:R0:W-:Y:S04]  /*18e50*/  STS.U8 [R3+UR9+0x6000], R39 ;  /* 0x0060002703007988 */ /* 0x0001e80008000009 */
[----:B------:R1:W-:Y:S01]  /*18e60*/  STS.U8 [R3+UR9+0x4400], R38 ;  /* 0x0044002603007988 */ /* 0x0003e20008000009 */
[----:B0-----:R-:W-:Y:S02]  /*18e70*/  PRMT R39, RZ, 0x7610, R39 ;  /* 0x00007610ff277816 */ /* 0x001fe40000000027 */
[----:B-1----:R-:W-:-:S04]  /*18e80*/  PRMT R38, RZ, 0x7610, R38 ;  /* 0x00007610ff267816 */ /* 0x002fc80000000026 */
[----:B------:R0:W2:Y:S04]  /*18e90*/  @!P2 LDG.E.U8 R39, desc[UR24][R8.64] ;  /* 0x000000180827a981 */ /* 0x0000a8000c1e1100 */
[----:B------:R1:W-:Y:S01]  /*18ea0*/  STS.U8 [R3+UR9+0x6400], R37 ;  /* 0x0064002503007988 */ /* 0x0003e20008000009 */
[----:B0-----:R-:W-:-:S03]  /*18eb0*/  @!P2 IMAD.MOV.U32 R9, RZ, RZ, R7 ;  /* 0x000000ffff09a224 */ /* 0x001fc600078e0007 */
[----:B------:R-:W2:Y:S01]  /*18ec0*/  LDL R7, [R1+0x3c4] ;  /* 0x0003c40001077983 */ /* 0x000ea20000100800 */
[----:B-1----:R-:W-:-:S03]  /*18ed0*/  PRMT R37, RZ, 0x7610, R37 ;  /* 0x00007610ff257816 */ /* 0x002fc60000000025 */
[----:B------:R0:W-:Y:S02]  /*18ee0*/  STS.U8 [R3+UR9+0x4800], R36 ;  /* 0x0048002403007988 */ /* 0x0001e40008000009 */
[----:B0-----:R-:W-:Y:S01]  /*18ef0*/  PRMT R36, RZ, 0x7610, R36 ;  /* 0x00007610ff247816 */ /* 0x001fe20000000024 */
[----:B---3--:R-:W-:Y:S02]  /*18f00*/  @!P2 IMAD.MOV.U32 R8, RZ, RZ, R6 ;  /* 0x000000ffff08a224 */ /* 0x008fe400078e0006 */
[----:B------:R-:W3:Y:S04]  /*18f10*/  LDL R6, [R1+0x3c8] ;  /* 0x0003c80001067983 */ /* 0x000ee80000100800 */
[----:B------:R0:W3:Y:S02]  /*18f20*/  @!P2 LDG.E.U8 R38, desc[UR24][R8.64] ;  /* 0x000000180826a981 */ /* 0x0000e4000c1e1100 */
[----:B0-----:R-:W-:-:S02]  /*18f30*/  @!P2 IMAD.MOV.U32 R8, RZ, RZ, R47 ;  /* 0x000000ffff08a224 */ /* 0x001fc400078e002f */
[----:B------:R-:W-:Y:S01]  /*18f40*/  @!P2 IMAD.MOV.U32 R9, RZ, RZ, R84 ;  /* 0x000000ffff09a224 */ /* 0x000fe200078e0054 */
[----:B------:R0:W-:Y:S04]  /*18f50*/  STS.U8 [R3+UR9+0x6800], R35 ;  /* 0x0068002303007988 */ /* 0x0001e80008000009 */
[----:B------:R4:W3:Y:S04]  /*18f60*/  @!P2 LDG.E.U8 R37, desc[UR24][R8.64] ;  /* 0x000000180825a981 */ /* 0x0008e8000c1e1100 */
[----:B------:R-:W3:Y:S04]  /*18f70*/  LDL R84, [R1+0x22c] ;  /* 0x00022c0001547983 */ /* 0x000ee80000100800 */
[----:B------:R-:W3:Y:S01]  /*18f80*/  LDL R47, [R1+0x230] ;  /* 0x00023000012f7983 */ /* 0x000ee20000100800 */
[----:B----4-:R-:W-:-:S02]  /*18f90*/  @!P2 IMAD.MOV.U32 R8, RZ, RZ, R4 ;  /* 0x000000ffff08a224 */ /* 0x010fc400078e0004 */
[----:B------:R-:W-:Y:S01]  /*18fa0*/  @!P2 IMAD.MOV.U32 R9, RZ, RZ, R5 ;  /* 0x000000ffff09a224 */ /* 0x000fe200078e0005 */
[----:B------:R-:W4:Y:S04]  /*18fb0*/  LDL R4, [R1+0x3dc] ;  /* 0x0003dc0001047983 */ /* 0x000f280000100800 */
[----:B------:R-:W4:Y:S04]  /*18fc0*/  LDL R5, [R1+0x200] ;  /* 0x0002000001057983 */ /* 0x000f280000100800 */
[----:B------:R2:W4:Y:S02]  /*18fd0*/  @!P2 LDG.E.U8 R36, desc[UR24][R8.64] ;  /* 0x000000180824a981 */ /* 0x000524000c1e1100 */
[----:B--2---:R-:W-:-:S02]  /*18fe0*/  @!P2 IMAD.MOV.U32 R8, RZ, RZ, R0 ;  /* 0x000000ffff08a224 */ /* 0x004fc400078e0000 */
[----:B------:R-:W2:Y:S01]  /*18ff0*/  LDL R0, [R1+0x210] ;  /* 0x0002100001007983 */ /* 0x000ea20000100800 */
[----:B------:R-:W-:-:S03]  /*19000*/  @!P2 IMAD.MOV.U32 R9, RZ, RZ, R2 ;  /* 0x000000ffff09a224 */ /* 0x000fc600078e0002 */
[----:B------:R-:W2:Y:S01]  /*19010*/  LDL R2, [R1+0x1f0] ;  /* 0x0001f00001027983 */ /* 0x000ea20000100800 */
[----:B0-----:R-:W-:-:S06]  /*19020*/  PRMT R35, RZ, 0x7610, R35 ;  /* 0x00007610ff237816 */ /* 0x001fcc0000000023 */
[----:B------:R0:W2:Y:S04]  /*19030*/  @!P2 LDG.E.U8 R35, desc[UR24][R8.64] ;  /* 0x000000180823a981 */ /* 0x0000a8000c1e1100 */
[----:B------:R1:W-:Y:S02]  /*19040*/  STS.U8 [R3+UR9+0x4c00], R34 ;  /* 0x004c002203007988 */ /* 0x0003e40008000009 */
[----:B-1----:R-:W-:Y:S01]  /*19050*/  PRMT R34, RZ, 0x7610, R34 ;  /* 0x00007610ff227816 */ /* 0x002fe20000000022 */
[----:B0-----:R-:W-:Y:S02]  /*19060*/  @!P2 IMAD.MOV.U32 R9, RZ, RZ, R7 ;  /* 0x000000ffff09a224 */ /* 0x001fe400078e0007 */
[----:B------:R-:W2:Y:S04]  /*19070*/  LDL R7, [R1+0x24c] ;  /* 0x00024c0001077983 */ /* 0x000ea80000100800 */
[----:B------:R0:W-:Y:S02]  /*19080*/  STS.U8 [R3+UR9+0x6c00], R33 ;  /* 0x006c002103007988 */ /* 0x0001e40008000009 */
[----:B0-----:R-:W-:Y:S01]  /*19090*/  PRMT R33, RZ, 0x7610, R33 ;  /* 0x00007610ff217816 */ /* 0x001fe20000000021 */
[----:B---3--:R-:W-:-:S02]  /*190a0*/  @!P2 IMAD.MOV.U32 R8, RZ, RZ, R6 ;  /* 0x000000ffff08a224 */ /* 0x008fc400078e0006 */
[----:B------:R-:W3:Y:S04]  /*190b0*/  LDL R6, [R1+0x250] ;  /* 0x0002500001067983 */ /* 0x000ee80000100800 */
[----:B------:R4:W3:Y:S02]  /*190c0*/  @!P2 LDG.E.U8 R34, desc[UR24][R8.64] ;  /* 0x000000180822a981 */ /* 0x0008e4000c1e1100 */
[----:B----4-:R-:W-:Y:S02]  /*190d0*/  @!P2 IMAD.MOV.U32 R8, RZ, RZ, R4 ;  /* 0x000000ffff08a224 */ /* 0x010fe400078e0004 */
        /* <DEDUP_REMOVED lines=12> */
[----:B------:R0:W2:Y:S02]  /*191a0*/  @!P2 LDG.E.U8 R32, desc[UR24][R8.64] ;  /* 0x000000180820a981 */ /* 0x0000a4000c1e1100 */
[----:B0-----:R-:W-:Y:S02]  /*191b0*/  @!P2 IMAD.MOV.U32 R8, RZ, RZ, R47 ;  /* 0x000000ffff08a224 */ /* 0x001fe400078e002f */
[----:B------:R-:W-:Y:S01]  /*191c0*/  @!P2 IMAD.MOV.U32 R9, RZ, RZ, R84 ;  /* 0x000000ffff09a224 */ /* 0x000fe200078e0054 */
[----:B------:R0:W-:Y:S04]  /*191d0*/  STS.U8 [R3+UR9+0x5400], R30 ;  /* 0x0054001e03007988 */ /* 0x0001e80008000009 */
[----:B------:R1:W2:Y:S04]  /*191e0*/  @!P2 LDG.E.U8 R31, desc[UR24][R8.64] ;  /* 0x00000018081fa981 */ /* 0x0002a8000c1e1100 */
[----:B------:R-:W2:Y:S04]  /*191f0*/  LDL R84, [R1+0x2ec] ;  /* 0x0002ec0001547983 */ /* 0x000ea80000100800 */
[----:B------:R-:W2:Y:S01]  /*19200*/  LDL R47, [R1+0x2f0] ;  /* 0x0002f000012f7983 */ /* 0x000ea20000100800 */
[----:B-1----:R-:W-:-:S03]  /*19210*/  @!P2 IMAD.MOV.U32 R9, RZ, RZ, R7 ;  /* 0x000000ffff09a224 */ /* 0x002fc600078e0007 */
[----:B------:R-:W2:Y:S01]  /*19220*/  LDL R7, [R1+0x2ac] ;  /* 0x0002ac0001077983 */ /* 0x000ea20000100800 */
[----:B0-----:R-:W-:-:S03]  /*19230*/  PRMT R30, RZ, 0x7610, R30 ;  /* 0x00007610ff1e7816 */ /* 0x001fc6000000001e */
        /* <DEDUP_REMOVED lines=14> */
[----:B------:R0:W-:Y:S02]  /*19320*/  STS.U8 [R3+UR9+0x5800], R28 ;  /* 0x0058001c03007988 */ /* 0x0001e40008000009 */
[----:B0-----:R-:W-:Y:S02]  /*19330*/  PRMT R28, RZ, 0x7610, R28 ;  /* 0x00007610ff1c7816 */ /* 0x001fe4000000001c */
[----:B------:R0:W-:Y:S04]  /*19340*/  STS.U8 [R3+UR9+0x7800], R27 ;  /* 0x0078001b03007988 */ /* 0x0001e80008000009 */
[----:B------:R1:W2:Y:S01]  /*19350*/  @!P2 LDG.E.U8 R28, desc[UR24][R8.64] ;  /* 0x00000018081ca981 */ /* 0x0002a2000c1e1100 */
[----:B0-----:R-:W-:-:S03]  /*19360*/  PRMT R27, RZ, 0x7610, R27 ;  /* 0x00007610ff1b7816 */ /* 0x001fc6000000001b */
[----:B------:R0:W-:Y:S04]  /*19370*/  STS.U8 [R3+UR9+0x5c00], R26 ;  /* 0x005c001a03007988 */ /* 0x0001e80008000009 */
[----:B------:R1:W-:Y:S01]  /*19380*/  STS.U8 [R3+UR9+0x7c00], R25 ;  /* 0x007c001903007988 */ /* 0x0003e20008000009 */
[----:B0-----:R-:W-:Y:S01]  /*19390*/  PRMT R26, RZ, 0x7610, R26 ;  /* 0x00007610ff1a7816 */ /* 0x001fe2000000001a */
[----:B-1----:R-:W-:Y:S02]  /*193a0*/  @!P2 IMAD.MOV.U32 R9, RZ, RZ, R7 ;  /* 0x000000ffff09a224 */ /* 0x002fe400078e0007 */
[----:B------:R-:W2:Y:S01]  /*193b0*/  LDL R7, [R1+0x32c] ;  /* 0x00032c0001077983 */ /* 0x000ea20000100800 */
[----:B------:R-:W-:Y:S01]  /*193c0*/  PRMT R25, RZ, 0x7610, R25 ;  /* 0x00007610ff197816 */ /* 0x000fe20000000019 */
        /* <DEDUP_REMOVED lines=9> */
[----:B------:R-:W-:Y:S01]  /*19460*/  @!P2 IMAD.MOV.U32 R9, RZ, RZ, R84 ;  /* 0x000000ffff09a224 */ /* 0x000fe200078e0054 */
[----:B------:R-:W-:Y:S01]  /*19470*/  LOP3.LUT R78, R78, 0x7f, RZ, 0xc0, !PT ;  /* 0x0000007f4e4e7812 */ /* 0x000fe200078ec0ff */
[----:B------:R-:W4:Y:S04]  /*19480*/  LDL R84, [R1+0x3ac] ;  /* 0x0003ac0001547983 */ /* 0x000f280000100800 */
[----:B------:R2:W4:Y:S04]  /*19490*/  @!P2 LDG.E.U8 R25, desc[UR24][R8.64] ;  /* 0x000000180819a981 */ /* 0x000528000c1e1100 */
[----:B------:R-:W4:Y:S01]  /*194a0*/  LDL R47, [R1+0x3b0] ;  /* 0x0003b000012f7983 */ /* 0x000f220000100800 */
[----:B--2---:R-:W-:-:S03]  /*194b0*/  @!P2 IMAD.MOV.U32 R8, RZ, RZ, R0 ;  /* 0x000000ffff08a224 */ /* 0x004fc600078e0000 */
[----:B------:R-:W2:Y:S01]  /*194c0*/  LDL R0, [R1+0x370] ;  /* 0x0003700001007983 */ /* 0x000ea20000100800 */
[----:B------:R-:W-:-:S03]  /*194d0*/  @!P2 IMAD.MOV.U32 R9, RZ, RZ, R2 ;  /* 0x000000ffff09a224 */ /* 0x000fc600078e0002 */
[----:B------:R-:W2:Y:S01]  /*194e0*/  LDL R2, [R1+0x36c] ;  /* 0x00036c0001027983 */ /* 0x000ea20000100800 */
[----:B------:R-:W-:-:S05]  /*194f0*/  LOP3.LUT R78, R78, 0x10, RZ, 0x3c, !PT ;  /* 0x000000104e4e7812 */ /* 0x000fca00078e3cff */
[----:B------:R0:W-:Y:S02]  /*19500*/  STS.U8 [R78+UR9+0x4080], R24 ;  /* 0x004080184e007988 */ /* 0x0001e40008000009 */
[----:B0-----:R-:W-:Y:S02]  /*19510*/  PRMT R24, RZ, 0x7610, R24 ;  /* 0x00007610ff187816 */ /* 0x001fe40000000018 */
[----:B------:R0:W-:Y:S04]  /*19520*/  STS.U8 [R78+UR9+0x6080], R23 ;  /* 0x006080174e007988 */ /* 0x0001e80008000009 */
[----:B------:R1:W2:Y:S01]  /*19530*/  @!P2 LDG.E.U8 R24, desc[UR24][R8.64] ;  /* 0x000000180818a981 */ /* 0x0002a2000c1e1100 */
[----:B0-----:R-:W-:-:S03]  /*19540*/  PRMT R23, RZ, 0x7610, R23 ;  /* 0x00007610ff177816 */ /* 0x001fc60000000017 */
[----:B------:R0:W-:Y:S01]  /*19550*/  STS.U8 [R78+UR9+0x4480], R22 ;  /* 0x004480164e007988 */ /* 0x0001e20008000009 */
[----:B-1----:R-:W-:-:S03]  /*19560*/  @!P2 IMAD.MOV.U32 R9, RZ, RZ, R7 ;  /* 0x000000ffff09a224 */ /* 0x002fc600078e0007 */
[----:B------:R-:W2:Y:S01]  /*19570*/  LDL R7, [R1+0x38c] ;  /* 0x00038c0001077983 */ /* 0x000ea20000100800 */
        /* <DEDUP_REMOVED lines=27> */
[----:B0-----:R-:W-:Y:S02]  /*19730*/  @!P2 IMAD.MOV.U32 R8, RZ, RZ, R47 ;  /* 0x000000ffff08a224 */ /* 0x001fe400078e002f */
[----:B------:R-:W-:Y:S01]  /*19740*/  @!P2 IMAD.MOV.U32 R9, RZ, RZ, R84 ;  /* 0x000000ffff09a224 */ /* 0x000fe200078e0054 */
[----:B------:R0:W-:Y:S04]  /*19750*/  STS.U8 [R78+UR9+0x6c80], R17 ;  /* 0x006c80114e007988 */ /* 0x0001e80008000009 */
[----:B------:R4:W3:Y:S04]  /*19760*/  @!P2 LDG.E.U8 R19, desc[UR24][R8.64] ;  /* 0x000000180813a981 */ /* 0x0008e8000c1e1100 */
[----:B------:R-:W3:Y:S04]  /*19770*/  LDL R84, [R1+0x274] ;  /* 0x0002740001547983 */ /* 0x000ee80000100800 */
[----:B------:R-:W3:Y:S01]  /*19780*/  LDL R47, [R1+0x278] ;  /* 0x00027800012f7983 */ /* 0x000ee20000100800 */
[----:B----4-:R-:W-:-:S03]  /*19790*/  @!P2 IMAD.MOV.U32 R8, RZ, RZ, R4 ;  /* 0x000000ffff08a224 */ /* 0x010fc600078e0004 */
[----:B------:R-:W4:Y:S01]  /*197a0*/  LDL R4, [R1+0x238] ;  /* 0x0002380001047983 */ /* 0x000f220000100800 */
[----:B------:R-:W-:-:S03]  /*197b0*/  @!P2 IMAD.MOV.U32 R9, RZ, RZ, R5 ;  /* 0x000000ffff09a224 */ /* 0x000fc600078e0005 */
[----:B------:R-:W4:Y:S04]  /*197c0*/  LDL R5, [R1+0x234] ;  /* 0x0002340001057983 */ /* 0x000f280000100800 */
[----:B------:R2:W4:Y:S02]  /*197d0*/  @!P2 LDG.E.U8 R18, desc[UR24][R8.64] ;  /* 0x000000180812a981 */ /* 0x000524000c1e1100 */
[----:B--2---:R-:W-:Y:S02]  /*197e0*/  @!P2 IMAD.MOV.U32 R8, RZ, RZ, R0 ;  /* 0x000000ffff08a224 */ /* 0x004fe400078e0000 */
[----:B------:R-:W2:Y:S01]  /*197f0*/  LDL R0, [R1+0x258] ;  /* 0x0002580001007983 */ /* 0x000ea20000100800 */
[----:B------:R-:W-:-:S03]  /*19800*/  @!P2 IMAD.MOV.U32 R9, RZ, RZ, R2 ;  /* 0x000000ffff09a224 */ /* 0x000fc600078e0002 */
[----:B------:R-:W2:Y:S01]  /*19810*/  LDL R2, [R1+0x254] ;  /* 0x0002540001027983 */ /* 0x000ea20000100800 */
[----:B0-----:R-:W-:-:S03]  /*19820*/  PRMT R17, RZ, 0x7610, R17 ;  /* 0x00007610ff117816 */ /* 0x001fc60000000011 */
[----:B------:R0:W-:Y:S04]  /*19830*/  STS.U8 [R78+UR9+0x5080], R16 ;  /* 0x005080104e007988 */ /* 0x0001e80008000009 */
[----:B------:R1:W2:Y:S01]  /*19840*/  @!P2 LDG.E.U8 R17, desc[UR24][R8.64] ;  /* 0x000000180811a981 */ /* 0x0002a2000c1e1100 */
[----:B0-----:R-:W-:-:S03]  /*19850*/  PRMT R16, RZ, 0x7610, R16 ;  /* 0x00007610ff107816 */ /* 0x001fc60000000010 */
[----:B------:R0:W-:Y:S02]  /*19860*/  STS.U8 [R78+UR9+0x7080], R15 ;  /* 0x0070800f4e007988 */ /* 0x0001e40008000009 */
[----:B0-----:R-:W-:Y:S01]  /*19870*/  PRMT R15, RZ, 0x7610, R15 ;  /* 0x00007610ff0f7816 */ /* 0x001fe2000000000f */
[----:B-1----:R-:W-:Y:S02]  /*19880*/  @!P2 IMAD.MOV.U32 R9, RZ, RZ, R7 ;  /* 0x000000ffff09a224 */ /* 0x002fe400078e0007 */
        /* <DEDUP_REMOVED lines=19> */
[----:B0-----:R-:W-:Y:S02]  /*199c0*/  @!P2 IMAD.MOV.U32 R8, RZ, RZ, R47 ;  /* 0x000000ffff08a224 */ /* 0x001fe400078e002f */
[----:B------:R-:W-:Y:S01]  /*199d0*/  @!P2 IMAD.MOV.U32 R9, RZ, RZ, R84 ;  /* 0x000000ffff09a224 */ /* 0x000fe200078e0054 */
[----:B-1----:R-:W-:Y:S01]  /*199e0*/  PRMT R12, RZ, 0x7610, R12 ;  /* 0x00007610ff0c7816 */ /* 0x002fe2000000000c */
[----:B------:R0:W-:Y:S04]  /*199f0*/  STS.U8 [R78+UR9+0x7880], R11 ;  /* 0x0078800b4e007988 */ /* 0x0001e80008000009 */
[----:B------:R1:W2:Y:S04]  /*19a00*/  @!P2 LDG.E.U8 R13, desc[UR24][R8.64] ;  /* 0x00000018080da981 */ /* 0x0002a8000c1e1100 */
[----:B------:R-:W2:Y:S01]  /*19a10*/  LDL R84, [R1+0x338] ;  /* 0x0003380001547983 */ /* 0x000ea20000100800 */
        /* <DEDUP_REMOVED lines=15> */
[----:B------:R-:W0:Y:S03]  /*19b10*/  S2R R77, SR_TID.X ;  /* 0x00000000004d7919 */ /* 0x000e260000002100 */
[----:B------:R1:W-:Y:S02]  /*19b20*/  STS.U8 [R78+UR9+0x5c80], R10 ;  /* 0x005c800a4e007988 */ /* 0x0003e40008000009 */
[----:B-1----:R-:W-:Y:S02]  /*19b30*/  PRMT R10, RZ, 0x7610, R10 ;  /* 0x00007610ff0a7816 */ /* 0x002fe4000000000a */
[----:B------:R1:W-:Y:S04]  /*19b40*/  STS.U8 [R78+UR9+0x7c80], R46 ;  /* 0x007c802e4e007988 */ /* 0x0003e80008000009 */
[----:B------:R0:W2:Y:S04]  /*19b50*/  @!P2 LDG.E.U8 R10, desc[UR24][R8.64] ;  /* 0x00000018080aa981 */ /* 0x0000a8000c1e1100 */
[----:B-1----:R-:W2:Y:S01]  /*19b60*/  LDL R78, [R1+0x3e4] ;  /* 0x0003e400014e7983 */ /* 0x002ea20000100800 */
[----:B0-----:R-:W-:-:S02]  /*19b70*/  PRMT R9, RZ, 0x7610, R9 ;  /* 0x00007610ff097816 */ /* 0x001fc40000000009 */
[----:B------:R-:W-:Y:S02]  /*19b80*/  LOP3.LUT R77, R77, 0x7f, RZ, 0xc0, !PT ;  /* 0x0000007f4d4d7812 */ /* 0x000fe400078ec0ff */
[----:B------:R-:W-:Y:S02]  /*19b90*/  PRMT R8, RZ, 0x7610, R8 ;  /* 0x00007610ff087816 */ /* 0x000fe40000000008 */
[----:B------:R-:W-:Y:S01]  /*19ba0*/  LOP3.LUT R77, R77, 0x20, RZ, 0x3c, !PT ;  /* 0x000000204d4d7812 */ /* 0x000fe200078e3cff */
[----:B------:R-:W-:Y:S02]  /*19bb0*/  @!P2 IMAD.MOV.U32 R47, RZ, RZ, R7 ;  /* 0x000000ffff2fa224 */ /* 0x000fe400078e0007 */
        /* <DEDUP_REMOVED lines=13> */
[----:B------:R0:W-:Y:S04]  /*19c90*/  STS.U8 [R77+UR9+0x4500], R49 ;  /* 0x004500314d007988 */ /* 0x0001e80008000009 */
[----:B------:R2:W4:Y:S04]  /*19ca0*/  @!P2 LDG.E.U8 R48, desc[UR24][R46.64] ;  /* 0x000000182e30a981 */ /* 0x000528000c1e1100 */
[----:B------:R1:W-:Y:S04]  /*19cb0*/  STS.U8 [R77+UR9+0x6500], R53 ;  /* 0x006500354d007988 */ /* 0x0003e80008000009 */
[----:B------:R-:W4:Y:S01]  /*19cc0*/  LDL R84, [R1+0x208] ;  /* 0x0002080001547983 */ /* 0x000f220000100800 */
[----:B--2---:R-:W-:-:S03]  /*19cd0*/  @!P2 IMAD.MOV.U32 R46, RZ, RZ, R0 ;  /* 0x000000ffff2ea224 */ /* 0x004fc600078e0000 */
[----:B------:R-:W2:Y:S01]  /*19ce0*/  LDL R0, [R1+0x3b8] ;  /* 0x0003b80001007983 */ /* 0x000ea20000100800 */
[----:B------:R-:W-:-:S03]  /*19cf0*/  @!P2 IMAD.MOV.U32 R47, RZ, RZ, R2 ;  /* 0x000000ffff2fa224 */ /* 0x000fc600078e0002 */
[----:B------:R-:W2:Y:S01]  /*19d00*/  LDL R2, [R1+0x3b4] ;  /* 0x0003b40001027983 */ /* 0x000ea20000100800 */
[----:B0-----:R-:W-:-:S06]  /*19d10*/  PRMT R49, RZ, 0x7610, R49 ;  /* 0x00007610ff317816 */ /* 0x001fcc0000000031 */
[----:B------:R0:W2:Y:S01]  /*19d20*/  @!P2 LDG.E.U8 R49, desc[UR24][R46.64] ;  /* 0x000000182e31a981 */ /* 0x0000a2000c1e1100 */
[----:B-1----:R-:W-:-:S03]  /*19d30*/  PRMT R53, RZ, 0x7610, R53 ;  /* 0x00007610ff357816 */ /* 0x002fc60000000035 */
[----:B------:R1:W-:Y:S02]  /*19d40*/  STS.U8 [R77+UR9+0x4900], R52 ;  /* 0x004900344d007988 */ /* 0x0003e40008000009 */
[----:B-1----:R-:W-:Y:S01]  /*19d50*/  PRMT R52, RZ, 0x7610, R52 ;  /* 0x00007610ff347816 */ /* 0x002fe20000000034 */
[----:B0-----:R-:W-:Y:S02]  /*19d60*/  @!P2 IMAD.MOV.U32 R47, RZ, RZ, R7 ;  /* 0x000000ffff2fa224 */ /* 0x001fe400078e0007 */
        /* <DEDUP_REMOVED lines=18> */
[----:B------:R1:W-:Y:S04]  /*19e90*/  STS.U8 [R77+UR9+0x4100], R54 ;  /* 0x004100364d007988 */ /* 0x0003e80008000009 */
[----:B------:R0:W-:Y:S01]  /*19ea0*/  STS.U8 [R77+UR9+0x6d00], R55 ;  /* 0x006d00374d007988 */ /* 0x0001e20008000009 */
[----:B-1----:R-:W-:Y:S02]  /*19eb0*/  PRMT R54, RZ, 0x7610, R54 ;  /* 0x00007610ff367816 */ /* 0x002fe40000000036 */
[----:B0-----:R-:W-:Y:S01]  /*19ec0*/  PRMT R55, RZ, 0x7610, R55 ;  /* 0x00007610ff377816 */ /* 0x001fe20000000037 */
[----:B------:R-:W-:-:S02]  /*19ed0*/  @!P2 IMAD.MOV.U32 R47, RZ, RZ, R7 ;  /* 0x000000ffff2fa224 */ /* 0x000fc400078e0007 */
[----:B------:R-:W2:Y:S01]  /*19ee0*/  LDL R7, [R1+0x25c] ;  /* 0x00025c0001077983 */ /* 0x000ea20000100800 */
[----:B---3--:R-:W-:-:S03]  /*19ef0*/  @!P2 IMAD.MOV.U32 R46, RZ, RZ, R6 ;  /* 0x000000ffff2ea224 */ /* 0x008fc600078e0006 */
[----:B------:R-:W3:Y:S04]  /*19f00*/  LDL R6, [R1+0x260] ;  /* 0x0002600001067983 */ /* 0x000ee80000100800 */
[----:B------:R0:W3:Y:S02]  /*19f10*/  @!P2 LDG.E.U8 R50, desc[UR24][R46.64] ;  /* 0x000000182e32a981 */ /* 0x0000e4000c1e1100 */
[----:B0-----:R-:W-:Y:S02]  /*19f20*/  @!P2 IMAD.MOV.U32 R46, RZ, RZ, R78 ;  /* 0x000000ffff2ea224 */ /* 0x001fe400078e004e */
[----:B------:R-:W-:-:S05]  /*19f30*/  @!P2 IMAD.MOV.U32 R47, RZ, RZ, R84 ;  /* 0x000000ffff2fa224 */ /* 0x000fca00078e0054 */
        /* <DEDUP_REMOVED lines=18> */
[----:B------:R-:W2:Y:S01]  /*1a060*/  LDL R7, [R1+0x2bc] ;  /* 0x0002bc0001077983 */ /* 0x000ea20000100800 */
[----:B---3--:R-:W-:-:S03]  /*1a070*/  @!P2 IMAD.MOV.U32 R46, RZ, RZ, R6 ;  /* 0x000000ffff2ea224 */ /* 0x008fc600078e0006 */
[----:B------:R-:W3:Y:S04]  /*1a080*/  LDL R6, [R1+0x2c0] ;  /* 0x0002c00001067983 */ /* 0x000ee80000100800 */
[----:B------:R4:W3:Y:S04]  /*1a090*/  @!P2 LDG.E.U8 R67, desc[UR24][R46.64] ;  /* 0x000000182e43a981 */ /* 0x0008e8000c1e1100 */
[----:B------:R-:W3:Y:S04]  /*1a0a0*/  LDL.LU R92, [R1+0x6ac] ;  /* 0x0006ac00015c7983 */ /* 0x000ee80000300800 */
[----:B------:R-:W3:Y:S04]  /*1a0b0*/  LDL R78, [R1+0x320] ;  /* 0x00032000014e7983 */ /* 0x000ee80000100800 */
[----:B------:R0:W-:Y:S04]  /*1a0c0*/  STS.U8 [R77+UR9+0x5900], R71 ;  /* 0x005900474d007988 */ /* 0x0001e80008000009 */
        /* <DEDUP_REMOVED lines=14> */
[----:B------:R0:W-:Y:S04]  /*1a1b0*/  STS.U8 [R77+UR9+0x5d00], R62 ;  /* 0x005d003e4d007988 */ /* 0x0001e80008000009 */
[----:B------:R1:W-:Y:S01]  /*1a1c0*/  STS.U8 [R77+UR9+0x7d00], R61 ;  /* 0x007d003d4d007988 */ /* 0x0003e20008000009 */
[----:B0-----:R-:W-:Y:S02]  /*1a1d0*/  PRMT R62, RZ, 0x7610, R62 ;  /* 0x00007610ff3e7816 */ /* 0x001fe4000000003e */
[----:B-1----:R-:W-:Y:S01]  /*1a1e0*/  PRMT R61, RZ, 0x7610, R61 ;  /* 0x00007610ff3d7816 */ /* 0x002fe2000000003d */
[----:B------:R0:W-:Y:S04]  /*1a1f0*/  STS.U8 [R77+UR9+0x7500], R79 ;  /* 0x0075004f4d007988 */ /* 0x0001e80008000009 */
[----:B0-----:R-:W2:Y:S01]  /*1a200*/  LDL R77, [R1+0x3a0] ;  /* 0x0003a000014d7983 */ /* 0x001ea20000100800 */
[----:B------:R-:W-:-:S03]  /*1a210*/  @!P2 IMAD.MOV.U32 R47, RZ, RZ, R7 ;  /* 0x000000ffff2fa224 */ /* 0x000fc600078e0007 */
        /* <DEDUP_REMOVED lines=13> */
[----:B------:R0:W2:Y:S02]  /*1a2f0*/  @!P2 LDG.E.U8 R61, desc[UR24][R46.64] ;  /* 0x000000182e3da981 */ /* 0x0000a4000c1e1100 */
[----:B0-----:R-:W-:Y:S02]  /*1a300*/  @!P2 IMAD.MOV.U32 R46, RZ, RZ, R78 ;  /* 0x000000ffff2ea224 */ /* 0x001fe400078e004e */
[----:B------:R-:W2:Y:S01]  /*1a310*/  LDL R78, [R1+0x39c] ;  /* 0x00039c00014e7983 */ /* 0x000ea20000100800 */
[----:B------:R-:W0:Y:S01]  /*1a320*/  S2R R76, SR_TID.X ;  /* 0x00000000004c7919 */ /* 0x000e220000002100 */
[----:B------:R-:W-:Y:S01]  /*1a330*/  PRMT R79, RZ, 0x7610, R79 ;  /* 0x00007610ff4f7816 */ /* 0x000fe2000000004f */
[----:B------:R-:W-:-:S05]  /*1a340*/  @!P2 IMAD.MOV.U32 R47, RZ, RZ, R84 ;  /* 0x000000ffff2fa224 */ /* 0x000fca00078e0054 */
[----:B------:R1:W2:Y:S01]  /*1a350*/  @!P2 LDG.E.U8 R79, desc[UR24][R46.64] ;  /* 0x000000182e4fa981 */ /* 0x0002a2000c1e1100 */
[----:B0-----:R-:W-:-:S04]  /*1a360*/  LOP3.LUT R76, R76, 0x7f, RZ, 0xc0, !PT ;  /* 0x0000007f4c4c7812 */ /* 0x001fc800078ec0ff */
[----:B------:R-:W-:Y:S01]  /*1a370*/  LOP3.LUT R76, R76, 0x30, RZ, 0x3c, !PT ;  /* 0x000000304c4c7812 */ /* 0x000fe200078e3cff */
[----:B-1----:R-:W-:Y:S02]  /*1a380*/  @!P2 IMAD.MOV.U32 R47, RZ, RZ, R7 ;  /* 0x000000ffff2fa224 */ /* 0x002fe400078e0007 */
[----:B------:R-:W2:Y:S04]  /*1a390*/  LDL R7, [R1+0x3bc] ;  /* 0x0003bc0001077983 */ /* 0x000ea80000100800 */
[----:B------:R0:W-:Y:S04]  /*1a3a0*/  STS.U8 [R76+UR9+0x4180], R81 ;  /* 0x004180514c007988 */ /* 0x0001e80008000009 */
[----:B------:R1:W-:Y:S01]  /*1a3b0*/  STS.U8 [R76+UR9+0x4580], R83 ;  /* 0x004580534c007988 */ /* 0x0003e20008000009 */
[----:B0-----:R-:W-:-:S02]  /*1a3c0*/  PRMT R81, RZ, 0x7610, R81 ;  /* 0x00007610ff517816 */ /* 0x001fc40000000051 */
[----:B-1----:R-:W-:Y:S01]  /*1a3d0*/  PRMT R83, RZ, 0x7610, R83 ;  /* 0x00007610ff537816 */ /* 0x002fe20000000053 */
[----:B------:R0:W-:Y:S02]  /*1a3e0*/  STS.U8 [R76+UR9+0x6580], R85 ;  /* 0x006580554c007988 */ /* 0x0001e40008000009 */
[----:B0-----:R-:W-:Y:S01]  /*1a3f0*/  PRMT R85, RZ, 0x7610, R85 ;  /* 0x00007610ff557816 */ /* 0x001fe20000000055 */
[----:B---3--:R-:W-:-:S05]  /*1a400*/  @!P2 IMAD.MOV.U32 R46, RZ, RZ, R6 ;  /* 0x000000ffff2ea224 */ /* 0x008fca00078e0006 */
[----:B------:R4:W3:Y:S02]  /*1a410*/  @!P2 LDG.E.U8 R81, desc[UR24][R46.64] ;  /* 0x000000182e51a981 */ /* 0x0008e4000c1e1100 */
[----:B----4-:R-:W-:Y:S02]  /*1a420*/  @!P2 IMAD.MOV.U32 R46, RZ, RZ, R4 ;  /* 0x000000ffff2ea224 */ /* 0x010fe400078e0004 */
[----:B------:R-:W-:Y:S02]  /*1a430*/  @!P2 IMAD.MOV.U32 R47, RZ, RZ, R5 ;  /* 0x000000ffff2fa224 */ /* 0x000fe400078e0005 */
[----:B------:R-:W4:Y:S04]  /*1a440*/  LDL R5, [R1+0x3c0] ;  /* 0x0003c00001057983 */ /* 0x000f280000100800 */
[----:B------:R2:W3:Y:S02]  /*1a450*/  @!P2 LDG.E.U8 R83, desc[UR24][R46.64] ;  /* 0x000000182e53a981 */ /* 0x0004e4000c1e1100 */
[----:B--2---:R-:W-:-:S02]  /*1a460*/  @!P2 IMAD.MOV.U32 R46, RZ, RZ, R0 ;  /* 0x000000ffff2ea224 */ /* 0x004fc400078e0000 */
[----:B------:R-:W2:Y:S01]  /*1a470*/  LDL R0, [R1+0x3d8] ;  /* 0x0003d80001007983 */ /* 0x000ea20000100800 */
[----:B------:R-:W-:-:S03]  /*1a480*/  @!P2 IMAD.MOV.U32 R47, RZ, RZ, R2 ;  /* 0x000000ffff2fa224 */ /* 0x000fc600078e0002 */
[----:B------:R-:W3:Y:S04]  /*1a490*/  LDL R2, [R1+0x1fc] ;  /* 0x0001fc0001027983 */ /* 0x000ee80000100800 */
[----:B------:R-:W3:Y:S04]  /*1a4a0*/  LDL.LU R84, [R1+0x80] ;  /* 0x0000800001547983 */ /* 0x000ee80000300800 */
[----:B------:R-:W3:Y:S04]  /*1a4b0*/  LDL.LU R86, [R1+0x7c] ;  /* 0x00007c0001567983 */ /* 0x000ee80000300800 */
[----:B------:R-:W3:Y:S04]  /*1a4c0*/  LDL.LU R4, [R1+0x40] ;  /* 0x0000400001047983 */ /* 0x000ee80000300800 */
[----:B------:R0:W3:Y:S04]  /*1a4d0*/  @!P2 LDG.E.U8 R85, desc[UR24][R46.64] ;  /* 0x000000182e55a981 */ /* 0x0000e8000c1e1100 */
[----:B------:R-:W3:Y:S01]  /*1a4e0*/  LDL.LU R6, [R1+0x3c] ;  /* 0x00003c0001067983 */ /* 0x000ee20000300800 */
[----:B0-----:R-:W-:-:S02]  /*1a4f0*/  @!P2 IMAD.MOV.U32 R46, RZ, RZ, R77 ;  /* 0x000000ffff2ea224 */ /* 0x001fc400078e004d */
[----:B------:R-:W-:Y:S01]  /*1a500*/  @!P2 IMAD.MOV.U32 R47, RZ, RZ, R78 ;  /* 0x000000ffff2fa224 */ /* 0x000fe200078e004e */
[----:B------:R-:W3:Y:S04]  /*1a510*/  LDL R77, [R1+0x20c] ;  /* 0x00020c00014d7983 */ /* 0x000ee80000100800 */
[----:B------:R-:W3:Y:S04]  /*1a520*/  LDL R78, [R1+0x1f8] ;  /* 0x0001f800014e7983 */ /* 0x000ee80000100800 */
[----:B------:R0:W-:Y:S04]  /*1a530*/  STS.U8 [R76+UR9+0x4980], R87 ;  /* 0x004980574c007988 */ /* 0x0001e80008000009 */
[----:B------:R1:W-:Y:S04]  /*1a540*/  STS.U8 [R76+UR9+0x6980], R89 ;  /* 0x006980594c007988 */ /* 0x0003e80008000009 */
[----:B------:R1:W-:Y:S01]  /*1a550*/  STS.U8 [R76+UR9+0x4d80], R91 ;  /* 0x004d805b4c007988 */ /* 0x0003e20008000009 */
[----:B0-----:R-:W-:-:S03]  /*1a560*/  PRMT R87, RZ, 0x7610, R87 ;  /* 0x00007610ff577816 */ /* 0x001fc60000000057 */
[----:B------:R-:W3:Y:S01]  /*1a570*/  LDL.LU R88, [R1+0x6a4] ;  /* 0x0006a40001587983 */ /* 0x000ee20000300800 */
[----:B-1----:R-:W-:-:S03]  /*1a580*/  PRMT R89, RZ, 0x7610, R89 ;  /* 0x00007610ff597816 */ /* 0x002fc60000000059 */
[----:B------:R0:W3:Y:S01]  /*1a590*/  @!P2 LDG.E.U8 R87, desc[UR24][R46.64] ;  /* 0x000000182e57a981 */ /* 0x0000e2000c1e1100 */
[----:B------:R-:W-:-:S03]  /*1a5a0*/  PRMT R91, RZ, 0x7610, R91 ;  /* 0x00007610ff5b7816 */ /* 0x000fc6000000005b */
[----:B------:R-:W3:Y:S01]  /*1a5b0*/  LDL.LU R90, [R1+0xf0] ;  /* 0x0000f000015a7983 */ /* 0x000ee20000300800 */
[----:B0-----:R-:W-:-:S03]  /*1a5c0*/  @!P2 IMAD.MOV.U32 R47, RZ, RZ, R7 ;  /* 0x000000ffff2fa224 */ /* 0x001fc600078e0007 */
[----:B------:R0:W-:Y:S04]  /*1a5d0*/  STS.U8 [R76+UR9+0x6d80], R93 ;  /* 0x006d805d4c007988 */ /* 0x0001e80008000009 */
[----:B------:R1:W-:Y:S01]  /*1a5e0*/  STS.U8 [R76+UR9+0x6180], R92 ;  /* 0x0061805c4c007988 */ /* 0x0003e20008000009 */
[----:B0-----:R-:W-:Y:S01]  /*1a5f0*/  PRMT R93, RZ, 0x7610, R93 ;  /* 0x00007610ff5d7816 */ /* 0x001fe2000000005d */
[----:B----4-:R-:W-:-:S05]  /*1a600*/  @!P2 IMAD.MOV.U32 R46, RZ, RZ, R5 ;  /* 0x000000ffff2ea224 */ /* 0x010fca00078e0005 */
[----:B------:R2:W4:Y:S02]  /*1a610*/  @!P2 LDG.E.U8 R89, desc[UR24][R46.64] ;  /* 0x000000182e59a981 */ /* 0x000524000c1e1100 */
[----:B--2---:R-:W-:Y:S02]  /*1a620*/  @!P2 IMAD.MOV.U32 R46, RZ, RZ, R0 ;  /* 0x000000ffff2ea224 */ /* 0x004fe400078e0000 */
[----:B------:R-:W2:Y:S01]  /*1a630*/  LDL.LU R0, [R1+0xec] ;  /* 0x0000ec0001007983 */ /* 0x000ea20000300800 */
[----:B---3--:R-:W-:-:S03]  /*1a640*/  @!P2 IMAD.MOV.U32 R47, RZ, RZ, R2 ;  /* 0x000000ffff2fa224 */ /* 0x008fc600078e0002 */
[----:B------:R-:W3:Y:S04]  /*1a650*/  LDL.LU R2, [R1+0xb8] ;  /* 0x0000b80001027983 */ /* 0x000ee80000300800 */
[----:B------:R0:W2:Y:S04]  /*1a660*/  @!P2 LDG.E.U8 R91, desc[UR24][R46.64] ;  /* 0x000000182e5ba981 */ /* 0x0000a8000c1e1100 */
[----:B------:R-:W2:Y:S04]  /*1a670*/  LDL.LU R5, [R1+0xb4] ;  /* 0x0000b40001057983 */ /* 0x000ea80000300800 */
[----:B------:R-:W2:Y:S04]  /*1a680*/  LDL.LU R7, [R1+0x78] ;  /* 0x0000780001077983 */ /* 0x000ea80000300800 */
[----:B-1----:R-:W2:Y:S04]  /*1a690*/  LDL.LU R92, [R1+0x74] ;  /* 0x00007400015c7983 */ /* 0x002ea80000300800 */
[----:B------:R1:W-:Y:S01]  /*1a6a0*/  STS.U8 [R76+UR9+0x5180], R84 ;  /* 0x005180544c007988 */ /* 0x0003e20008000009 */
[----:B0-----:R-:W-:-:S03]  /*1a6b0*/  @!P2 IMAD.MOV.U32 R46, RZ, RZ, R77 ;  /* 0x000000ffff2ea224 */ /* 0x001fc600078e004d */
[----:B------:R-:W2:Y:S01]  /*1a6c0*/  LDL.LU R77, [R1+0x34] ;  /* 0x00003400014d7983 */ /* 0x000ea20000300800 */
[----:B------:R-:W-:-:S03]  /*1a6d0*/  @!P2 IMAD.MOV.U32 R47, RZ, RZ, R78 ;  /* 0x000000ffff2fa224 */ /* 0x000fc600078e004e */
[----:B------:R-:W2:Y:S04]  /*1a6e0*/  LDL.LU R78, [R1] ;  /* 0x00000000014e7983 */ /* 0x000ea80000300800 */
[----:B------:R0:W2:Y:S04]  /*1a6f0*/  @!P2 LDG.E.U8 R93, desc[UR24][R46.64] ;  /* 0x000000182e5da981 */ /* 0x0000a8000c1e1100 */
[----:B------:R0:W-:Y:S04]  /*1a700*/  STS.U8 [R76+UR9+0x7180], R86 ;  /* 0x007180564c007988 */ /* 0x0001e80008000009 */
[----:B------:R-:W2:Y:S04]  /*1a710*/  LDL.LU R46, [R1+0x6cc] ;  /* 0x0006cc00012e7983 */ /* 0x000ea80000300800 */
[----:B------:R-:W2:Y:S04]  /*1a720*/  LDL.LU R47, [R1+0x6a8] ;  /* 0x0006a800012f7983 */ /* 0x000ea80000300800 */
[----:B-1----:R-:W2:Y:S04]  /*1a730*/  LDL.LU R84, [R1+0x74c] ;  /* 0x00074c0001547983 */ /* 0x002ea80000300800 */
[----:B0-----:R-:W2:Y:S04]  /*1a740*/  LDL.LU R86, [R1+0x748] ;  /* 0x0007480001567983 */ /* 0x001ea80000300800 */
[----:B------:R0:W-:Y:S04]  /*1a750*/  STS.U8 [R76+UR9+0x5580], R4 ;  /* 0x005580044c007988 */ /* 0x0001e80008000009 */
[----:B0-----:R-:W2:Y:S04]  /*1a760*/  LDL.LU R4, [R1+0x744] ;  /* 0x0007440001047983 */ /* 0x001ea80000300800 */
[----:B------:R0:W-:Y:S04]  /*1a770*/  STS.U8 [R76+UR9+0x7580], R6 ;  /* 0x007580064c007988 */ /* 0x0001e80008000009 */
[----:B------:R-:W-:Y:S04]  /*1a780*/  STS.U8 [R76+UR9+0x5d80], R75 ;  /* 0x005d804b4c007988 */ /* 0x000fe80008000009 */
[----:B0-----:R-:W3:Y:S04]  /*1a790*/  LDL.LU R6, [R1+0x740] ;  /* 0x0007400001067983 */ /* 0x001ee80000300800 */
[----:B--2---:R0:W-:Y:S04]  /*1a7a0*/  STS.U8 [R76+UR9+0x7980], R4 ;  /* 0x007980044c007988 */ /* 0x0041e80008000009 */
[----:B0-----:R-:W2:Y:S04]  /*1a7b0*/  LDL.LU R4, [R1+0x6c4] ;  /* 0x0006c40001047983 */ /* 0x001ea80000300800 */
[----:B------:R-:W2:Y:S04]  /*1a7c0*/  LDL.LU R75, [R1+0x6d0] ;  /* 0x0006d000014b7983 */ /* 0x000ea80000300800 */
[----:B---3--:R0:W-:Y:S04]  /*1a7d0*/  STS.U8 [R76+UR9+0x5980], R6 ;  /* 0x005980064c007988 */ /* 0x0081e80008000009 */
[----:B------:R1:W-:Y:S01]  /*1a7e0*/  STS.U8 [R76+UR9+0x7d80], R74 ;  /* 0x007d804a4c007988 */ /* 0x0003e20008000009 */
[----:B0-----:R-:W-:-:S03]  /*1a7f0*/  LOP3.LUT R6, R3, 0x40, RZ, 0x3c, !PT ;  /* 0x0000004003067812 */ /* 0x001fc600078e3cff */
[----:B-1----:R-:W3:Y:S04]  /*1a800*/  LDL.LU R76, [R1+0x38] ;  /* 0x00003800014c7983 */ /* 0x002ee80000300800 */
[----:B------:R-:W3:Y:S04]  /*1a810*/  LDL.LU R74, [R1+0x11c] ;  /* 0x00011c00014a7983 */ /* 0x000ee80000300800 */
[----:B--2---:R0:W-:Y:S04]  /*1a820*/  STS.U8 [R6+UR9+0x4200], R75 ;  /* 0x0042004b06007988 */ /* 0x0041e80008000009 */
[----:B------:R1:W-:Y:S04]  /*1a830*/  STS.U8 [R6+UR9+0x6200], R46 ;  /* 0x0062002e06007988 */ /* 0x0003e80008000009 */
[----:B------:R2:W-:Y:S04]  /*1a840*/  STS.U8 [R6+UR9+0x4600], R47 ;  /* 0x0046002f06007988 */ /* 0x0005e80008000009 */
[----:B0-----:R-:W4:Y:S04]  /*1a850*/  LDL.LU R75, [R1+0xe8] ;  /* 0x0000e800014b7983 */ /* 0x001f280000300800 */
[----:B-1----:R-:W4:Y:S04]  /*1a860*/  LDL.LU R46, [R1+0xe4] ;  /* 0x0000e400012e7983 */ /* 0x002f280000300800 */
[----:B--2---:R-:W2:Y:S04]  /*1a870*/  LDL.LU R47, [R1+0xb0] ;  /* 0x0000b000012f7983 */ /* 0x004ea80000300800 */
[----:B------:R0:W-:Y:S04]  /*1a880*/  STS.U8 [R6+UR9+0x6600], R88 ;  /* 0x0066005806007988 */ /* 0x0001e80008000009 */
[----:B------:R1:W-:Y:S04]  /*1a890*/  STS.U8 [R6+UR9+0x4a00], R90 ;  /* 0x004a005a06007988 */ /* 0x0003e80008000009 */
[----:B------:R3:W-:Y:S04]  /*1a8a0*/  STS.U8 [R6+UR9+0x6a00], R0 ;  /* 0x006a000006007988 */ /* 0x0007e80008000009 */
[----:B0-----:R-:W2:Y:S04]  /*1a8b0*/  LDL.LU R88, [R1+0x73c] ;  /* 0x00073c0001587983 */ /* 0x001ea80000300800 */
[----:B-1----:R-:W2:Y:S04]  /*1a8c0*/  LDL.LU R90, [R1+0x738] ;  /* 0x00073800015a7983 */ /* 0x002ea80000300800 */
[----:B------:R0:W-:Y:S04]  /*1a8d0*/  STS.U8 [R6+UR9+0x4e00], R2 ;  /* 0x004e000206007988 */ /* 0x0001e80008000009 */
[----:B---3--:R-:W3:Y:S04]  /*1a8e0*/  LDL.LU R0, [R1+0xac] ;  /* 0x0000ac0001007983 */ /* 0x008ee80000300800 */
[----:B------:R1:W-:Y:S04]  /*1a8f0*/  STS.U8 [R6+UR9+0x6e00], R5 ;  /* 0x006e000506007988 */ /* 0x0003e80008000009 */
[----:B0-----:R-:W2:Y:S04]  /*1a900*/  LDL.LU R2, [R1+0x70] ;  /* 0x0000700001027983 */ /* 0x001ea80000300800 */
[----:B------:R0:W-:Y:S04]  /*1a910*/  STS.U8 [R6+UR9+0x5200], R7 ;  /* 0x0052000706007988 */ /* 0x0001e80008000009 */
[----:B-1----:R-:W2:Y:S04]  /*1a920*/  LDL.LU R5, [R1+0x6c] ;  /* 0x00006c0001057983 */ /* 0x002ea80000300800 */
[----:B------:R1:W-:Y:S04]  /*1a930*/  STS.U8 [R6+UR9+0x7200], R92 ;  /* 0x0072005c06007988 */ /* 0x0003e80008000009 */
[----:B0-----:R-:W2:Y:S04]  /*1a940*/  LDL.LU R7, [R1+0x30] ;  /* 0x0000300001077983 */ /* 0x001ea80000300800 */
[----:B-1----:R-:W2:Y:S04]  /*1a950*/  LDL.LU R92, [R1+0x734] ;  /* 0x00073400015c7983 */ /* 0x002ea80000300800 */
[----:B------:R-:W-:Y:S04]  /*1a960*/  STS.U8 [R6+UR9+0x5600], R76 ;  /* 0x0056004c06007988 */ /* 0x000fe80008000009 */
[----:B------:R-:W-:Y:S04]  /*1a970*/  STS.U8 [R6+UR9+0x7600], R77 ;  /* 0x0076004d06007988 */ /* 0x000fe80008000009 */
[----:B------:R-:W-:Y:S01]  /*1a980*/  STS.U8 [R6+UR9+0x5a00], R78 ;  /* 0x005a004e06007988 */ /* 0x000fe20008000009 */
[----:B------:R-:W-:-:S03]  /*1a990*/  LOP3.LUT R3, R3, 0x50, RZ, 0x3c, !PT ;  /* 0x0000005003037812 */ /* 0x000fc600078e3cff */
[----:B--2---:R0:W-:Y:S04]  /*1a9a0*/  STS.U8 [R6+UR9+0x7a00], R92 ;  /* 0x007a005c06007988 */ /* 0x0041e80008000009 */
[----:B------:R1:W-:Y:S04]  /*1a9b0*/  STS.U8 [R6+UR9+0x5e00], R72 ;  /* 0x005e004806007988 */ /* 0x0003e80008000009 */
[----:B0-----:R-:W2:Y:S04]  /*1a9c0*/  LDL.LU R92, [R1+0x69c] ;  /* 0x00069c00015c7983 */ /* 0x001ea80000300800 */
[----:B-1----:R-:W2:Y:S04]  /*1a9d0*/  LDL.LU R72, [R1+0x6c0] ;  /* 0x0006c00001487983 */ /* 0x002ea80000300800 */
[----:B------:R0:W-:Y:S04]  /*1a9e0*/  STS.U8 [R6+UR9+0x7e00], R70 ;  /* 0x007e004606007988 */ /* 0x0001e80008000009 */
[----:B0-----:R-:W3:Y:S04]  /*1a9f0*/  LDL.LU R70, [R1+0x2c] ;  /* 0x00002c0001467983 */ /* 0x001ee80000300800 */
[----:B------:R0:W-:Y:S04]  /*1aa00*/  STS.U8 [R3+UR9+0x4280], R4 ;  /* 0x0042800403007988 */ /* 0x0001e80008000009 */
[----:B------:R-:W3:Y:S04]  /*1aa10*/  LDL.LU R6, [R1+0x6bc] ;  /* 0x0006bc0001067983 */ /* 0x000ee80000300800 */
[----:B0-----:R-:W3:Y:S04]  /*1aa20*/  LDL.LU R4, [R1+0x6b8] ;  /* 0x0006b80001047983 */ /* 0x001ee80000300800 */
[----:B------:R-:W3:Y:S04]  /*1aa30*/  LDL.LU R76, [R1+0x118] ;  /* 0x00011800014c7983 */ /* 0x000ee80000300800 */
[----:B------:R-:W3:Y:S04]  /*1aa40*/  LDL.LU R77, [R1+0x114] ;  /* 0x00011400014d7983 */ /* 0x000ee80000300800 */
[----:B------:R-:W3:Y:S04]  /*1aa50*/  LDL.LU R78, [R1+0xe0] ;  /* 0x0000e000014e7983 */ /* 0x000ee80000300800 */
[----:B--2---:R0:W-:Y:S04]  /*1aa60*/  STS.U8 [R3+UR9+0x6280], R72 ;  /* 0x0062804803007988 */ /* 0x0041e80008000009 */
[----:B------:R1:W-:Y:S04]  /*1aa70*/  STS.U8 [R3+UR9+0x4680], R92 ;  /* 0x0046805c03007988 */ /* 0x0003e80008000009 */
[----:B------:R-:W-:Y:S04]  /*1aa80*/  STS.U8 [R3+UR9+0x6680], R74 ;  /* 0x0066804a03007988 */ /* 0x000fe80008000009 */
[----:B----4-:R-:W-:Y:S04]  /*1aa90*/  STS.U8 [R3+UR9+0x4a80], R75 ;  /* 0x004a804b03007988 */ /* 0x010fe80008000009 */
[----:B------:R2:W-:Y:S04]  /*1aaa0*/  STS.U8 [R3+UR9+0x6a80], R46 ;  /* 0x006a802e03007988 */ /* 0x0005e80008000009 */
[----:B0-----:R-:W4:Y:S04]  /*1aab0*/  LDL.LU R72, [R1+0x6b4] ;  /* 0x0006b40001487983 */ /* 0x001f280000300800 */
[----:B-1----:R-:W4:Y:S01]  /*1aac0*/  LDL.LU R92, [R1+0x6b0] ;  /* 0x0006b000015c7983 */ /* 0x002f220000300800 */
[----:B--2---:R-:W0:Y:S03]  /*1aad0*/  S2R R46, SR_TID.X ;  /* 0x00000000002e7919 */ /* 0x004e260000002100 */
[----:B------:R1:W-:Y:S04]  /*1aae0*/  STS.U8 [R3+UR9+0x4e80], R47 ;  /* 0x004e802f03007988 */ /* 0x0003e80008000009 */
[----:B------:R-:W2:Y:S04]  /*1aaf0*/  LDL.LU R74, [R1+0x110] ;  /* 0x00011000014a7983 */ /* 0x000ea80000300800 */
[----:B------:R-:W2:Y:S04]  /*1ab00*/  LDL.LU R75, [R1+0x10c] ;  /* 0x00010c00014b7983 */ /* 0x000ea80000300800 */
[----:B---3--:R3:W-:Y:S04]  /*1ab10*/  STS.U8 [R3+UR9+0x6e80], R0 ;  /* 0x006e800003007988 */ /* 0x0087e80008000009 */
[----:B-1----:R-:W2:Y:S04]  /*1ab20*/  LDL.LU R47, [R1+0xd8] ;  /* 0x0000d800012f7983 */ /* 0x002ea80000300800 */
[----:B------:R1:W-:Y:S04]  /*1ab30*/  STS.U8 [R3+UR9+0x5280], R2 ;  /* 0x0052800203007988 */ /* 0x0003e80008000009 */
[----:B---3--:R-:W3:Y:S04]  /*1ab40*/  LDL.LU R0, [R1+0x730] ;  /* 0x0007300001007983 */ /* 0x008ee80000300800 */
[----:B------:R1:W-:Y:S01]  /*1ab50*/  STS.U8 [R3+UR9+0x7280], R5 ;  /* 0x0072800503007988 */ /* 0x0003e20008000009 */
[----:B0-----:R-:W-:-:S03]  /*1ab60*/  LOP3.LUT R46, R46, 0x7f, RZ, 0xc0, !PT ;  /* 0x0000007f2e2e7812 */ /* 0x001fc600078ec0ff */
[----:B-1----:R-:W2:Y:S04]  /*1ab70*/  LDL.LU R2, [R1+0x72c] ;  /* 0x00072c0001027983 */ /* 0x002ea80000300800 */
[----:B------:R0:W-:Y:S04]  /*1ab80*/  STS.U8 [R3+UR9+0x5680], R7 ;  /* 0x0056800703007988 */ /* 0x0001e80008000009 */
[----:B------:R-:W2:Y:S04]  /*1ab90*/  LDL.LU R5, [R1+0x728] ;  /* 0x0007280001057983 */ /* 0x000ea80000300800 */
[----:B------:R1:W-:Y:S04]  /*1aba0*/  STS.U8 [R3+UR9+0x7680], R70 ;  /* 0x0076804603007988 */ /* 0x0003e80008000009 */
[----:B0-----:R-:W2:Y:S04]  /*1abb0*/  LDL.LU R7, [R1+0x724] ;  /* 0x0007240001077983 */ /* 0x001ea80000300800 */
[----:B------:R0:W-:Y:S01]  /*1abc0*/  STS.U8 [R3+UR9+0x5a80], R90 ;  /* 0x005a805a03007988 */ /* 0x0001e20008000009 */
[----:B-1----:R-:W-:-:S03]  /*1abd0*/  LOP3.LUT R70, R46, 0x60, RZ, 0x3c, !PT ;  /* 0x000000602e467812 */ /* 0x002fc600078e3cff */
[----:B------:R1:W-:Y:S04]  /*1abe0*/  STS.U8 [R3+UR9+0x7a80], R88 ;  /* 0x007a805803007988 */ /* 0x0003e80008000009 */
[----:B------:R1:W-:Y:S04]  /*1abf0*/  STS.U8 [R3+UR9+0x5e80], R68 ;  /* 0x005e804403007988 */ /* 0x0003e80008000009 */
[----:B0-----:R-:W2:Y:S04]  /*1ac00*/  LDL.LU R90, [R1+0x68] ;  /* 0x00006800015a7983 */ /* 0x001ea80000300800 */
[----:B-1----:R-:W2:Y:S04]  /*1ac10*/  LDL.LU R88, [R1+0xa4] ;  /* 0x0000a40001587983 */ /* 0x002ea80000300800 */
[----:B------:R-:W2:Y:S04]  /*1ac20*/  LDL.LU R68, [R1+0xa8] ;  /* 0x0000a80001447983 */ /* 0x000ea80000300800 */
[----:B------:R0:W-:Y:S04]  /*1ac30*/  STS.U8 [R3+UR9+0x7e80], R66 ;  /* 0x007e804203007988 */ /* 0x0001e80008000009 */
[----:B------:R1:W-:Y:S04]  /*1ac40*/  STS.U8 [R70+UR9+0x4300], R6 ;  /* 0x0043000646007988 */ /* 0x0003e80008000009 */
[----:B0-----:R-:W2:Y:S04]  /*1ac50*/  LDL.LU R3, [R1+0x720] ;  /* 0x0007200001037983 */ /* 0x001ea80000300800 */
[----:B------:R-:W2:Y:S04]  /*1ac60*/  LDL.LU R66, [R1+0xdc] ;  /* 0x0000dc0001427983 */ /* 0x000ea80000300800 */
[----:B-1----:R-:W3:Y:S04]  /*1ac70*/  LDL.LU R6, [R1+0x71c] ;  /* 0x00071c0001067983 */ /* 0x002ee80000300800 */
[----:B------:R0:W-:Y:S04]  /*1ac80*/  STS.U8 [R70+UR9+0x6300], R4 ;  /* 0x0063000446007988 */ /* 0x0001e80008000009 */
[----:B0-----:R-:W3:Y:S04]  /*1ac90*/  LDL.LU R4, [R1+0x718] ;  /* 0x0007180001047983 */ /* 0x001ee80000300800 */
[----:B------:R-:W-:Y:S04]  /*1aca0*/  STS.U8 [R70+UR9+0x4700], R76 ;  /* 0x0047004c46007988 */ /* 0x000fe80008000009 */
[----:B------:R-:W-:Y:S04]  /*1acb0*/  STS.U8 [R70+UR9+0x6700], R77 ;  /* 0x0067004d46007988 */ /* 0x000fe80008000009 */
[----:B------:R-:W-:Y:S04]  /*1acc0*/  STS.U8 [R70+UR9+0x4b00], R78 ;  /* 0x004b004e46007988 */ /* 0x000fe80008000009 */
[----:B--2---:R-:W-:Y:S04]  /*1acd0*/  STS.U8 [R70+UR9+0x6b00], R66 ;  /* 0x006b004246007988 */ /* 0x004fe80008000009 */
[----:B------:R-:W-:Y:S04]  /*1ace0*/  STS.U8 [R70+UR9+0x4f00], R68 ;  /* 0x004f004446007988 */ /* 0x000fe80008000009 */
[----:B------:R-:W-:Y:S04]  /*1acf0*/  STS.U8 [R70+UR9+0x6f00], R88 ;  /* 0x006f005846007988 */ /* 0x000fe80008000009 */
[----:B------:R-:W-:Y:S04]  /*1ad00*/  STS.U8 [R70+UR9+0x5300], R90 ;  /* 0x0053005a46007988 */ /* 0x000fe80008000009 */
[----:B---3--:R0:W-:Y:S04]  /*1ad10*/  STS.U8 [R70+UR9+0x7300], R4 ;  /* 0x0073000446007988 */ /* 0x0081e80008000009 */
[----:B------:R1:W-:Y:S04]  /*1ad20*/  STS.U8 [R70+UR9+0x5700], R7 ;  /* 0x0057000746007988 */ /* 0x0003e80008000009 */
[----:B------:R2:W-:Y:S04]  /*1ad30*/  STS.U8 [R70+UR9+0x7700], R5 ;  /* 0x0077000546007988 */ /* 0x0005e80008000009 */
[----:B0-----:R-:W3:Y:S04]  /*1ad40*/  LDL.LU R4, [R1+0x714] ;  /* 0x0007140001047983 */ /* 0x001ee80000300800 */
[----:B-1----:R-:W3:Y:S04]  /*1ad50*/  LDL.LU R7, [R1+0x710] ;  /* 0x0007100001077983 */ /* 0x002ee80000300800 */
[----:B--2---:R-:W2:Y:S01]  /*1ad60*/  LDL.LU R5, [R1+0x70c] ;  /* 0x00070c0001057983 */ /* 0x004ea20000300800 */
[----:B------:R-:W-:-:S03]  /*1ad70*/  LOP3.LUT R46, R46, 0x70, RZ, 0x3c, !PT ;  /* 0x000000702e2e7812 */ /* 0x000fc600078e3cff */
[----:B------:R-:W-:Y:S04]  /*1ad80*/  STS.U8 [R70+UR9+0x5b00], R86 ;  /* 0x005b005646007988 */ /* 0x000fe80008000009 */
[----:B------:R-:W-:Y:S04]  /*1ad90*/  STS.U8 [R70+UR9+0x7b00], R84 ;  /* 0x007b005446007988 */ /* 0x000fe80008000009 */
[----:B------:R-:W-:Y:S04]  /*1ada0*/  STS.U8 [R70+UR9+0x5f00], R64 ;  /* 0x005f004046007988 */ /* 0x000fe80008000009 */
[----:B------:R-:W-:Y:S04]  /*1adb0*/  STS.U8 [R70+UR9+0x7f00], R63 ;  /* 0x007f003f46007988 */ /* 0x000fe80008000009 */
[----:B----4-:R-:W-:Y:S04]  /*1adc0*/  STS.U8 [R46+UR9+0x4380], R72 ;  /* 0x004380482e007988 */ /* 0x010fe80008000009 */
[----:B------:R-:W-:Y:S04]  /*1add0*/  STS.U8 [R46+UR9+0x6380], R92 ;  /* 0x0063805c2e007988 */ /* 0x000fe80008000009 */
[----:B------:R-:W-:Y:S04]  /*1ade0*/  STS.U8 [R46+UR9+0x4780], R74 ;  /* 0x0047804a2e007988 */ /* 0x000fe80008000009 */
[----:B------:R-:W-:Y:S04]  /*1adf0*/  STS.U8 [R46+UR9+0x6780], R75 ;  /* 0x0067804b2e007988 */ /* 0x000fe80008000009 */
[----:B------:R0:W-:Y:S02]  /*1ae00*/  STS.U8 [R46+UR9+0x4b80], R47 ;  /* 0x004b802f2e007988 */ /* 0x0001e40008000009 */
[----:B0-----:R-:W0:Y:S01]  /*1ae10*/  S2R R47, SR_TID.X ;  /* 0x00000000002f7919 */ /* 0x001e220000002100 */
[----:B------:R-:W1:Y:S01]  /*1ae20*/  S2R R78, SR_TID.X ;  /* 0x00000000004e7919 */ /* 0x000e620000002100 */
[----:B------:R-:W4:Y:S01]  /*1ae30*/  S2R R77, SR_TID.X ;  /* 0x00000000004d7919 */ /* 0x000f220000002100 */
[----:B------:R-:W0:Y:S01]  /*1ae40*/  S2R R76, SR_TID.X ;  /* 0x00000000004c7919 */ /* 0x000e220000002100 */
[----:B--2---:R2:W-:Y:S04]  /*1ae50*/  STS.U8 [R46+UR9+0x6b80], R5 ;  /* 0x006b80052e007988 */ /* 0x0045e80008000009 */
[----:B---3--:R3:W-:Y:S04]  /*1ae60*/  STS.U8 [R46+UR9+0x4f80], R7 ;  /* 0x004f80072e007988 */ /* 0x0087e80008000009 */
[----:B------:R0:W-:Y:S04]  /*1ae70*/  STS.U8 [R46+UR9+0x6f80], R4 ;  /* 0x006f80042e007988 */ /* 0x0001e80008000009 */
[----:B--2---:R2:W5:Y:S04]  /*1ae80*/  LDL.LU R5, [R1+0x708] ;  /* 0x0007080001057983 */ /* 0x0045680000300800 */
[----:B---3--:R2:W5:Y:S04]  /*1ae90*/  LDL.LU R7, [R1+0x704] ;  /* 0x0007040001077983 */ /* 0x0085680000300800 */
[----:B0-----:R2:W5:Y:S04]  /*1aea0*/  LDL.LU R4, [R1+0x700] ;  /* 0x0007000001047983 */ /* 0x0015680000300800 */
[----:B------:R0:W-:Y:S04]  /*1aeb0*/  STS.U8 [R46+UR9+0x5380], R6 ;  /* 0x005380062e007988 */ /* 0x0001e80008000009 */
[----:B------:R3:W-:Y:S04]  /*1aec0*/  STS.U8 [R46+UR9+0x7380], R3 ;  /* 0x007380032e007988 */ /* 0x0007e80008000009 */
[----:B------:R1:W-:Y:S04]  /*1aed0*/  STS.U8 [R46+UR9+0x5780], R2 ;  /* 0x005780022e007988 */ /* 0x0003e80008000009 */
[----:B0-----:R2:W5:Y:S04]  /*1aee0*/  LDL.LU R6, [R1+0x6fc] ;  /* 0x0006fc0001067983 */ /* 0x0015680000300800 */
[----:B---3--:R2:W5:Y:S04]  /*1aef0*/  LDL.LU R3, [R1+0x6f8] ;  /* 0x0006f80001037983 */ /* 0x0085680000300800 */
[----:B-1----:R2:W5:Y:S04]  /*1af00*/  LDL.LU R2, [R1+0x6f4] ;  /* 0x0006f40001027983 */ /* 0x0025680000300800 */
[----:B------:R0:W-:Y:S04]  /*1af10*/  STS.U8 [R46+UR9+0x7780], R0 ;  /* 0x007780002e007988 */ /* 0x0001e80008000009 */
[----:B0-----:R2:W5:Y:S01]  /*1af20*/  LDL.LU R0, [R1+0x6f0] ;  /* 0x0006f00001007983 */ /* 0x0015620000300800 */
[----:B------:R-:W-:-:S03]  /*1af30*/  LOP3.LUT R47, R47, 0x7f, RZ, 0xc0, !PT ;  /* 0x0000007f2f2f7812 */ /* 0x000fc600078ec0ff */
[----:B------:R2:W-:Y:S04]  /*1af40*/  STS.U8 [R46+UR9+0x5b80], R82 ;  /* 0x005b80522e007988 */ /* 0x0005e80008000009 */
[----:B------:R2:W-:Y:S04]  /*1af50*/  STS.U8 [R46+UR9+0x7b80], R80 ;  /* 0x007b80502e007988 */ /* 0x0005e80008000009 */
[----:B------:R2:W-:Y:S04]  /*1af60*/  STS.U8 [R46+UR9+0x5f80], R60 ;  /* 0x005f803c2e007988 */ /* 0x0005e80008000009 */
[----:B------:R2:W-:Y:S04]  /*1af70*/  STS.U8 [R46+UR9+0x7f80], R59 ;  /* 0x007f803b2e007988 */ /* 0x0005e80008000009 */
[----:B------:R2:W-:Y:S04]  /*1af80*/  STS.U8 [R47+UR9+0xa000], R58 ;  /* 0x00a0003a2f007988 */ /* 0x0005e80008000009 */
[----:B------:R2:W-:Y:S04]  /*1af90*/  STS.U8 [R47+UR9+0xa200], R57 ;  /* 0x00a200392f007988 */ /* 0x0005e80008000009 */
[----:B------:R2:W-:Y:S04]  /*1afa0*/  STS.U8 [R47+UR9+0xa400], R56 ;  /* 0x00a400382f007988 */ /* 0x0005e80008000009 */
[----:B------:R2:W-:Y:S01]  /*1afb0*/  STS.U8 [R47+UR9+0xa600], R45 ;  /* 0x00a6002d2f007988 */ /* 0x0005e20008000009 */
[----:B------:R-:W-:-:S03]  /*1afc0*/  LOP3.LUT R78, R78, 0x7f, RZ, 0xc0, !PT ;  /* 0x0000007f4e4e7812 */ /* 0x000fc600078ec0ff */
[----:B------:R2:W-:Y:S01]  /*1afd0*/  STS.U8 [R47+UR9+0xa800], R44 ;  /* 0x00a8002c2f007988 */ /* 0x0005e20008000009 */
[----:B----4-:R-:W-:-:S03]  /*1afe0*/  LOP3.LUT R77, R77, 0x7f, RZ, 0xc0, !PT ;  /* 0x0000007f4d4d7812 */ /* 0x010fc600078ec0ff */
[----:B------:R2:W-:Y:S01]  /*1aff0*/  STS.U8 [R47+UR9+0xaa00], R43 ;  /* 0x00aa002b2f007988 */ /* 0x0005e20008000009 */
[----:B------:R-:W-:-:S03]  /*1b000*/  LOP3.LUT R76, R76, 0x7f, RZ, 0xc0, !PT ;  /* 0x0000007f4c4c7812 */ /* 0x000fc600078ec0ff */
[----:B------:R2:W-:Y:S04]  /*1b010*/  STS.U8 [R47+UR9+0xac00], R42 ;  /* 0x00ac002a2f007988 */ /* 0x0005e80008000009 */
[----:B------:R2:W-:Y:S01]  /*1b020*/  STS.U8 [R47+UR9+0xae00], R41 ;  /* 0x00ae00292f007988 */ /* 0x0005e20008000009 */
[----:B------:R-:W-:-:S03]  /*1b030*/  LOP3.LUT R78, R78, 0x10, RZ, 0x3c, !PT ;  /* 0x000000104e4e7812 */ /* 0x000fc600078e3cff */
[----:B------:R2:W-:Y:S01]  /*1b040*/  STS.U8 [R47+UR9+0xb000], R40 ;  /* 0x00b000282f007988 */ /* 0x0005e20008000009 */
[----:B------:R-:W-:-:S03]  /*1b050*/  LOP3.LUT R77, R77, 0x20, RZ, 0x3c, !PT ;  /* 0x000000204d4d7812 */ /* 0x000fc600078e3cff */
[----:B------:R2:W-:Y:S01]  /*1b060*/  STS.U8 [R47+UR9+0xb200], R39 ;  /* 0x00b200272f007988 */ /* 0x0005e20008000009 */
        /* <DEDUP_REMOVED lines=55> */
[----:B------:R0:W-:Y:S06]  /*1b3e0*/  MEMBAR.ALL.CTA ;  /* 0x0000000000007992 */ /* 0x0001ec0000008000 */
[----:B0-----:R-:W0:Y:S01]  /*1b3f0*/  FENCE.VIEW.ASYNC.S ;  /* 0x00000000000073c6 */ /* 0x001e220000000000 */
[----:B------:R-:W-:Y:S01]  /*1b400*/  ULEA UR11, UR22, UR9, 0x3 ;  /* 0x00000009160b7291 */ /* 0x000fe2000f8e18ff */
[----:B------:R-:W-:-:S03]  /*1b410*/  UMOV UR4, UR5 ;  /* 0x0000000500047c82 */ /* 0x000fc60008000000 */
[----:B------:R-:W-:Y:S01]  /*1b420*/  UIADD3 UR11, UPT, UPT, UR11, 0xc000, URZ ;  /* 0x0000c0000b0b7890 */ /* 0x000fe2000fffe0ff */
[----:B0-----:R-:W-:Y:S06]  /*1b430*/  BAR.SYNC.DEFER_BLOCKING 0x0 ;  /* 0x0000000000007b1d */ /* 0x001fec0000010000 */
[----:B--2---:R-:W-:Y:S05]  /*1b440*/  @P1 BRA `(.L_x_9) ;  /* 0x0000000000501947 */ /* 0x004fea0003800000 */
[----:B------:R-:W-:Y:S02]  /*1b450*/  UIADD3 UR31, UPT, UPT, UR8, 0x80, URZ ;  /* 0x00000080081f7890 */ /* 0x000fe4000fffe0ff */
[----:B------:R-:W-:Y:S01]  /*1b460*/  UIADD3 UR38, UPT, UPT, UR8, 0x80, URZ ;  /* 0x0000008008267890 */ /* 0x000fe2000fffe0ff */
        /* <DEDUP_REMOVED lines=9> */
[----:B------:R0:W-:Y:S01]  /*1b500*/  UTCQMMA gdesc[UR16], gdesc[UR12], tmem[UR8], tmem[UR18], idesc[UR19], UPT ;  /* 0x00ff120c100075ea */ /* 0x0001e2000b800308 */
[----:B------:R-:W-:Y:S01]  /*1b510*/  UMOV UR40, 0x0 ;  /* 0x0000000000287882 */ /* 0x000fe20000000000 */
[----:B------:R-:W-:Y:S01]  /*1b520*/  UMOV UR41, 0x8208010 ;  /* 0x0820801000297882 */ /* 0x000fe20000000000 */
[----:B------:R0:W-:Y:S01]  /*1b530*/  UTCQMMA gdesc[UR32], gdesc[UR14], tmem[UR8], tmem[UR34], idesc[UR35], UPT ;  /* 0x00ff220e200075ea */ /* 0x0001e2000b800308 */
[----:B------:R-:W-:Y:S01]  /*1b540*/  UMOV UR5, UR6 ;  /* 0x0000000600057c82 */ /* 0x000fe20008000000 */
[----:B------:R0:W-:Y:S01]  /*1b550*/  UTCQMMA gdesc[UR26], gdesc[UR12], tmem[UR31], tmem[UR36], idesc[UR37], UPT ;  /* 0x00ff240c1a0075ea */ /* 0x0001e2000b80031f */
[----:B------:R0:W-:Y:S01]  /*1b560*/  UTCQMMA gdesc[UR28], gdesc[UR14], tmem[UR38], tmem[UR40], idesc[UR41], UPT ;  /* 0x00ff280e1c0075ea */ /* 0x0001e2000b800326 */
[----:B------:R0:W-:Y:S01]  /*1b570*/  UTCBAR [UR5], URZ ;  /* 0x000000ff050073e9 */ /* 0x0001e200080000ff */
[----:B------:R-:W-:Y:S01]  /*1b580*/  NOP ;  /* 0x0000000000007918 */ /* 0x000fe20000000000 */
.L_x_9:
[----:B------:R-:W2:Y:S04]  /*1b590*/  LDL R9, [R1+0x6ec] ;  /* 0x0006ec0001097983 */ /* 0x000ea80000100800 */
[----:B------:R-:W2:Y:S01]  /*1b5a0*/  LDL.LU R8, [R1+0x6c8] ;  /* 0x0006c80001087983 */ /* 0x000ea20000300800 */
[----:B------:R-:W-:-:S04]  /*1b5b0*/  UIADD3 UR22, UPT, UPT, UR22, 0x1, URZ ;  /* 0x0000000116167890 */ /* 0x000fc8000fffe0ff */
[----:B------:R-:W-:-:S04]  /*1b5c0*/  UISETP.GT.AND UP1, UPT, UR22, 0x1, UPT ;  /* 0x000000011600788c */ /* 0x000fc8000bf24270 */
[----:B0-----:R-:W-:Y:S02]  /*1b5d0*/  USEL UR5, URZ, 0x1, !UP1 ;  /* 0x00000001ff057887 */ /* 0x001fe4000c800000 */
[----:B------:R-:W-:Y:S02]  /*1b5e0*/  USEL UR22, UR22, URZ, !UP1 ;  /* 0x000000ff16167287 */ /* 0x000fe4000c800000 */
[----:B------:R-:W-:Y:S01]  /*1b5f0*/  ULOP3.LUT UR5, UR4, UR5, URZ, 0x3c, !UPT ;  /* 0x0000000504057292 */ /* 0x000fe2000f8e3cff */
[----:B--2---:R-:W-:Y:S02]  /*1b600*/  ISETP.NE.U32.AND P2, PT, R8, R9, PT ;  /* 0x000000090800720c */ /* 0x004fe40003f45070 */
[----:B------:R-:W2:Y:S01]  /*1b610*/  LDL.LU R9, [R1+0x6d4] ;  /* 0x0006d40001097983 */ /* 0x000ea20000300800 */
[----:B------:R-:W-:-:S03]  /*1b620*/  IMAD.U32 R8, RZ, RZ, UR4 ;  /* 0x00000004ff087e24 */ /* 0x000fc6000f8e00ff */
[----:B--2---:R1:W-:Y:S07]  /*1b630*/  STL [R1+0x6c8], R9 ;  /* 0x0006c80901007387 */ /* 0x0043ee0000100800 */
[----:B------:R-:W-:Y:S05]  /*1b640*/  @P2 BRA `(.L_x_10) ;  /* 0xffffff48003c2947 */ /* 0x000fea000383ffff */
.L_x_7:
[----:B01----:R-:W0:Y:S01]  /*1b650*/  LDC R9, c[0x0][0x3a0] ;  /* 0x0000e800ff097b82 */ /* 0x003e220000000800 */
[----:B------:R-:W1:Y:S01]  /*1b660*/  LDCU UR5, c[0x0][0x39c] ;  /* 0x00007380ff0577ac */ /* 0x000e620008000800 */
[C---:B-----5:R-:W-:Y:S02]  /*1b670*/  VIADD R4, R0.reuse, 0x1 ;  /* 0x0000000100047836 */ /* 0x060fe40000000000 */
[C---:B------:R-:W-:Y:S01]  /*1b680*/  VIADD R5, R0.reuse, 0x3 ;  /* 0x0000000300057836 */ /* 0x040fe20000000000 */
[----:B------:R-:W2:Y:S01]  /*1b690*/  LDCU UR16, c[0x0][0x39c] ;  /* 0x00007380ff1077ac */ /* 0x000ea20008000800 */
[C---:B------:R-:W-:Y:S02]  /*1b6a0*/  VIADD R6, R0.reuse, 0x2 ;  /* 0x0000000200067836 */ /* 0x040fe40000000000 */
[----:B------:R-:W3:Y:S01]  /*1b6b0*/  LDC R71, c[0x0][0x3b4] ;  /* 0x0000ed00ff477b82 */ /* 0x000ee20000000800 */
[----:B------:R-:W4:Y:S01]  /*1b6c0*/  LDCU UR30, c[0x0][0x3b8] ;  /* 0x00007700ff1e77ac */ /* 0x000f220008000800 */
[----:B------:R-:W-:Y:S01]  /*1b6d0*/  VIADD R8, R0, 0x5 ;  /* 0x0000000500087836 */ /* 0x000fe20000000000 */
[----:B------:R-:W0:Y:S01]  /*1b6e0*/  LDCU UR7, c[0x0][0x39c] ;  /* 0x00007380ff0777ac */ /* 0x000e220008000800 */
[----:B------:R-:W0:Y:S01]  /*1b6f0*/  LDCU UR6, c[0x0][0x39c] ;  /* 0x00007380ff0677ac */ /* 0x000e220008000800 */
[----:B-1----:R-:W-:Y:S01]  /*1b700*/  ISETP.GE.AND P2, PT, R4, UR5, PT ;  /* 0x0000000504007c0c */ /* 0x002fe2000bf46270 */
[----:B------:R-:W-:Y:S01]  /*1b710*/  VIADD R4, R0, 0x4 ;  /* 0x0000000400047836 */ /* 0x000fe20000000000 */
[----:B------:R-:W1:Y:S01]  /*1b720*/  LDCU.128 UR12, c[0x0][0x390] ;  /* 0x00007200ff0c77ac */ /* 0x000e620008000c00 */
[----:B0-----:R-:W-:-:S03]  /*1b730*/  VIADD R9, R9, 0x3f ;  /* 0x0000003f09097836 */ /* 0x001fc60000000000 */
[----:B--2---:R-:W-:Y:S01]  /*1b740*/  ISETP.GE.AND P3, PT, R4, UR16, PT ;  /* 0x0000001004007c0c */ /* 0x004fe2000bf66270 */
[----:B------:R-:W0:Y:S01]  /*1b750*/  LDCU UR5, c[0x0][0x39c] ;  /* 0x00007380ff0577ac */ /* 0x000e220008000800 */
[----:B----4-:R-:W-:Y:S01]  /*1b760*/  IMAD R4, R0, UR30, RZ ;  /* 0x0000001e00047c24 */ /* 0x010fe2000f8e02ff */
[----:B------:R-:W-:Y:S02]  /*1b770*/  ISETP.GE.AND P4, PT, R9, 0x40, PT ;  /* 0x000000400900780c */ /* 0x000fe40003f86270 */
[----:B------:R-:W-:Y:S01]  /*1b780*/  ISETP.GE.AND P1, PT, R5, UR7, PT ;  /* 0x0000000705007c0c */ /* 0x000fe2000bf26270 */
[----:B---3--:R-:W-:Y:S02]  /*1b790*/  IMAD R68, R2, R71, RZ ;  /* 0x0000004702447224 */ /* 0x008fe400078e02ff */
[----:B------:R-:W-:Y:S01]  /*1b7a0*/  VIADD R5, R4, UR30 ;  /* 0x0000001e04057c36 */ /* 0x000fe20008000000 */
[----:B------:R-:W-:Y:S01]  /*1b7b0*/  ISETP.GE.AND P5, PT, R6, UR6, PT ;  /* 0x0000000606007c0c */ /* 0x000fe2000bfa6270 */
[----:B------:R-:W-:Y:S01]  /*1b7c0*/  IMAD R71, R71, 0x80, R68 ;  /* 0x0000008047477824 */ /* 0x000fe200078e0244 */
[----:B------:R-:W-:-:S02]  /*1b7d0*/  SHF.R.S32.HI R6, RZ, 0x1f, R4 ;  /* 0x0000001fff067819 */ /* 0x000fc40000011404 */
[----:B-1----:R-:W-:-:S03]  /*1b7e0*/  IADD3 R69, P6, PT, R68, UR12, RZ ;  /* 0x0000000c44457c10 */ /* 0x002fc6000ffde0ff */
[----:B------:R-:W-:Y:S10]  /*1b7f0*/  @!P4 BRA `(.L_x_11) ;  /* 0x000000000010c947 */ /* 0x000ff40003800000 */
[----:B------:R-:W-:-:S06]  /*1b800*/  USHF.L.U32 UR4, UR4, 0x1f, URZ ;  /* 0x0000001f04047899 */ /* 0x000fcc00080006ff */
[----:B------:R-:W-:-:S04]  /*1b810*/  IMAD.U32 R7, RZ, RZ, UR4 ;  /* 0x00000004ff077e24 */ /* 0x000fc8000f8e00ff */
[----:B------:R-:W1:Y:S02]  /*1b820*/  SYNCS.PHASECHK.TRANS64.TRYWAIT P4, [UR11], R7 ;  /* 0x00000007ff0075a7 */ /* 0x000e64000808110b */
[----:B-1----:R-:W-:Y:S05]  /*1b830*/  @!P4 BRA `(.L_x_12) ;  /* 0x000000b00088c947 */ /* 0x002fea0003800000 */
.L_x_11:
[----:B------:R-:W-:Y:S01]  /*1b840*/  LEA.HI.X.SX32 R68, R68, UR13, 0x1, P6 ;  /* 0x0000000d44447c11 */ /* 0x000fe2000b0f0eff */
[----:B------:R-:W-:Y:S01]  /*1b850*/  BAR.SYNC.DEFER_BLOCKING 0x0 ;  /* 0x0000000000007b1d */ /* 0x000fe20000010000 */
[-C--:B------:R-:W-:Y:S02]  /*1b860*/  IADD3 R34, P6, PT, R4, R69.reuse, RZ ;  /* 0x0000004504227210 */ /* 0x080fe40007fde0ff */
[C---:B------:R-:W-:Y:S02]  /*1b870*/  IADD3 R70, P4, PT, R71.reuse, UR12, RZ ;  /* 0x0000000c47467c10 */ /* 0x040fe4000ff9e0ff */
[----:B------:R-:W-:Y:S01]  /*1b880*/  SHF.R.S32.HI R7, RZ, 0x1f, R5 ;  /* 0x0000001fff077819 */ /* 0x000fe20000011405 */
[----:B------:R-:W-:Y:S01]  /*1b890*/  IMAD.X R35, R6, 0x1, R68, P6 ;  /* 0x0000000106237824 */ /* 0x000fe200030e0644 */
[----:B------:R-:W-:Y:S01]  /*1b8a0*/  LEA.HI.X.SX32 R71, R71, UR13, 0x1, P4 ;  /* 0x0000000d47477c11 */ /* 0x000fe2000a0f0eff */
[----:B------:R1:W-:Y:S01]  /*1b8b0*/  STL [R1+0x818], R2 ;  /* 0x0008180201007387 */ /* 0x0003e20000100800 */
[-C--:B------:R-:W-:Y:S01]  /*1b8c0*/  IADD3 R48, P4, PT, R4, R70.reuse, RZ ;  /* 0x0000004604307210 */ /* 0x080fe20007f9e0ff */
[C---:B------:R-:W-:Y:S01]  /*1b8d0*/  VIADD R4, R5.reuse, UR30 ;  /* 0x0000001e05047c36 */ /* 0x040fe20008000000 */
[-C--:B------:R-:W-:Y:S01]  /*1b8e0*/  IADD3 R36, P6, PT, R5, R69.reuse, RZ ;  /* 0x0000004505247210 */ /* 0x080fe20007fde0ff */
[----:B------:R2:W-:Y:S01]  /*1b8f0*/  STL [R1+0x798], R3 ;  /* 0x0007980301007387 */ /* 0x0005e20000100800 */
[----:B------:R-:W3:Y:S01]  /*1b900*/  LDCU UR4, c[0x0][0x39c] ;  /* 0x00007380ff0477ac */ /* 0x000ee20008000800 */
[----:B------:R-:W-:Y:S01]  /*1b910*/  IMAD.X R49, R6, 0x1, R71, P4 ;  /* 0x0000000106317824 */ /* 0x000fe200020e0647 */
[----:B------:R-:W-:Y:S01]  /*1b920*/  SHF.R.S32.HI R6, RZ, 0x1f, R4 ;  /* 0x0000001fff067819 */ /* 0x000fe20000011404 */
[----:B------:R-:W-:Y:S01]  /*1b930*/  IMAD.X R37, R7, 0x1, R68, P6 ;  /* 0x0000000107257824 */ /* 0x000fe200030e0644 */
[C---:B------:R-:W-:Y:S01]  /*1b940*/  IADD3 R10, P6, PT, R4.reuse, R69, RZ ;  /* 0x00000045040a7210 */ /* 0x040fe20007fde0ff */
[----:B------:R-:W4:Y:S01]  /*1b950*/  LDCU.64 UR32, c[0x0][0x398] ;  /* 0x00007300ff2077ac */ /* 0x000f220008000a00 */
[----:B------:R-:W-:Y:S01]  /*1b960*/  IADD3 R38, P4, PT, R5, R70, RZ ;  /* 0x0000004605267210 */ /* 0x000fe20007f9e0ff */
[----:B------:R-:W-:-:S02]  /*1b970*/  VIADD R5, R4, UR30 ;  /* 0x0000001e04057c36 */ /* 0x000fc40008000000 */
[----:B------:R-:W-:Y:S01]  /*1b980*/  IMAD.X R11, R6, 0x1, R68, P6 ;  /* 0x00000001060b7824 */ /* 0x000fe200030e0644 */
[----:B-1----:R-:W-:Y:S01]  /*1b990*/  IADD3 R2, P6, PT, R4, R70, RZ ;  /* 0x0000004604027210 */ /* 0x002fe20007fde0ff */
[----:B------:R-:W1:Y:S02]  /*1b9a0*/  @!P0 SYNCS.CCTL.IV [UR9+0xc000] ;  /* 0x00c00000ff0089b1 */ /* 0x000e640008000009 */
[----:B-1----:R-:W-:Y:S01]  /*1b9b0*/  BAR.SYNC.DEFER_BLOCKING 0x0 ;  /* 0x0000000000007b1d */ /* 0x002fe20000010000 */
[----:B------:R-:W-:Y:S01]  /*1b9c0*/  IMAD.X R39, R7, 0x1, R71, P4 ;  /* 0x0000000107277824 */ /* 0x000fe200020e0647 */
[----:B------:R-:W-:Y:S01]  /*1b9d0*/  SHF.R.S32.HI R7, RZ, 0x1f, R5 ;  /* 0x0000001fff077819 */ /* 0x000fe20000011405 */
[----:B--2---:R-:W-:Y:S01]  /*1b9e0*/  IMAD.X R3, R6, 0x1, R71, P6 ;  /* 0x0000000106037824 */ /* 0x004fe200030e0647 */
[----:B0-----:R-:W-:Y:S01]  /*1b9f0*/  ISETP.GE.AND P4, PT, R8, UR5, PT ;  /* 0x0000000508007c0c */ /* 0x001fe2000bf86270 */
[C---:B------:R-:W-:Y:S01]  /*1ba00*/  VIADD R4, R5.reuse, UR30 ;  /* 0x0000001e05047c36 */ /* 0x040fe20008000000 */
[----:B------:R-:W0:Y:S01]  /*1ba10*/  LDCU.64 UR6, c[0x0][0x398] ;  /* 0x00007300ff0677ac */ /* 0x000e220008000a00 */
[----:B------:R-:W-:Y:S01]  /*1ba20*/  VIADD R8, R0, 0x6 ;  /* 0x0000000600087836 */ /* 0x000fe20000000000 */
[----:B------:R-:W-:Y:S01]  /*1ba30*/  STL.64 [R1+0x440], R10 ;  /* 0x0004400a01007387 */ /* 0x000fe20000100a00 */
[C---:B------:R-:W-:Y:S01]  /*1ba40*/  VIADD R6, R4.reuse, UR30 ;  /* 0x0000001e04067c36 */ /* 0x040fe20008000000 */
[----:B------:R-:W-:Y:S01]  /*1ba50*/  SHF.R.S32.HI R9, RZ, 0x1f, R4 ;  /* 0x0000001fff097819 */ /* 0x000fe20000011404 */
[----:B------:R-:W1:Y:S01]  /*1ba60*/  LDCU.64 UR12, c[0x0][0x398] ;  /* 0x00007300ff0c77ac */ /* 0x000e620008000a00 */
[----:B------:R2:W-:Y:S01]  /*1ba70*/  STL.64 [R1+0x438], R2 ;  /* 0x0004380201007387 */ /* 0x0005e20000100a00 */
[----:B------:R-:W5:Y:S01]  /*1ba80*/  LDCU.64 UR16, c[0x0][0x398] ;  /* 0x00007300ff1077ac */ /* 0x000f620008000a00 */
[----:B------:R-:W0:Y:S01]  /*1ba90*/  LDCU.64 UR20, c[0x0][0x398] ;  /* 0x00007300ff1477ac */ /* 0x000e220008000a00 */
[----:B------:R-:W0:Y:S01]  /*1baa0*/  LDCU.64 UR18, c[0x0][0x398] ;  /* 0x00007300ff1277ac */ /* 0x000e220008000a00 */
[-C--:B--2---:R-:W-:Y:S01]  /*1bab0*/  IADD3 R2, P6, PT, R5, R69.reuse, RZ ;  /* 0x0000004505027210 */ /* 0x084fe20007fde0ff */
[----:B------:R-:W2:Y:S01]  /*1bac0*/  @!P0 SYNCS.CCTL.IV [UR9+0xc008] ;  /* 0x00c00800ff0089b1 */ /* 0x000ea20008000009 */
[----:B------:R-:W-:Y:S01]  /*1bad0*/  IADD3 R10, P0, PT, R4, R69, RZ ;  /* 0x00000045040a7210 */ /* 0x000fe20007f1e0ff */
[----:B------:R-:W0:Y:S02]  /*1bae0*/  LDCU.64 UR26, c[0x0][0x398] ;  /* 0x00007300ff1a77ac */ /* 0x000e240008000a00 */
[----:B------:R-:W-:-:S02]  /*1baf0*/  IMAD.X R3, R7, 0x1, R68, P6 ;  /* 0x0000000107037824 */ /* 0x000fc400030e0644 */
[----:B------:R-:W-:Y:S01]  /*1bb00*/  IMAD.X R11, R9, 0x1, R68, P0 ;  /* 0x00000001090b7824 */ /* 0x000fe200000e0644 */
[C---:B------:R-:W-:Y:S01]  /*1bb10*/  IADD3 R18, P0, PT, R6.reuse, R69, RZ ;  /* 0x0000004506127210 */ /* 0x040fe20007f1e0ff */
[----:B------:R-:W0:Y:S01]  /*1bb20*/  LDCU.64 UR22, c[0x0][0x398] ;  /* 0x00007300ff1677ac */ /* 0x000e220008000a00 */
[----:B------:R1:W-:Y:S01]  /*1bb30*/  STL.64 [R1+0x430], R2 ;  /* 0x0004300201007387 */ /* 0x0003e20000100a00 */
[----:B------:R-:W0:Y:S01]  /*1bb40*/  LDCU.64 UR28, c[0x0][0x398] ;  /* 0x00007300ff1c77ac */ /* 0x000e220008000a00 */
[----:B------:R-:W0:Y:S01]  /*1bb50*/  LDCU UR9, c[0x0][0x398] ;  /* 0x00007300ff0977ac */ /* 0x000e220008000800 */
[----:B-1----:R-:W-:Y:S01]  /*1bb60*/  IADD3 R2, P6, PT, R5, R70, RZ ;  /* 0x0000004605027210 */ /* 0x002fe20007fde0ff */
[----:B------:R-:W-:-:S04]  /*1bb70*/  VIADD R5, R6, UR30 ;  /* 0x0000001e06057c36 */ /* 0x000fc80008000000 */
[----:B------:R-:W-:Y:S01]  /*1bb80*/  IMAD.X R3, R7, 0x1, R71, P6 ;  /* 0x0000000107037824 */ /* 0x000fe200030e0647 */
[----:B------:R-:W-:-:S04]  /*1bb90*/  SHF.R.S32.HI R7, RZ, 0x1f, R6 ;  /* 0x0000001fff077819 */ /* 0x000fc80000011406 */
[----:B------:R1:W-:Y:S04]  /*1bba0*/  STL.64 [R1+0x428], R2 ;  /* 0x0004280201007387 */ /* 0x0003e80000100a00 */
[----:B------:R-:W-:Y:S04]  /*1bbb0*/  STL.64 [R1+0x420], R10 ;  /* 0x0004200a01007387 */ /* 0x000fe80000100a00 */
[----:B------:R-:W-:Y:S01]  /*1bbc0*/  STL.64 [R1+0x848], R70 ;  /* 0x0008484601007387 */ /* 0x000fe20000100a00 */
[----:B-1----:R-:W-:-:S05]  /*1bbd0*/  IADD3 R2, P6, PT, R4, R70, RZ ;  /* 0x0000004604027210 */ /* 0x002fca0007fde0ff */
[----:B------:R-:W-:Y:S01]  /*1bbe0*/  IMAD.X R3, R9, 0x1, R71, P6 ;  /* 0x0000000109037824 */ /* 0x000fe200030e0647 */
[----:B------:R-:W-:-:S04]  /*1bbf0*/  IADD3 R12, P6, PT, R6, R70, RZ ;  /* 0x00000046060c7210 */ /* 0x000fc80007fde0ff */
[----:B------:R-:W-:Y:S04]  /*1bc00*/  STL.64 [R1+0x418], R2 ;  /* 0x0004180201007387 */ /* 0x000fe80000100a00 */
[----:B------:R-:W-:Y:S04]  /*1bc10*/  STL.64 [R1+0x840], R68 ;  /* 0x0008404401007387 */ /* 0x000fe80000100a00 */
[----:B------:R-:W-:Y:S04]  /*1bc20*/  STL.64 [R1+0x838], R48 ;  /* 0x0008383001007387 */ /* 0x000fe80000100a00 */
[----:B------:R-:W-:Y:S04]  /*1bc30*/  STL.64 [R1+0x830], R38 ;  /* 0x0008302601007387 */ /* 0x000fe80000100a00 */
[----:B------:R-:W-:Y:S04]  /*1bc40*/  STL.64 [R1+0x828], R36 ;  /* 0x0008282401007387 */ /* 0x000fe80000100a00 */
[----:B------:R1:W-:Y:S02]  /*1bc50*/  STL.64 [R1+0x820], R34 ;  /* 0x0008202201007387 */ /* 0x0003e40000100a00 */
[----:B-1----:R-:W1:Y:S02]  /*1bc60*/  LDTM.x64 R20, tmem[UR10] ;  /* 0x0000000a001479ee */ /* 0x002e640008340000 */
[----:B-1----:R-:W-:Y:S01]  /*1bc70*/  STL [R1+0x204], R29 ;  /* 0x0002041d01007387 */ /* 0x002fe20000100800 */
[----:B------:R-:W-:Y:S01]  /*1bc80*/  SHF.R.S32.HI R6, RZ, 0x1f, R5 ;  /* 0x0000001fff067819 */ /* 0x000fe20000011405 */
[----:B------:R-:W-:-:S02]  /*1bc90*/  VIADD R4, R5, UR30 ;  /* 0x0000001e05047c36 */ /* 0x000fc40008000000 */
[----:B------:R-:W-:Y:S01]  /*1bca0*/  STL.64 [R1+0x208], R30 ;  /* 0x0002081e01007387 */ /* 0x000fe20000100a00 */
[----:B------:R-:W-:Y:S02]  /*1bcb0*/  IMAD.MOV.U32 R15, RZ, RZ, R22 ;  /* 0x000000ffff0f7224 */ /* 0x000fe400078e0016 */
[----:B------:R-:W-:Y:S01]  /*1bcc0*/  IMAD.MOV.U32 R14, RZ, RZ, R23 ;  /* 0x000000ffff0e7224 */ /* 0x000fe200078e0017 */
[----:B------:R-:W-:Y:S01]  /*1bcd0*/  STL.64 [R1+0x210], R32 ;  /* 0x0002102001007387 */ /* 0x000fe20000100a00 */
[----:B------:R-:W-:Y:S02]  /*1bce0*/  IMAD.MOV.U32 R11, RZ, RZ, R24 ;  /* 0x000000ffff0b7224 */ /* 0x000fe400078e0018 */
[----:B------:R-:W-:Y:S01]  /*1bcf0*/  IMAD.MOV.U32 R10, RZ, RZ, R25 ;  /* 0x000000ffff0a7224 */ /* 0x000fe200078e0019 */
[----:B------:R-:W-:Y:S01]  /*1bd00*/  STL.64 [R1+0x218], R34 ;  /* 0x0002182201007387 */ /* 0x000fe20000100a00 */
[----:B------:R-:W-:Y:S02]  /*1bd10*/  IMAD.MOV.U32 R9, RZ, RZ, R26 ;  /* 0x000000ffff097224 */ /* 0x000fe400078e001a */
[----:B------:R-:W-:Y:S01]  /*1bd20*/  IMAD.MOV.U32 R3, RZ, RZ, R27 ;  /* 0x000000ffff037224 */ /* 0x000fe200078e001b */
[----:B------:R-:W-:Y:S01]  /*1bd30*/  STL.64 [R1+0x220], R36 ;  /* 0x0002202401007387 */ /* 0x000fe20000100a00 */
[----:B------:R-:W-:-:S02]  /*1bd40*/  IMAD.MOV.U32 R17, RZ, RZ, R20 ;  /* 0x000000ffff117224 */ /* 0x000fc400078e0014 */
[----:B------:R-:W-:Y:S01]  /*1bd50*/  IMAD.MOV.U32 R16, RZ, RZ, R21 ;  /* 0x000000ffff107224 */ /* 0x000fe200078e0015 */
[----:B------:R-:W-:Y:S04]  /*1bd60*/  STL.64 [R1+0x228], R38 ;  /* 0x0002282601007387 */ /* 0x000fe80000100a00 */
        /* <DEDUP_REMOVED lines=10> */
[----:B------:R1:W-:Y:S04]  /*1be10*/  STL.64 [R1+0x280], R60 ;  /* 0x0002803c01007387 */ /* 0x0003e80000100a00 */
[----:B------:R-:W-:Y:S04]  /*1be20*/  STL.64 [R1+0x288], R62 ;  /* 0x0002883e01007387 */ /* 0x000fe80000100a00 */
[----:B------:R-:W-:Y:S04]  /*1be30*/  STL.64 [R1+0x290], R64 ;  /* 0x0002904001007387 */ /* 0x000fe80000100a00 */
[----:B------:R-:W-:Y:S01]  /*1be40*/  STL.64 [R1+0x298], R66 ;  /* 0x0002984201007387 */ /* 0x000fe20000100a00 */
[----:B------:R-:W-:Y:S01]  /*1be50*/  F2FP.SATFINITE.E4M3.F32.PACK_AB_MERGE_C R3, R3, R9, RZ ;  /* 0x000000090303723e */ /* 0x000fe200048070ff */
[----:B-1----:R-:W-:-:S02]  /*1be60*/  IMAD.MOV.U32 R61, RZ, RZ, R28 ;  /* 0x000000ffff3d7224 */ /* 0x002fc400078e001c */
[----:B------:R-:W-:Y:S04]  /*1be70*/  STL.64 [R1+0x2a0], R68 ;  /* 0x0002a04401007387 */ /* 0x000fe80000100a00 */
[----:B------:R1:W-:Y:S04]  /*1be80*/  STL.64 [R1+0x2a8], R70 ;  /* 0x0002a84601007387 */ /* 0x0003e80000100a00 */
[----:B------:R-:W-:Y:S04]  /*1be90*/  STL.64 [R1+0x2b0], R72 ;  /* 0x0002b04801007387 */ /* 0x000fe80000100a00 */
[----:B------:R-:W-:Y:S04]  /*1bea0*/  STL.64 [R1+0x2b8], R74 ;  /* 0x0002b84a01007387 */ /* 0x000fe80000100a00 */
[----:B------:R-:W-:Y:S04]  /*1beb0*/  STL.64 [R1+0x2c0], R76 ;  /* 0x0002c04c01007387 */ /* 0x000fe80000100a00 */
[----:B------:R-:W-:Y:S04]  /*1bec0*/  STL.64 [R1+0x2c8], R78 ;  /* 0x0002c84e01007387 */ /* 0x000fe80000100a00 */
[----:B------:R-:W-:Y:S04]  /*1bed0*/  STL.64 [R1+0x2d0], R80 ;  /* 0x0002d05001007387 */ /* 0x000fe80000100a00 */
[----:B------:R-:W-:Y:S04]  /*1bee0*/  STL.64 [R1+0x2d8], R82 ;  /* 0x0002d85201007387 */ /* 0x000fe80000100a00 */
[----:B-1----:R-:W2:Y:S04]  /*1bef0*/  LDL.LU.64 R70, [R1+0x848] ;  /* 0x0008480001467983 */ /* 0x002ea80000300a00 */
[----:B------:R-:W3:Y:S04]  /*1bf00*/  LDL.LU.64 R68, [R1+0x840] ;  /* 0x0008400001447983 */ /* 0x000ee80000300a00 */
[----:B------:R-:W4:Y:S04]  /*1bf10*/  LDL.LU.64 R48, [R1+0x838] ;  /* 0x0008380001307983 */ /* 0x000f280000300a00 */
[----:B------:R-:W4:Y:S04]  /*1bf20*/  LDL.LU.64 R38, [R1+0x830] ;  /* 0x0008300001267983 */ /* 0x000f280000300a00 */
[----:B------:R-:W4:Y:S04]  /*1bf30*/  LDL.LU.64 R36, [R1+0x828] ;  /* 0x0008280001247983 */ /* 0x000f280000300a00 */
[----:B------:R-:W4:Y:S04]  /*1bf40*/  LDL.LU.64 R34, [R1+0x820] ;  /* 0x0008200001227983 */ /* 0x000f280000300a00 */
        /* <DEDUP_REMOVED lines=19> */
[----:B------:R-:W4:Y:S01]  /*1c080*/  LDL.LU R2, [R1+0x818] ;  /* 0x0008180001027983 */ /* 0x000f220000300800 */
[----:B------:R-:W-:Y:S01]  /*1c090*/  F2FP.SATFINITE.E4M3.F32.PACK_AB_MERGE_C R57, R16, R17, RZ ;  /* 0x000000111039723e */ /* 0x000fe200048070ff */
[----:B--2---:R-:W-:-:S02]  /*1c0a0*/  IMAD.X R13, R7, 0x1, R71, P6 ;  /* 0x00000001070d7824 */ /* 0x004fc400030e0647 */
[----:B---3--:R-:W-:Y:S01]  /*1c0b0*/  IMAD.X R19, R7, 0x1, R68, P0 ;  /* 0x0000000107137824 */ /* 0x008fe200000e0644 */
[----:B------:R-:W-:-:S04]  /*1c0c0*/  SHF.R.S32.HI R7, RZ, 0x1f, R4 ;  /* 0x0000001fff077819 */ /* 0x000fc80000011404 */
[----:B------:R1:W-:Y:S04]  /*1c0d0*/  STL.64 [R1+0x410], R18 ;  /* 0x0004101201007387 */ /* 0x0003e80000100a00 */
[----:B------:R2:W-:Y:S01]  /*1c0e0*/  STL.64 [R1+0x408], R12 ;  /* 0x0004080c01007387 */ /* 0x0005e20000100a00 */
[C---:B-1----:R-:W-:Y:S02]  /*1c0f0*/  IADD3 R18, P0, PT, R5.reuse, R69, RZ ;  /* 0x0000004505127210 */ /* 0x042fe40007f1e0ff */
[----:B--2---:R-:W-:-:S03]  /*1c100*/  IADD3 R12, P6, PT, R5, R70, RZ ;  /* 0x00000046050c7210 */ /* 0x004fc60007fde0ff */
[----:B------:R-:W-:Y:S02]  /*1c110*/  IMAD.X R19, R6, 0x1, R68, P0 ;  /* 0x0000000106137824 */ /* 0x000fe400000e0644 */
[----:B------:R-:W-:Y:S02]  /*1c120*/  VIADD R5, R4, UR30 ;  /* 0x0000001e04057c36 */ /* 0x000fe40008000000 */
[----:B------:R-:W-:Y:S01]  /*1c130*/  IMAD.X R13, R6, 0x1, R71, P6 ;  /* 0x00000001060d7824 */ /* 0x000fe200030e0647 */
[----:B------:R1:W-:Y:S02]  /*1c140*/  STL.64 [R1+0x400], R18 ;  /* 0x0004001201007387 */ /* 0x0003e40000100a00 */
[----:B------:R-:W-:Y:S02]  /*1c150*/  SHF.R.S32.HI R6, RZ, 0x1f, R5 ;  /* 0x0000001fff067819 */ /* 0x000fe40000011405 */
[----:B------:R2:W-:Y:S01]  /*1c160*/  STL.64 [R1+0x3f8], R12 ;  /* 0x0003f80c01007387 */ /* 0x0005e20000100a00 */
[----:B-1----:R-:W-:-:S02]  /*1c170*/  IADD3 R18, P0, PT, R4, R69, RZ ;  /* 0x0000004504127210 */ /* 0x002fc40007f1e0ff */
        /* <DEDUP_REMOVED lines=116> */
[----:B------:R1:W-:Y:S01]  /*1c8c0*/  STL.64 [R1+0x310], R18 ;  /* 0x0003101201007387 */ /* 0x0003e20000100a00 */
[----:B------:R-:W-:-:S03]  /*1c8d0*/  VIADD R90, R4, UR30 ;  /* 0x0000001e045a7c36 */ /* 0x000fc60008000000 */
[----:B------:R2:W-:Y:S01]  /*1c8e0*/  STL.64 [R1+0x308], R12 ;  /* 0x0003080c01007387 */ /* 0x0005e20000100a00 */
[----:B------:R-:W-:Y:S01]  /*1c8f0*/  VIADD R76, R90, UR30 ;  /* 0x0000001e5a4c7c36 */ /* 0x000fe20008000000 */
[C---:B-1----:R-:W-:Y:S02]  /*1c900*/  IADD3 R18, P0, PT, R5.reuse, R69, RZ ;  /* 0x0000004505127210 */ /* 0x042fe40007f1e0ff */
[----:B--2---:R-:W-:-:S03]  /*1c910*/  IADD3 R12, P6, PT, R5, R70, RZ ;  /* 0x00000046050c7210 */ /* 0x004fc60007fde0ff */
[C---:B------:R-:W-:Y:S01]  /*1c920*/  IMAD.X R19, R6.reuse, 0x1, R68, P0 ;  /* 0x0000000106137824 */ /* 0x040fe200000e0644 */
[----:B------:R-:W-:Y:S01]  /*1c930*/  SHF.R.S32.HI R5, RZ, 0x1f, R4 ;  /* 0x0000001fff057819 */ /* 0x000fe20000011404 */
[----:B------:R-:W-:-:S03]  /*1c940*/  IMAD.X R13, R6, 0x1, R71, P6 ;  /* 0x00000001060d7824 */ /* 0x000fc600030e0647 */
[----:B------:R1:W-:Y:S01]  /*1c950*/  STL.64 [R1+0x2f8], R18 ;  /* 0x0002f81201007387 */ /* 0x0003e20000100a00 */
[----:B------:R-:W-:-:S03]  /*1c960*/  SHF.R.S32.HI R6, RZ, 0x1f, R76 ;  /* 0x0000001fff067819 */ /* 0x000fc6000001144c */
[----:B------:R2:W-:Y:S01]  /*1c970*/  STL.64 [R1+0x2f0], R12 ;  /* 0x0002f00c01007387 */ /* 0x0005e20000100a00 */
[C---:B-1----:R-:W-:Y:S02]  /*1c980*/  IADD3 R18, P0, PT, R4.reuse, R69, RZ ;  /* 0x0000004504127210 */ /* 0x042fe40007f1e0ff */
[----:B--2---:R-:W-:-:S03]  /*1c990*/  IADD3 R12, P6, PT, R4, R70, RZ ;  /* 0x00000046040c7210 */ /* 0x004fc60007fde0ff */
[C---:B------:R-:W-:Y:S01]  /*1c9a0*/  IMAD.X R19, R5.reuse, 0x1, R68, P0 ;  /* 0x0000000105137824 */ /* 0x040fe200000e0644 */
[----:B------:R-:W-:Y:S02]  /*1c9b0*/  SHF.R.S32.HI R4, RZ, 0x1f, R90 ;  /* 0x0000001fff047819 */ /* 0x000fe4000001145a */
[CC--:B------:R-:W-:Y:S01]  /*1c9c0*/  IADD3 R92, P0, PT, R90.reuse, R69.reuse, RZ ;  /* 0x000000455a5c7210 */ /* 0x0c0fe20007f1e0ff */
[--C-:B------:R-:W-:Y:S01]  /*1c9d0*/  IMAD.X R13, R5, 0x1, R71.reuse, P6 ;  /* 0x00000001050d7824 */ /* 0x100fe200030e0647 */
[-C--:B------:R-:W-:Y:S01]  /*1c9e0*/  IADD3 R90, P6, PT, R90, R70.reuse, RZ ;  /* 0x000000465a5a7210 */ /* 0x080fe20007fde0ff */
[----:B------:R-:W-:Y:S01]  /*1c9f0*/  VIADD R5, R76, UR30 ;  /* 0x0000001e4c057c36 */ /* 0x000fe20008000000 */
[----:B------:R-:W-:Y:S01]  /*1ca00*/  STL.64 [R1+0x2e8], R18 ;  /* 0x0002e81201007387 */ /* 0x000fe20000100a00 */
[--C-:B------:R-:W-:Y:S01]  /*1ca10*/  IMAD.X R93, R4, 0x1, R68.reuse, P0 ;  /* 0x00000001045d7824 */ /* 0x100fe200000e0644 */
[-C--:B------:R-:W-:Y:S01]  /*1ca20*/  IADD3 R88, P0, PT, R76, R69.reuse, RZ ;  /* 0x000000454c587210 */ /* 0x080fe20007f1e0ff */
[----:B------:R-:W-:Y:S01]  /*1ca30*/  IMAD.X R91, R4, 0x1, R71, P6 ;  /* 0x00000001045b7824 */ /* 0x000fe200030e0647 */
[----:B------:R-:W-:Y:S01]  /*1ca40*/  IADD3 R76, P6, PT, R76, R70, RZ ;  /* 0x000000464c4c7210 */ /* 0x000fe20007fde0ff */
[----:B------:R1:W-:Y:S01]  /*1ca50*/  STL.64 [R1+0x2e0], R12 ;  /* 0x0002e00c01007387 */ /* 0x0003e20000100a00 */
[----:B------:R-:W-:Y:S01]  /*1ca60*/  SHF.R.S32.HI R4, RZ, 0x1f, R5 ;  /* 0x0000001fff047819 */ /* 0x000fe20000011405 */
[C-C-:B------:R-:W-:Y:S01]  /*1ca70*/  IMAD.X R89, R6.reuse, 0x1, R68.reuse, P0 ;  /* 0x0000000106597824 */ /* 0x140fe200000e0644 */
[C---:B------:R-:W-:Y:S01]  /*1ca80*/  IADD3 R74, P0, PT, R5.reuse, R69, RZ ;  /* 0x00000045054a7210 */ /* 0x040fe20007f1e0ff */
[----:B------:R-:W-:Y:S01]  /*1ca90*/  IMAD.X R77, R6, 0x1, R71, P6 ;  /* 0x00000001064d7824 */ /* 0x000fe200030e0647 */
[----:B------:R-:W-:Y:S01]  /*1caa0*/  STL [R1+0x718], R92 ;  /* 0x0007185c01007387 */ /* 0x000fe20000100800 */
[----:B------:R-:W-:Y:S01]  /*1cab0*/  VIADD R86, R5, UR30 ;  /* 0x0000001e05567c36 */ /* 0x000fe20008000000 */
[----:B------:R-:W-:Y:S01]  /*1cac0*/  ISETP.GE.AND P6, PT, R8, UR4, PT ;  /* 0x0000000408007c0c */ /* 0x000fe2000bfc6270 */
[----:B------:R-:W-:Y:S01]  /*1cad0*/  IMAD.X R75, R4, 0x1, R68, P0 ;  /* 0x00000001044b7824 */ /* 0x000fe200000e0644 */
[----:B------:R-:W-:Y:S01]  /*1cae0*/  STL [R1+0x708], R93 ;  /* 0x0007085d01007387 */ /* 0x000fe20000100800 */
[----:B------:R-:W2:Y:S01]  /*1caf0*/  LDCU.64 UR4, c[0x0][0x398] ;  /* 0x00007300ff0477ac */ /* 0x000ea20008000a00 */
[----:B------:R-:W-:-:S02]  /*1cb00*/  SHF.R.S32.HI R6, RZ, 0x1f, R86 ;  /* 0x0000001fff067819 */ /* 0x000fc40000011456 */
[----:B-1----:R-:W-:Y:S01]  /*1cb10*/  IADD3 R12, P0, PT, R5, R70, RZ ;  /* 0x00000046050c7210 */ /* 0x002fe20007f1e0ff */
[----:B------:R-:W-:Y:S01]  /*1cb20*/  STL.64 [R1+0x710], R90 ;  /* 0x0007105a01007387 */ /* 0x000fe20000100a00 */
[----:B------:R-:W-:-:S03]  /*1cb30*/  F2FP.SATFINITE.E4M3.F32.PACK_AB_MERGE_C R5, R14, R15, RZ ;  /* 0x0000000f0e05723e */ /* 0x000fc600048070ff */
[----:B------:R-:W-:Y:S01]  /*1cb40*/  STL [R1+0x71c], R89 ;  /* 0x00071c5901007387 */ /* 0x000fe20000100800 */
[----:B------:R-:W-:Y:S01]  /*1cb50*/  IMAD.X R13, R4, 0x1, R71, P0 ;  /* 0x00000001040d7824 */ /* 0x000fe200000e0647 */
[C---:B------:R-:W-:Y:S01]  /*1cb60*/  IADD3 R72, P0, PT, R86.reuse, R69, RZ ;  /* 0x0000004556487210 */ /* 0x040fe20007f1e0ff */
[----:B------:R-:W-:Y:S01]  /*1cb70*/  VIADD R4, R86, UR30 ;  /* 0x0000001e56047c36 */ /* 0x000fe20008000000 */
[----:B------:R-:W-:Y:S03]  /*1cb80*/  STL [R1+0x704], R77 ;  /* 0x0007044d01007387 */ /* 0x000fe60000100800 */
[----:B------:R-:W-:Y:S01]  /*1cb90*/  IMAD.X R73, R6, 0x1, R68, P0 ;  /* 0x0000000106497824 */ /* 0x000fe200000e0644 */
[----:B------:R-:W-:Y:S01]  /*1cba0*/  STL [R1+0x770], R74 ;  /* 0x0007704a01007387 */ /* 0x000fe20000100800 */
[----:B------:R-:W-:-:S03]  /*1cbb0*/  IADD3 R86, P0, PT, R86, R70, RZ ;  /* 0x0000004656567210 */ /* 0x000fc60007f1e0ff */
[----:B------:R-:W-:Y:S04]  /*1cbc0*/  STL [R1+0x700], R75 ;  /* 0x0007004b01007387 */ /* 0x000fe80000100800 */
[----:B------:R1:W-:Y:S04]  /*1cbd0*/  STL [R1+0x46c], R5 ;  /* 0x00046c0501007387 */ /* 0x0003e80000100800 */
[----:B------:R-:W-:Y:S01]  /*1cbe0*/  STL.64 [R1+0x300], R12 ;  /* 0x0003000c01007387 */ /* 0x000fe20000100a00 */
[----:B-1----:R-:W-:-:S05]  /*1cbf0*/  F2FP.SATFINITE.E4M3.F32.PACK_AB_MERGE_C R5, R10, R11, RZ ;  /* 0x0000000b0a05723e */ /* 0x002fca00048070ff */
[----:B------:R-:W-:Y:S04]  /*1cc00*/  STL [R1+0x470], R5 ;  /* 0x0004700501007387 */ /* 0x000fe80000100800 */
[----:B------:R-:W-:Y:S04]  /*1cc10*/  STL [R1+0x474], R3 ;  /* 0x0004740301007387 */ /* 0x000fe80000100800 */
[----:B----4-:R-:W-:Y:S04]  /*1cc20*/  STL.64 [R1+0x810], R60 ;  /* 0x0008103c01007387 */ /* 0x010fe80000100a00 */
        /* <DEDUP_REMOVED lines=13> */
[----:B------:R-:W-:Y:S04]  /*1cd00*/  STL [R1+0x7a4], R33 ;  /* 0x0007a42101007387 */ /* 0x000fe80000100800 */
[----:B------:R-:W-:Y:S04]  /*1cd10*/  STL [R1+0x7a0], R6 ;  /* 0x0007a00601007387 */ /* 0x000fe80000100800 */
[----:B------:R1:W-:Y:S04]  /*1cd20*/  STL [R1+0x79c], R4 ;  /* 0x00079c0401007387 */ /* 0x0003e80000100800 */
[----:B------:R-:W-:Y:S04]  /*1cd30*/  STL [R1+0x6f8], R72 ;  /* 0x0006f84801007387 */ /* 0x000fe80000100800 */
[----:B------:R-:W-:Y:S01]  /*1cd40*/  STL [R1+0x6f4], R73 ;  /* 0x0006f44901007387 */ /* 0x000fe20000100800 */
[----:B-1----:R-:W1:Y:S03]  /*1cd50*/  LDTM.x64 R4, tmem[UR10+0x40] ;  /* 0x0000400a000479ee */ /* 0x002e660008340000 */
[----:B-1----:R-:W-:Y:S04]  /*1cd60*/  STL.64 [R1+0x100], R4 ;  /* 0x0001000401007387 */ /* 0x002fe80000100a00 */
        /* <DEDUP_REMOVED lines=30> */
[----:B------:R1:W-:Y:S02]  /*1cf50*/  STL.64 [R1+0x1f8], R66 ;  /* 0x0001f84201007387 */ /* 0x0003e40000100a00 */
[----:B-1----:R-:W1:Y:S02]  /*1cf60*/  LDTM.x64 R4, tmem[UR10+0x80] ;  /* 0x0000800a000479ee */ /* 0x002e640008340000 */
[----:B-1----:R-:W-:Y:S04]  /*1cf70*/  STL [R1+0x4], R5 ;  /* 0x0000040501007387 */ /* 0x002fe80000100800 */
        /* <DEDUP_REMOVED lines=17> */
[----:B-1----:R-:W-:-:S03]  /*1d090*/  IMAD.MOV.U32 R32, RZ, RZ, R4 ;  /* 0x000000ffff207224 */ /* 0x002fc600078e0004 */
        /* <DEDUP_REMOVED lines=13> */
[----:B------:R-:W-:Y:S04]  /*1d170*/  STL.64 [R1+0xf8], R66 ;  /* 0x0000f84201007387 */ /* 0x000fe80000100a00 */
[----:B-1----:R-:W3:Y:S04]  /*1d180*/  LDL.LU.64 R60, [R1+0x810] ;  /* 0x00081000013c7983 */ /* 0x002ee80000300a00 */
[----:B------:R-:W4:Y:S04]  /*1d190*/  LDL.LU.64 R58, [R1+0x808] ;  /* 0x00080800013a7983 */ /* 0x000f280000300a00 */
[----:B------:R-:W2:Y:S04]  /*1d1a0*/  LDL.LU.64 R56, [R1+0x800] ;  /* 0x0008000001387983 */ /* 0x000ea80000300a00 */
[----:B------:R-:W2:Y:S04]  /*1d1b0*/  LDL.LU.64 R54, [R1+0x7f8] ;  /* 0x0007f80001367983 */ /* 0x000ea80000300a00 */
[----:B------:R-:W4:Y:S04]  /*1d1c0*/  LDL.LU.64 R52, [R1+0x7f0] ;  /* 0x0007f00001347983 */ /* 0x000f280000300a00 */
[----:B------:R-:W4:Y:S04]  /*1d1d0*/  LDL.LU.64 R50, [R1+0x7e8] ;  /* 0x0007e80001327983 */ /* 0x000f280000300a00 */
[----:B------:R-:W5:Y:S04]  /*1d1e0*/  LDL.LU.64 R48, [R1+0x7e0] ;  /* 0x0007e00001307983 */ /* 0x000f680000300a00 */
[----:B------:R-:W5:Y:S04]  /*1d1f0*/  LDL.LU.64 R46, [R1+0x7d8] ;  /* 0x0007d800012e7983 */ /* 0x000f680000300a00 */
[----:B------:R-:W5:Y:S04]  /*1d200*/  LDL.LU.64 R44, [R1+0x7d0] ;  /* 0x0007d000012c7983 */ /* 0x000f680000300a00 */
[----:B------:R-:W5:Y:S04]  /*1d210*/  LDL.LU.64 R42, [R1+0x7c8] ;  /* 0x0007c800012a7983 */ /* 0x000f680000300a00 */
[----:B------:R-:W5:Y:S04]  /*1d220*/  LDL.LU.64 R40, [R1+0x7c0] ;  /* 0x0007c00001287983 */ /* 0x000f680000300a00 */
[----:B------:R-:W5:Y:S04]  /*1d230*/  LDL.LU.64 R38, [R1+0x7b8] ;  /* 0x0007b80001267983 */ /* 0x000f680000300a00 */
[----:B------:R-:W5:Y:S04]  /*1d240*/  LDL.LU.64 R36, [R1+0x7b0] ;  /* 0x0007b00001247983 */ /* 0x000f680000300a00 */
[----:B------:R-:W5:Y:S04]  /*1d250*/  LDL.LU.64 R34, [R1+0x7a8] ;  /* 0x0007a80001227983 */ /* 0x000f680000300a00 */
[----:B------:R-:W5:Y:S04]  /*1d260*/  LDL.LU R33, [R1+0x7a4] ;  /* 0x0007a40001217983 */ /* 0x000f680000300800 */
        /* <DEDUP_REMOVED lines=29> */
[----:B------:R-:W5:Y:S01]  /*1d440*/  LDL.LU R3, [R1+0x798] ;  /* 0x0007980001037983 */ /* 0x000f620000300800 */
[----:B---3--:R-:W-:-:S02]  /*1d450*/  F2FP.SATFINITE.E4M3.F32.PACK_AB_MERGE_C R60, R60, R61, RZ ;  /* 0x0000003d3c3c723e */ /* 0x008fc400048070ff */
[----:B--2---:R-:W-:Y:S02]  /*1d460*/  F2FP.SATFINITE.E4M3.F32.PACK_AB_MERGE_C R74, R55, R56, RZ ;  /* 0x00000038374a723e */ /* 0x004fe400048070ff */
[----:B----4-:R-:W-:Y:S02]  /*1d470*/  F2FP.SATFINITE.E4M3.F32.PACK_AB_MERGE_C R91, R51, R52, RZ ;  /* 0x00000034335b723e */ /* 0x010fe400048070ff */
[----:B-----5:R-:W-:Y:S02]  /*1d480*/  F2FP.SATFINITE.E4M3.F32.PACK_AB_MERGE_C R90, R45, R46, RZ ;  /* 0x0000002e2d5a723e */ /* 0x020fe400048070ff */
[----:B------:R-:W-:Y:S02]  /*1d490*/  F2FP.SATFINITE.E4M3.F32.PACK_AB_MERGE_C R89, R43, R44, RZ ;  /* 0x0000002c2b59723e */ /* 0x000fe400048070ff */
[----:B------:R-:W-:Y:S01]  /*1d4a0*/  F2FP.SATFINITE.E4M3.F32.PACK_AB_MERGE_C R77, R41, R42, RZ ;  /* 0x0000002a294d723e */ /* 0x000fe200048070ff */
[----:B------:R-:W-:Y:S01]  /*1d4b0*/  IMAD.X R87, R6, 0x1, R71, P0 ;  /* 0x0000000106577824 */ /* 0x000fe200000e0647 */
[----:B------:R-:W-:-:S02]  /*1d4c0*/  F2FP.SATFINITE.E4M3.F32.PACK_AB_MERGE_C R6, R58, R59, RZ ;  /* 0x0000003b3a06723e */ /* 0x000fc400048070ff */
[----:B------:R-:W-:Y:S02]  /*1d4d0*/  SHF.R.S32.HI R5, RZ, 0x1f, R4 ;  /* 0x0000001fff057819 */ /* 0x000fe40000011404 */
[----:B------:R-:W-:-:S05]  /*1d4e0*/  IADD3 R84, P0, PT, R4, R69, RZ ;  /* 0x0000004504547210 */ /* 0x000fca0007f1e0ff */
[----:B------:R-:W-:Y:S01]  /*1d4f0*/  IMAD.X R85, R5, 0x1, R68, P0 ;  /* 0x0000000105557824 */ /* 0x000fe200000e0644 */
[----:B------:R-:W-:-:S05]  /*1d500*/  IADD3 R82, P0, PT, R4, R70, RZ ;  /* 0x0000004604527210 */ /* 0x000fca0007f1e0ff */
[----:B------:R-:W-:Y:S01]  /*1d510*/  IMAD.X R83, R5, 0x1, R71, P0 ;  /* 0x0000000105537824 */ /* 0x000fe200000e0647 */
[----:B------:R1:W-:Y:S04]  /*1d520*/  STL.64 [R1+0x720], R72 ;  /* 0x0007204801007387 */ /* 0x0003e80000100a00 */
[----:B------:R2:W-:Y:S04]  /*1d530*/  STL [R1+0x6fc], R86 ;  /* 0x0006fc5601007387 */ /* 0x0005e80000100800 */
[----:B------:R3:W-:Y:S04]  /*1d540*/  STL [R1+0x6f0], R87 ;  /* 0x0006f05701007387 */ /* 0x0007e80000100800 */
[----:B------:R-:W-:Y:S01]  /*1d550*/  STL [R1+0x204], R60 ;  /* 0x0002043c01007387 */ /* 0x000fe20000100800 */
[----:B-1----:R-:W-:-:S02]  /*1d560*/  F2FP.SATFINITE.E4M3.F32.PACK_AB_MERGE_C R73, R53, R54, RZ ;  /* 0x000000363549723e */ /* 0x002fc400048070ff */
[----:B--2---:R-:W-:Y:S01]  /*1d570*/  F2FP.SATFINITE.E4M3.F32.PACK_AB_MERGE_C R86, R33, R40, RZ ;  /* 0x000000282156723e */ /* 0x004fe200048070ff */
[----:B------:R-:W-:Y:S01]  /*1d580*/  STL [R1+0x208], R6 ;  /* 0x0002080601007387 */ /* 0x000fe20000100800 */
[----:B---3--:R-:W-:-:S03]  /*1d590*/  VIADD R87, R4, UR30 ;  /* 0x0000001e04577c36 */ /* 0x008fc60008000000 */
[----:B------:R1:W-:Y:S02]  /*1d5a0*/  STL.64 [R1+0x728], R84 ;  /* 0x0007285401007387 */ /* 0x0003e40000100a00 */
[----:B------:R-:W-:Y:S02]  /*1d5b0*/  SHF.R.S32.HI R4, RZ, 0x1f, R87 ;  /* 0x0000001fff047819 */ /* 0x000fe40000011457 */
[----:B------:R2:W-:Y:S01]  /*1d5c0*/  STL.64 [R1+0x730], R82 ;  /* 0x0007305201007387 */ /* 0x0005e20000100a00 */
[----:B------:R-:W-:-:S05]  /*1d5d0*/  IADD3 R80, P0, PT, R87, R69, RZ ;  /* 0x0000004557507210 */ /* 0x000fca0007f1e0ff */
[----:B------:R-:W-:Y:S01]  /*1d5e0*/  IMAD.X R81, R4, 0x1, R68, P0 ;  /* 0x0000000104517824 */ /* 0x000fe200000e0644 */
[----:B------:R-:W-:Y:S01]  /*1d5f0*/  IADD3 R78, P0, PT, R87, R70, RZ ;  /* 0x00000046574e7210 */ /* 0x000fe20007f1e0ff */
[----:B-1----:R-:W-:Y:S01]  /*1d600*/  IMAD.MOV.U32 R84, RZ, RZ, R57 ;  /* 0x000000ffff547224 */ /* 0x002fe200078e0039 */
[----:B--2---:R-:W-:-:S03]  /*1d610*/  F2FP.SATFINITE.E4M3.F32.PACK_AB_MERGE_C R83, R47, R50, RZ ;  /* 0x000000322f53723e */ /* 0x004fc600048070ff */
[----:B------:R-:W-:Y:S01]  /*1d620*/  IMAD.X R79, R4, 0x1, R71, P0 ;  /* 0x00000001044f7824 */ /* 0x000fe200000e0647 */
[----:B------:R-:W-:Y:S01]  /*1d630*/  ISETP.GE.AND P0, PT, R2, UR14, PT ;  /* 0x0000000e02007c0c */ /* 0x000fe2000bf06270 */
[----:B------:R-:W-:Y:S01]  /*1d640*/  IMAD.MOV.U32 R82, RZ, RZ, R48 ;  /* 0x000000ffff527224 */ /* 0x000fe200078e0030 */
[----:B------:R1:W-:Y:S04]  /*1d650*/  STL [R1+0x760], R83 ;  /* 0x0007605301007387 */ /* 0x0003e80000100800 */
[----:B------:R-:W-:Y:S04]  /*1d660*/  STL.64 [R1+0x740], R80 ;  /* 0x0007405001007387 */ /* 0x000fe80000100a00 */
[----:B------:R-:W-:Y:S01]  /*1d670*/  STL.64 [R1+0x738], R68 ;  /* 0x0007384401007387 */ /* 0x000fe20000100a00 */
[----:B------:R-:W-:Y:S01]  /*1d680*/  ISETP.LT.AND P0, PT, R0, UR33, !P0 ;  /* 0x0000002100007c0c */ /* 0x000fe2000c701270 */
[----:B-1----:R-:W-:-:S02]  /*1d690*/  IMAD.MOV.U32 R83, RZ, RZ, R49 ;  /* 0x000000ffff537224 */ /* 0x002fc400078e0031 */
[----:B------:R-:W-:Y:S04]  /*1d6a0*/  STL [R1+0x750], R90 ;  /* 0x0007505a01007387 */ /* 0x000fe80000100800 */
[----:B------:R1:W-:Y:S04]  /*1d6b0*/  STL [R1+0x764], R91 ;  /* 0x0007645b01007387 */ /* 0x0003e80000100800 */
[----:B------:R2:W-:Y:S04]  /*1d6c0*/  STL.64 [R1+0x748], R88 ;  /* 0x0007485801007387 */ /* 0x0005e80000100a00 */
[----:B------:R-:W-:Y:S04]  /*1d6d0*/  STL.64 [R1+0x758], R76 ;  /* 0x0007584c01007387 */ /* 0x000fe80000100a00 */
[----:B------:R3:W-:Y:S04]  /*1d6e0*/  STL.64 [R1+0x778], R78 ;  /* 0x0007784e01007387 */ /* 0x0007e80000100a00 */
[----:B------:R4:W-:Y:S04]  /*1d6f0*/  STL.64 [R1+0x768], R70 ;  /* 0x0007684601007387 */ /* 0x0009e80000100a00 */
[----:B-1----:R-:W5:Y:S01]  /*1d700*/  LDL.LU.64 R90, [R1+0x440] ;  /* 0x00044000015a7983 */ /* 0x002f620000300a00 */
[----:B--2---:R-:W-:Y:S01]  /*1d710*/  IMAD.MOV.U32 R88, RZ, RZ, R36 ;  /* 0x000000ffff587224 */ /* 0x004fe200078e0024 */
[----:B------:R-:W-:Y:S01]  /*1d720*/  F2FP.SATFINITE.E4M3.F32.PACK_AB_MERGE_C R81, R29, R30, RZ ;  /* 0x0000001e1d51723e */ /* 0x000fe200048070ff */
[----:B------:R-:W-:Y:S01]  /*1d730*/  IMAD.MOV.U32 R89, RZ, RZ, R37 ;  /* 0x000000ffff597224 */ /* 0x000fe200078e0025 */
[----:B---3--:R-:W-:-:S02]  /*1d740*/  F2FP.SATFINITE.E4M3.F32.PACK_AB_MERGE_C R78, R31, R32, RZ ;  /* 0x000000201f4e723e */ /* 0x008fc400048070ff */
[----:B------:R-:W-:Y:S02]  /*1d750*/  F2FP.SATFINITE.E4M3.F32.PACK_AB_MERGE_C R80, R23, R24, RZ ;  /* 0x000000181750723e */ /* 0x000fe400048070ff */
[----:B----4-:R-:W-:Y:S02]  /*1d760*/  F2FP.SATFINITE.E4M3.F32.PACK_AB_MERGE_C R71, R27, R28, RZ ;  /* 0x0000001c1b47723e */ /* 0x010fe400048070ff */
[----:B------:R-:W-:Y:S02]  /*1d770*/  F2FP.SATFINITE.E4M3.F32.PACK_AB_MERGE_C R70, R25, R26, RZ ;  /* 0x0000001a1946723e */ /* 0x000fe400048070ff */
[----:B------:R-:W-:Y:S02]  /*1d780*/  F2FP.SATFINITE.E4M3.F32.PACK_AB_MERGE_C R77, R21, R22, RZ ;  /* 0x00000016154d723e */ /* 0x000fe400048070ff */
[----:B------:R-:W-:Y:S02]  /*1d790*/  F2FP.SATFINITE.E4M3.F32.PACK_AB_MERGE_C R76, R19, R20, RZ ;  /* 0x00000014134c723e */ /* 0x000fe400048070ff */
[----:B------:R-:W-:-:S02]  /*1d7a0*/  F2FP.SATFINITE.E4M3.F32.PACK_AB_MERGE_C R72, R17, R18, RZ ;  /* 0x000000121148723e */ /* 0x000fc400048070ff */
[----:B------:R-:W-:Y:S02]  /*1d7b0*/  F2FP.SATFINITE.E4M3.F32.PACK_AB_MERGE_C R69, R15, R16, RZ ;  /* 0x000000100f45723e */ /* 0x000fe400048070ff */
[----:B------:R-:W-:Y:S02]  /*1d7c0*/  F2FP.SATFINITE.E4M3.F32.PACK_AB_MERGE_C R68, R13, R14, RZ ;  /* 0x0000000e0d44723e */ /* 0x000fe400048070ff */
[----:B------:R-:W-:Y:S02]  /*1d7d0*/  F2FP.SATFINITE.E4M3.F32.PACK_AB_MERGE_C R92, R11, R12, RZ ;  /* 0x0000000c0b5c723e */ /* 0x000fe400048070ff */
[----:B------:R-:W-:Y:S02]  /*1d7e0*/  F2FP.SATFINITE.E4M3.F32.PACK_AB_MERGE_C R93, R9, R10, RZ ;  /* 0x0000000a095d723e */ /* 0x000fe400048070ff */
[----:B------:R-:W-:Y:S02]  /*1d7f0*/  F2FP.SATFINITE.E4M3.F32.PACK_AB_MERGE_C R75, R7, R8, RZ ;  /* 0x00000008074b723e */ /* 0x000fe400048070ff */
[----:B------:R-:W-:-:S04]  /*1d800*/  PRMT R79, R84, 0x9910, RZ ;  /* 0x00009910544f7816 */ /* 0x000fc800000000ff */
[----:B------:R-:W-:Y:S01]  /*1d810*/  SHF.R.S32.HI R79, RZ, 0x8, R79 ;  /* 0x00000008ff4f7819 */ /* 0x000fe2000001144f */
[----:B-----5:R1:W-:Y:S04]  /*1d820*/  STL.64 [R1+0x790], R90 ;  /* 0x0007905a01007387 */ /* 0x0203e80000100a00 */
[----:B------:R-:W2:Y:S04]  /*1d830*/  LDL.LU R85, [R1+0x46c] ;  /* 0x00046c0001557983 */ /* 0x000ea80000300800 */
[----:B------:R3:W-:Y:S01]  /*1d840*/  STL.64 [R1+0x780], R86 ;  /* 0x0007805601007387 */ /* 0x0007e20000100a00 */
[----:B-1----:R-:W-:-:S02]  /*1d850*/  IMAD.MOV.U32 R90, RZ, RZ, R38 ;  /* 0x000000ffff5a7224 */ /* 0x002fc400078e0026 */
[----:B------:R-:W-:Y:S02]  /*1d860*/  IMAD.MOV.U32 R91, RZ, RZ, R39 ;  /* 0x000000ffff5b7224 */ /* 0x000fe400078e0027 */
[----:B---3--:R-:W-:Y:S02]  /*1d870*/  IMAD.MOV.U32 R86, RZ, RZ, R34 ;  /* 0x000000ffff567224 */ /* 0x008fe400078e0022 */
[----:B------:R-:W-:Y:S02]  /*1d880*/  IMAD.MOV.U32 R87, RZ, RZ, R35 ;  /* 0x000000ffff577224 */ /* 0x000fe400078e0023 */
[----:B------:R-:W1:Y:S01]  /*1d890*/  LDTM.x64 R4, tmem[UR10+0xc0] ;  /* 0x0000c00a000479ee */ /* 0x000e620008340000 */
[----:B------:R-:W-:Y:S01]  /*1d8a0*/  NOP ;  /* 0x0000000000007918 */ /* 0x000fe20000000000 */
[----:B------:R-:W-:Y:S01]  /*1d8b0*/  STL [R1+0x788], R80 ;  /* 0x0007885001007387 */ /* 0x000fe20000100800 */
[----:B------:R-:W3:Y:S03]  /*1d8c0*/  LDCU.64 UR10, c[0x0][0x398] ;  /* 0x00007300ff0a77ac */ /* 0x000ee60008000a00 */
[----:B------:R4:W-:Y:S01]  /*1d8d0*/  @P0 STG.E.U8 desc[UR24][R86.64], R84 ;  /* 0x0000005456000986 */ /* 0x0009e2000c101118 */
[----:B------:R-:W-:Y:S01]  /*1d8e0*/  ISETP.GE.AND P0, PT, R0, UR15, PT ;  /* 0x0000000f00007c0c */ /* 0x000fe2000bf06270 */
[----:B------:R-:W5:Y:S03]  /*1d8f0*/  LDCU.64 UR14, c[0x0][0x398] ;  /* 0x00007300ff0e77ac */ /* 0x000f660008000a00 */
[C---:B------:R-:W-:Y:S01]  /*1d900*/  ISETP.LT.AND P0, PT, R3.reuse, UR4, !P0 ;  /* 0x0000000403007c0c */ /* 0x040fe2000c701270 */
[----:B------:R-:W1:Y:S01]  /*1d910*/  LDCU UR4, c[0x0][0x39c] ;  /* 0x00007380ff0477ac */ /* 0x000e620008000800 */
[----:B----4-:R-:W4:Y:S11]  /*1d920*/  LDL.LU.64 R86, [R1+0x438] ;  /* 0x0004380001567983 */ /* 0x010f360000300a00 */
[----:B------:R1:W-:Y:S01]  /*1d930*/  @P0 STG.E.U8 desc[UR24][R82.64], R78 ;  /* 0x0000004e52000986 */ /* 0x0003e2000c101118 */
[----:B0-----:R-:W-:Y:S01]  /*1d940*/  ISETP.LT.AND P0, PT, R2, UR6, !P2 ;  /* 0x0000000602007c0c */ /* 0x001fe2000d701270 */
[----:B------:R-:W-:Y:S01]  /*1d950*/  VIADD R80, R0, 0x8 ;  /* 0x0000000800507836 */ /* 0x000fe20000000000 */
[----:B------:R-:W-:Y:S01]  /*1d960*/  ISETP.LT.AND P2, PT, R3, UR12, !P2 ;  /* 0x0000000c03007c0c */ /* 0x000fe2000d741270 */
[----:B------:R-:W0:Y:S01]  /*1d970*/  LDCU UR6, c[0x0][0x398] ;  /* 0x00007300ff0677ac */ /* 0x000e220008000800 */
[----:B------:R-:W0:Y:S01]  /*1d980*/  LDCU UR12, c[0x0][0x398] ;  /* 0x00007300ff0c77ac */ /* 0x000e220008000800 */
[----:B-1----:R-:W-:Y:S01]  /*1d990*/  PRMT R78, R78, 0x9910, RZ ;  /* 0x000099104e4e7816 */ /* 0x002fe200000000ff */
[----:B------:R-:W2:Y:S03]  /*1d9a0*/  LDL.LU.64 R82, [R1+0x430] ;  /* 0x0004300001527983 */ /* 0x000ea60000300a00 */
[----:B------:R-:W-:-:S04]  /*1d9b0*/  SHF.R.S32.HI R78, RZ, 0x8, R78 ;  /* 0x00000008ff4e7819 */ /* 0x000fc8000001144e */
[----:B------:R1:W-:Y:S04]  /*1d9c0*/  @P0 STG.E.U8 desc[UR24][R88.64], R79 ;  /* 0x0000004f58000986 */ /* 0x0003e8000c101118 */
[----:B------:R0:W-:Y:S04]  /*1d9d0*/  @P2 STG.E.U8 desc[UR24][R90.64], R78 ;  /* 0x0000004e5a002986 */ /* 0x0001e8000c101118 */
[----:B-1----:R-:W2:Y:S04]  /*1d9e0*/  LDL.LU.64 R88, [R1+0x428] ;  /* 0x0004280001587983 */ /* 0x002ea80000300a00 */
[----:B0-----:R-:W2:Y:S01]  /*1d9f0*/  LDL.LU.64 R90, [R1+0x790] ;  /* 0x00079000015a7983 */ /* 0x001ea20000300a00 */
[----:B---3--:R-:W-:Y:S01]  /*1da00*/  ISETP.LT.AND P2, PT, R2, UR10, !P5 ;  /* 0x0000000a02007c0c */ /* 0x008fe2000ef41270 */
[----:B------:R-:W-:Y:S01]  /*1da10*/  VIADD R79, R0, 0x7 ;  /* 0x00000007004f7836 */ /* 0x000fe20000000000 */
[----:B------:R-:W0:Y:S04]  /*1da20*/  LDCU UR10, c[0x0][0x398] ;  /* 0x00007300ff0a77ac */ /* 0x000e280008000800 */
[----:B------:R-:W-:Y:S01]  /*1da30*/  ISETP.GE.AND P0, PT, R79, UR4, PT ;  /* 0x000000044f007c0c */ /* 0x000fe2000bf06270 */
[----:B------:R-:W1:Y:S01]  /*1da40*/  LDCU UR4, c[0x0][0x39c] ;  /* 0x00007380ff0477ac */ /* 0x000e620008000800 */
[----:B------:R-:W3:Y:S04]  /*1da50*/  LDL.LU.64 R78, [R1+0x420] ;  /* 0x00042000014e7983 */ /* 0x000ee80000300a00 */
[----:B------:R-:W3:Y:S01]  /*1da60*/  LDL.LU R84, [R1+0x470] ;  /* 0x0004700001547983 */ /* 0x000ee20000300800 */
[----:B------:R-:W-:Y:S01]  /*1da70*/  ISETP.LT.AND P5, PT, R3, UR16, !P5 ;  /* 0x0000001003007c0c */ /* 0x000fe2000efa1270 */
[----:B------:R-:W0:Y:S02]  /*1da80*/  LDCU UR16, c[0x0][0x398] ;  /* 0x00007300ff1077ac */ /* 0x000e240008000800 */
[----:B--2---:R2:W-:Y:S04]  /*1da90*/  @P2 STG.E.U8 desc[UR24][R90.64], R85 ;  /* 0x000000555a002986 */ /* 0x0045e8000c101118 */
[----:B--2---:R-:W2:Y:S01]  /*1daa0*/  LDL.LU.64 R90, [R1+0x418] ;  /* 0x00041800015a7983 */ /* 0x004ea20000300a00 */
[----:B-1----:R-:W-:Y:S01]  /*1dab0*/  ISETP.GE.AND P2, PT, R80, UR4, PT ;  /* 0x0000000450007c0c */ /* 0x002fe2000bf46270 */
[----:B------:R-:W1:Y:S04]  /*1dac0*/  LDCU UR4, c[0x0][0x39c] ;  /* 0x00007380ff0477ac */ /* 0x000e680008000800 */
[----:B----4-:R4:W-:Y:S01]  /*1dad0*/  @P5 STG.E.U8 desc[UR24][R86.64], R81 ;  /* 0x0000005156005986 */ /* 0x0109e2000c101118 */
[----:B-----5:R-:W-:Y:S01]  /*1dae0*/  ISETP.LT.AND P5, PT, R2, UR14, !P1 ;  /* 0x0000000e02007c0c */ /* 0x020fe2000cfa1270 */
[----:B------:R-:W5:Y:S01]  /*1daf0*/  LDCU UR14, c[0x0][0x398] ;  /* 0x00007300ff0e77ac */ /* 0x000f620008000800 */
[----:B------:R-:W-:-:S04]  /*1db00*/  PRMT R80, R85, 0x9910, RZ ;  /* 0x0000991055507816 */ /* 0x000fc800000000ff */
[----:B------:R-:W-:Y:S01]  /*1db10*/  SHF.R.S32.HI R80, RZ, 0x8, R80 ;  /* 0x00000008ff507819 */ /* 0x000fe20000011450 */
[----:B----4-:R-:W4:Y:S01]  /*1db20*/  LDL.LU.64 R86, [R1+0x410] ;  /* 0x0004100001567983 */ /* 0x010f220000300a00 */
[----:B------:R-:W-:-:S05]  /*1db30*/  ISETP.LT.AND P1, PT, R3, UR20, !P1 ;  /* 0x0000001403007c0c */ /* 0x000fca000cf21270 */
[----:B------:R0:W-:Y:S02]  /*1db40*/  @P5 STG.E.U8 desc[UR24][R82.64], R80 ;  /* 0x0000005052005986 */ /* 0x0001e4000c101118 */
[----:B0-----:R-:W-:Y:S02]  /*1db50*/  VIADD R80, R0, 0x9 ;  /* 0x0000000900507836 */ /* 0x001fe40000000000 */
[----:B------:R-:W5:Y:S03]  /*1db60*/  LDL.LU.64 R82, [R1+0x408] ;  /* 0x0004080001527983 */ /* 0x000f660000300a00 */
[----:B-1----:R-:W-:Y:S01]  /*1db70*/  ISETP.GE.AND P5, PT, R80, UR4, PT ;  /* 0x0000000450007c0c */ /* 0x002fe2000bfa6270 */
[----:B------:R-:W0:Y:S01]  /*1db80*/  LDCU UR4, c[0x0][0x39c] ;  /* 0x00007380ff0477ac */ /* 0x000e220008000800 */
[----:B------:R-:W-:-:S04]  /*1db90*/  PRMT R80, R81, 0x9910, RZ ;  /* 0x0000991051507816 */ /* 0x000fc800000000ff */
[----:B------:R-:W-:-:S05]  /*1dba0*/  SHF.R.S32.HI R80, RZ, 0x8, R80 ;  /* 0x00000008ff507819 */ /* 0x000fca0000011450 */
[----:B------:R1:W-:Y:S04]  /*1dbb0*/  @P1 STG.E.U8 desc[UR24][R88.64], R80 ;  /* 0x0000005058001986 */ /* 0x0003e8000c101118 */
[----:B-1----:R-:W5:Y:S04]  /*1dbc0*/  LDL.LU.64 R88, [R1+0x400] ;  /* 0x0004000001587983 */ /* 0x002f680000300a00 */
[----:B------:R-:W5:Y:S04]  /*1dbd0*/  LDL.LU R85, [R1+0x474] ;  /* 0x0004740001557983 */ /* 0x000f680000300800 */
[----:B------:R-:W5:Y:S01]  /*1dbe0*/  LDL.LU.64 R80, [R1+0x3f8] ;  /* 0x0003f80001507983 */ /* 0x000f620000300a00 */
[----:B------:R-:W-:Y:S01]  /*1dbf0*/  ISETP.LT.AND P1, PT, R2, UR18, !P3 ;  /* 0x0000001202007c0c */ /* 0x000fe2000df21270 */
[----:B------:R-:W1:Y:S01]  /*1dc00*/  LDCU UR18, c[0x0][0x398] ;  /* 0x00007300ff1277ac */ /* 0x000e620008000800 */
[----:B------:R-:W-:-:S11]  /*1dc10*/  ISETP.LT.AND P3, PT, R3, UR26, !P3 ;  /* 0x0000001a03007c0c */ /* 0x000fd6000df61270 */
[----:B---3--:R3:W-:Y:S02]  /*1dc20*/  @P1 STG.E.U8 desc[UR24][R78.64], R84 ;  /* 0x000000544e001986 */ /* 0x0087e4000c101118 */
[----:B---3--:R-:W-:-:S05]  /*1dc30*/  VIADD R78, R0, 0xa ;  /* 0x0000000a004e7836 */ /* 0x008fca0000000000 */
[----:B0-----:R-:W-:Y:S01]  /*1dc40*/  ISETP.GE.AND P1, PT, R78, UR4, PT ;  /* 0x000000044e007c0c */ /* 0x001fe2000bf26270 */
[----:B------:R-:W0:Y:S01]  /*1dc50*/  LDCU UR4, c[0x0][0x39c] ;  /* 0x00007380ff0477ac */ /* 0x000e220008000800 */
[----:B------:R-:W-:-:S04]  /*1dc60*/  PRMT R78, R84, 0x9910, RZ ;  /* 0x00009910544e7816 */ /* 0x000fc800000000ff */
[----:B------:R-:W-:Y:S01]  /*1dc70*/  SHF.R.S32.HI R79, RZ, 0x8, R78 ;  /* 0x00000008ff4f7819 */ /* 0x000fe2000001144e */
[----:B------:R-:W-:Y:S01]  /*1dc80*/  VIADD R78, R0, 0xb ;  /* 0x0000000b004e7836 */ /* 0x000fe20000000000 */
[----:B--2---:R2:W-:Y:S04]  /*1dc90*/  @P3 STG.E.U8 desc[UR24][R90.64], R71 ;  /* 0x000000475a003986 */ /* 0x0045e8000c101118 */
[----:B--2---:R-:W2:Y:S01]  /*1dca0*/  LDL.LU.64 R90, [R1+0x3f0] ;  /* 0x0003f000015a7983 */ /* 0x004ea20000300a00 */
[----:B------:R-:W-:Y:S02]  /*1dcb0*/  ISETP.LT.AND P3, PT, R2, UR22, !P4 ;  /* 0x0000001602007c0c */ /* 0x000fe4000e761270 */
[----:B------:R-:W-:Y:S02]  /*1dcc0*/  ISETP.LT.AND P4, PT, R3, UR28, !P4 ;  /* 0x0000001c03007c0c */ /* 0x000fe4000e781270 */
[----:B------:R-:W-:-:S04]  /*1dcd0*/  PRMT R71, R71, 0x9910, RZ ;  /* 0x0000991047477816 */ /* 0x000fc800000000ff */
[----:B------:R-:W-:-:S05]  /*1dce0*/  SHF.R.S32.HI R71, RZ, 0x8, R71 ;  /* 0x00000008ff477819 */ /* 0x000fca0000011447 */
[----:B----4-:R3:W-:Y:S01]  /*1dcf0*/  @P3 STG.E.U8 desc[UR24][R86.64], R79 ;  /* 0x0000004f56003986 */ /* 0x0107e2000c101118 */
[----:B0-----:R-:W-:Y:S01]  /*1dd00*/  ISETP.GE.AND P3, PT, R78, UR4, PT ;  /* 0x000000044e007c0c */ /* 0x001fe2000bf66270 */
[----:B------:R-:W0:Y:S02]  /*1dd10*/  LDCU UR4, c[0x0][0x39c] ;  /* 0x00007380ff0477ac */ /* 0x000e240008000800 */
[----:B-----5:R4:W-:Y:S04]  /*1dd20*/  @P4 STG.E.U8 desc[UR24][R82.64], R71 ;  /* 0x0000004752004986 */ /* 0x0209e8000c101118 */
[----:B---3--:R-:W3:Y:S01]  /*1dd30*/  LDL.LU.64 R78, [R1+0x3e8] ;  /* 0x0003e800014e7983 */ /* 0x008ee20000300a00 */
[----:B------:R-:W-:-:S03]  /*1dd40*/  ISETP.LT.AND P4, PT, R2, UR32, !P6 ;  /* 0x0000002002007c0c */ /* 0x000fc6000f781270 */
[----:B------:R-:W5:Y:S01]  /*1dd50*/  LDL.LU.64 R86, [R1+0x3e0] ;  /* 0x0003e00001567983 */ /* 0x000f620000300a00 */
[----:B----4-:R-:W-:-:S03]  /*1dd60*/  VIADD R71, R0, 0xc ;  /* 0x0000000c00477836 */ /* 0x010fc60000000000 */
[----:B------:R-:W5:Y:S06]  /*1dd70*/  LDL.LU R83, [R1+0x204] ;  /* 0x0002040001537983 */ /* 0x000f6c0000300800 */
[----:B------:R4:W-:Y:S01]  /*1dd80*/  @P4 STG.E.U8 desc[UR24][R88.64], R85 ;  /* 0x0000005558004986 */ /* 0x0009e2000c101118 */
[----:B0-----:R-:W-:Y:S01]  /*1dd90*/  ISETP.GE.AND P4, PT, R71, UR4, PT ;  /* 0x0000000447007c0c */ /* 0x001fe2000bf86270 */
[----:B------:R-:W0:Y:S02]  /*1dda0*/  LDCU UR4, c[0x0][0x398] ;  /* 0x00007300ff0477ac */ /* 0x000e240008000800 */
[----:B----4-:R-:W4:Y:S01]  /*1ddb0*/  LDL.LU.64 R88, [R1+0x3d8] ;  /* 0x0003d80001587983 */ /* 0x010f220000300a00 */
[----:B0-----:R-:W-:Y:S01]  /*1ddc0*/  ISETP.LT.AND P6, PT, R3, UR4, !P6 ;  /* 0x0000000403007c0c */ /* 0x001fe2000f7c1270 */
[----:B------:R-:W0:-:S12]  /*1ddd0*/  LDCU UR4, c[0x0][0x39c] ;  /* 0x00007380ff0477ac */ /* 0x000e180008000800 */
[----:B------:R0:W-:Y:S04]  /*1dde0*/  @P6 STG.E.U8 desc[UR24][R80.64], R70 ;  /* 0x0000004650006986 */ /* 0x0001e8000c101118 */
[----:B0-----:R-:W4:Y:S01]  /*1ddf0*/  LDL.LU R80, [R1+0x788] ;  /* 0x0007880001507983 */ /* 0x001f220000300800 */
[----:B------:R-:W-:-:S03]  /*1de00*/  PRMT R71, R85, 0x9910, RZ ;  /* 0x0000991055477816 */ /* 0x000fc600000000ff */
[----:B------:R-:W4:Y:S01]  /*1de10*/  LDL.LU.64 R84, [R1+0x3d0] ;  /* 0x0003d00001547983 */ /* 0x000f220000300a00 */
[----:B------:R-:W-:Y:S01]  /*1de20*/  ISETP.LT.AND P6, PT, R2, UR6, !P0 ;  /* 0x0000000602007c0c */ /* 0x000fe2000c7c1270 */
[----:B------:R-:W0:Y:S01]  /*1de30*/  LDCU UR6, c[0x0][0x398] ;  /* 0x00007300ff0677ac */ /* 0x000e220008000800 */
[----:B------:R-:W-:Y:S01]  /*1de40*/  SHF.R.S32.HI R81, RZ, 0x8, R71 ;  /* 0x00000008ff517819 */ /* 0x000fe20000011447 */
[----:B------:R-:W-:Y:S01]  /*1de50*/  VIADD R71, R0, 0xd ;  /* 0x0000000d00477836 */ /* 0x000fe20000000000 */
[----:B------:R-:W-:-:S04]  /*1de60*/  PRMT R70, R70, 0x9910, RZ ;  /* 0x0000991046467816 */ /* 0x000fc800000000ff */
[----:B------:R-:W-:-:S05]  /*1de70*/  SHF.R.S32.HI R70, RZ, 0x8, R70 ;  /* 0x00000008ff467819 */ /* 0x000fca0000011446 */
[----:B--2---:R2:W-:Y:S04]  /*1de80*/  @P6 STG.E.U8 desc[UR24][R90.64], R81 ;  /* 0x000000515a006986 */ /* 0x0045e8000c101118 */
[----:B--2---:R-:W2:Y:S01]  /*1de90*/  LDL.LU.64 R90, [R1+0x3c8] ;  /* 0x0003c800015a7983 */ /* 0x004ea20000300a00 */
[----:B------:R-:W-:Y:S01]  /*1dea0*/  ISETP.GE.AND P6, PT, R71, UR4, PT ;  /* 0x0000000447007c0c */ /* 0x000fe2000bfc6270 */
[----:B------:R-:W0:Y:S02]  /*1deb0*/  LDCU UR4, c[0x0][0x398] ;  /* 0x00007300ff0477ac */ /* 0x000e240008000800 */
[----:B------:R-:W2:Y:S01]  /*1dec0*/  LDL.LU R82, [R1+0x208] ;  /* 0x0002080001527983 */ /* 0x000ea20000300800 */
[----:B0-----:R-:W-:Y:S01]  /*1ded0*/  ISETP.LT.AND P0, PT, R3, UR4, !P0 ;  /* 0x0000000403007c0c */ /* 0x001fe2000c701270 */
[----:B------:R-:W0:-:S12]  /*1dee0*/  LDCU UR4, c[0x0][0x39c] ;  /* 0x00007380ff0477ac */ /* 0x000e180008000800 */
[----:B---3--:R3:W-:Y:S01]  /*1def0*/  @P0 STG.E.U8 desc[UR24][R78.64], R70 ;  /* 0x000000464e000986 */ /* 0x0087e2000c101118 */
[----:B------:R-:W-:Y:S01]  /*1df00*/  ISETP.LT.AND P0, PT, R2, UR6, !P2 ;  /* 0x0000000602007c0c */ /* 0x000fe2000d701270 */
[----:B------:R-:W1:Y:S02]  /*1df10*/  LDCU UR6, c[0x0][0x398] ;  /* 0x00007300ff0677ac */ /* 0x000e640008000800 */
[----:B---3--:R-:W3:Y:S01]  /*1df20*/  LDL.LU.64 R78, [R1+0x3c0] ;  /* 0x0003c000014e7983 */ /* 0x008ee20000300a00 */
[----:B------:R-:W-:-:S09]  /*1df30*/  VIADD R70, R0, 0xe ;  /* 0x0000000e00467836 */ /* 0x000fd20000000000 */
[----:B-----5:R5:W-:Y:S01]  /*1df40*/  @P0 STG.E.U8 desc[UR24][R86.64], R83 ;  /* 0x0000005356000986 */ /* 0x020be2000c101118 */
[----:B0-----:R-:W-:Y:S01]  /*1df50*/  ISETP.GE.AND P0, PT, R70, UR4, PT ;  /* 0x0000000446007c0c */ /* 0x001fe2000bf06270 */
[----:B------:R-:W0:Y:S02]  /*1df60*/  LDCU UR4, c[0x0][0x398] ;  /* 0x00007300ff0477ac */ /* 0x000e240008000800 */
[----:B-----5:R-:W5:Y:S04]  /*1df70*/  LDL.LU.64 R86, [R1+0x780] ;  /* 0x0007800001567983 */ /* 0x020f680000300a00 */
[----:B------:R-:W5:Y:S01]  /*1df80*/  LDL.LU.64 R70, [R1+0x3b8] ;  /* 0x0003b80001467983 */ /* 0x000f620000300a00 */
[----:B0-----:R-:W-:Y:S01]  /*1df90*/  ISETP.LT.AND P2, PT, R3, UR4, !P2 ;  /* 0x0000000403007c0c */ /* 0x001fe2000d741270 */
[----:B------:R-:W0:-:S12]  /*1dfa0*/  LDCU UR4, c[0x0][0x39c] ;  /* 0x00007380ff0477ac */ /* 0x000e180008000800 */
[----:B----4-:R4:W-:Y:S04]  /*1dfb0*/  @P2 STG.E.U8 desc[UR24][R88.64], R80 ;  /* 0x0000005058002986 */ /* 0x0109e8000c101118 */
[----:B----4-:R-:W4:Y:S01]  /*1dfc0*/  LDL.LU.64 R88, [R1+0x3b0] ;  /* 0x0003b00001587983 */ /* 0x010f220000300a00 */
[----:B-1----:R-:W-:Y:S01]  /*1dfd0*/  ISETP.LT.AND P2, PT, R2, UR6, !P5 ;  /* 0x0000000602007c0c */ /* 0x002fe2000ef41270 */
[----:B------:R-:W1:Y:S01]  /*1dfe0*/  LDCU UR6, c[0x0][0x398] ;  /* 0x00007300ff0677ac */ /* 0x000e620008000800 */
[----:B------:R-:W-:-:S04]  /*1dff0*/  PRMT R81, R83, 0x9910, RZ ;  /* 0x0000991053517816 */ /* 0x000fc800000000ff */
[----:B------:R-:W-:-:S07]  /*1e000*/  SHF.R.S32.HI R83, RZ, 0x8, R81 ;  /* 0x00000008ff537819 */ /* 0x000fce0000011451 */
[----:B------:R0:W-:Y:S01]  /*1e010*/  @P2 STG.E.U8 desc[UR24][R84.64], R83 ;  /* 0x0000005354002986 */ /* 0x0001e2000c101118 */
[----:B------:R-:W-:-:S03]  /*1e020*/  VIADD R81, R0, 0xf ;  /* 0x0000000f00517836 */ /* 0x000fc60000000000 */
[----:B0-----:R-:W4:Y:S02]  /*1e030*/  LDL.LU.64 R84, [R1+0x3a8] ;  /* 0x0003a80001547983 */ /* 0x001f240000300a00 */
[----:B------:R-:W-:Y:S01]  /*1e040*/  ISETP.GE.AND P2, PT, R81, UR4, PT ;  /* 0x0000000451007c0c */ /* 0x000fe2000bf46270 */
[----:B------:R-:W0:Y:S01]  /*1e050*/  LDCU UR4, c[0x0][0x398] ;  /* 0x00007300ff0477ac */ /* 0x000e220008000800 */
[----:B------:R-:W-:-:S04]  /*1e060*/  PRMT R80, R80, 0x9910, RZ ;  /* 0x0000991050507816 */ /* 0x000fc800000000ff */
[----:B------:R-:W-:Y:S02]  /*1e070*/  SHF.R.S32.HI R80, RZ, 0x8, R80 ;  /* 0x00000008ff507819 */ /* 0x000fe40000011450 */
[----:B0-----:R-:W-:Y:S01]  /*1e080*/  ISETP.LT.AND P5, PT, R3, UR4, !P5 ;  /* 0x0000000403007c0c */ /* 0x001fe2000efa1270 */
[----:B------:R-:W0:-:S12]  /*1e090*/  LDCU UR4, c[0x0][0x39c] ;  /* 0x00007380ff0477ac */ /* 0x000e180008000800 */
[----:B--2---:R2:W-:Y:S04]  /*1e0a0*/  @P5 STG.E.U8 desc[UR24][R90.64], R80 ;  /* 0x000000505a005986 */ /* 0x0045e8000c101118 */
[----:B--2---:R-:W2:Y:S01]  /*1e0b0*/  LDL.LU.64 R90, [R1+0x3a0] ;  /* 0x0003a000015a7983 */ /* 0x004ea20000300a00 */
[----:B-1----:R-:W-:Y:S01]  /*1e0c0*/  ISETP.LT.AND P5, PT, R2, UR6, !P1 ;  /* 0x0000000602007c0c */ /* 0x002fe2000cfa1270 */
[----:B------:R-:W-:Y:S01]  /*1e0d0*/  VIADD R80, R0, 0x10 ;  /* 0x0000001000507836 */ /* 0x000fe20000000000 */
[----:B------:R-:W1:Y:S11]  /*1e0e0*/  LDCU UR6, c[0x0][0x398] ;  /* 0x00007300ff0677ac */ /* 0x000e760008000800 */
[----:B---3--:R3:W-:Y:S01]  /*1e0f0*/  @P5 STG.E.U8 desc[UR24][R78.64], R82 ;  /* 0x000000524e005986 */ /* 0x0087e2000c101118 */
[----:B0-----:R-:W-:Y:S01]  /*1e100*/  ISETP.GE.AND P5, PT, R80, UR4, PT ;  /* 0x0000000450007c0c */ /* 0x001fe2000bfa6270 */
[----:B------:R-:W0:Y:S02]  /*1e110*/  LDCU UR4, c[0x0][0x398] ;  /* 0x00007300ff0477ac */ /* 0x000e240008000800 */
[----:B---3--:R-:W3:Y:S04]  /*1e120*/  LDL.LU.64 R78, [R1+0x778] ;  /* 0x00077800014e7983 */ /* 0x008ee80000300a00 */
[----:B------:R-:W3:Y:S01]  /*1e130*/  LDL.LU.64 R80, [R1+0x398] ;  /* 0x0003980001507983 */ /* 0x000ee20000300a00 */
[----:B0-----:R-:W-:Y:S01]  /*1e140*/  ISETP.LT.AND P1, PT, R3, UR4, !P1 ;  /* 0x0000000403007c0c */ /* 0x001fe2000cf21270 */
[----:B------:R-:W0:-:S12]  /*1e150*/  LDCU UR4, c[0x0][0x39c] ;  /* 0x00007380ff0477ac */ /* 0x000e180008000800 */
[----:B-----5:R5:W-:Y:S01]  /*1e160*/  @P1 STG.E.U8 desc[UR24][R70.64], R77 ;  /* 0x0000004d46001986 */ /* 0x020be2000c101118 */
[----:B-1----:R-:W-:Y:S01]  /*1e170*/  ISETP.LT.AND P1, PT, R2, UR6, !P3 ;  /* 0x0000000602007c0c */ /* 0x002fe2000df21270 */
[----:B------:R-:W1:Y:S01]  /*1e180*/  LDCU UR6, c[0x0][0x398] ;  /* 0x00007300ff0677ac */ /* 0x000e620008000800 */
[----:B-----5:R-:W-:-:S05]  /*1e190*/  PRMT R70, R82, 0x9910, RZ ;  /* 0x0000991052467816 */ /* 0x020fca00000000ff */
[----:B------:R-:W-:Y:S02]  /*1e1a0*/  IMAD.MOV.U32 R82, RZ, RZ, R70 ;  /* 0x000000ffff527224 */ /* 0x000fe400078e0046 */
[----:B------:R-:W5:Y:S03]  /*1e1b0*/  LDL.LU.64 R70, [R1+0x390] ;  /* 0x0003900001467983 */ /* 0x000f660000300a00 */
[----:B------:R-:W-:Y:S01]  /*1e1c0*/  SHF.R.S32.HI R83, RZ, 0x8, R82 ;  /* 0x00000008ff537819 */ /* 0x000fe20000011452 */
[----:B------:R-:W-:-:S04]  /*1e1d0*/  VIADD R82, R0, 0x11 ;  /* 0x0000001100527836 */ /* 0x000fc80000000000 */
[----:B----4-:R4:W-:Y:S01]  /*1e1e0*/  @P1 STG.E.U8 desc[UR24][R88.64], R83 ;  /* 0x0000005358001986 */ /* 0x0109e2000c101118 */
[----:B0-----:R-:W-:Y:S01]  /*1e1f0*/  ISETP.GE.AND P1, PT, R82, UR4, PT ;  /* 0x0000000452007c0c */ /* 0x001fe2000bf26270 */
[----:B------:R-:W0:Y:S01]  /*1e200*/  LDCU UR4, c[0x0][0x398] ;  /* 0x00007300ff0477ac */ /* 0x000e220008000800 */
[----:B------:R-:W-:Y:S01]  /*1e210*/  PRMT R77, R77, 0x9910, RZ ;  /* 0x000099104d4d7816 */ /* 0x000fe200000000ff */
[----:B----4-:R-:W4:Y:S01]  /*1e220*/  LDL.LU.64 R82, [R1+0x388] ;  /* 0x0003880001527983 */ /* 0x010f220000300a00 */
[----:B0-----:R-:W-:Y:S01]  /*1e230*/  ISETP.LT.AND P3, PT, R3, UR4, !P3 ;  /* 0x0000000403007c0c */ /* 0x001fe2000df61270 */
[----:B------:R-:W0:Y:S01]  /*1e240*/  LDCU UR4, c[0x0][0x39c] ;  /* 0x00007380ff0477ac */ /* 0x000e220008000800 */
[----:B------:R-:W-:-:S11]  /*1e250*/  SHF.R.S32.HI R77, RZ, 0x8, R77 ;  /* 0x00000008ff4d7819 */ /* 0x000fd6000001144d */
[----:B------:R0:W-:Y:S04]  /*1e260*/  @P3 STG.E.U8 desc[UR24][R84.64], R77 ;  /* 0x0000004d54003986 */ /* 0x0001e8000c101118 */
[----:B0-----:R-:W4:Y:S01]  /*1e270*/  LDL.LU.64 R84, [R1+0x380] ;  /* 0x0003800001547983 */ /* 0x001f220000300a00 */
[----:B-1----:R-:W-:Y:S01]  /*1e280*/  ISETP.LT.AND P3, PT, R2, UR6, !P4 ;  /* 0x0000000602007c0c */ /* 0x002fe2000e761270 */
[----:B------:R-:W-:Y:S01]  /*1e290*/  VIADD R77, R0, 0x12 ;  /* 0x00000012004d7836 */ /* 0x000fe20000000000 */
[----:B------:R-:W0:Y:S01]  /*1e2a0*/  LDCU UR6, c[0x0][0x398] ;  /* 0x00007300ff0677ac */ /* 0x000e220008000800 */
[----:B------:R-:W4:Y:S10]  /*1e2b0*/  LDL.LU.64 R88, [R1+0x378] ;  /* 0x0003780001587983 */ /* 0x000f340000300a00 */
[----:B--2---:R1:W-:Y:S01]  /*1e2c0*/  @P3 STG.E.U8 desc[UR24][R90.64], R74 ;  /* 0x0000004a5a003986 */ /* 0x0043e2000c101118 */
[----:B------:R-:W-:Y:S01]  /*1e2d0*/  ISETP.GE.AND P3, PT, R77, UR4, PT ;  /* 0x000000044d007c0c */ /* 0x000fe2000bf66270 */
[----:B------:R-:W2:Y:S01]  /*1e2e0*/  LDCU UR4, c[0x0][0x398] ;  /* 0x00007300ff0477ac */ /* 0x000ea20008000800 */
[----:B------:R-:W-:-:S02]  /*1e2f0*/  PRMT R77, R74, 0x9910, RZ ;  /* 0x000099104a4d7816 */ /* 0x000fc400000000ff */
[----:B-1----:R-:W4:Y:S04]  /*1e300*/  LDL.LU R74, [R1+0x770] ;  /* 0x00077000014a7983 */ /* 0x002f280000300800 */
[----:B------:R-:W4:Y:S01]  /*1e310*/  LDL.LU.64 R90, [R1+0x370] ;  /* 0x00037000015a7983 */ /* 0x000f220000300a00 */
[----:B--2---:R-:W-:Y:S01]  /*1e320*/  ISETP.LT.AND P4, PT, R3, UR4, !P4 ;  /* 0x0000000403007c0c */ /* 0x004fe2000e781270 */
[----:B------:R-:W1:-:S12]  /*1e330*/  LDCU UR4, c[0x0][0x39c] ;  /* 0x00007380ff0477ac */ /* 0x000e580008000800 */
[----:B---3--:R2:W-:Y:S01]  /*1e340*/  @P4 STG.E.U8 desc[UR24][R80.64], R76 ;  /* 0x0000004c50004986 */ /* 0x0085e2000c101118 */
[----:B0-----:R-:W-:Y:S01]  /*1e350*/  ISETP.LT.AND P4, PT, R2, UR6, !P6 ;  /* 0x0000000602007c0c */ /* 0x001fe2000f781270 */
[----:B------:R-:W0:Y:S01]  /*1e360*/  LDCU UR6, c[0x0][0x398] ;  /* 0x00007300ff0677ac */ /* 0x000e220008000800 */
[----:B--2---:R-:W-:Y:S01]  /*1e370*/  SHF.R.S32.HI R80, RZ, 0x8, R77 ;  /* 0x00000008ff507819 */ /* 0x004fe2000001144d */
[----:B------:R-:W-:-:S10]  /*1e380*/  VIADD R77, R0, 0x13 ;  /* 0x00000013004d7836 */ /* 0x000fd40000000000 */
[----:B-----5:R2:W-:Y:S01]  /*1e390*/  @P4 STG.E.U8 desc[UR24][R70.64], R80 ;  /* 0x0000005046004986 */ /* 0x0205e2000c101118 */
[----:B-1----:R-:W-:Y:S01]  /*1e3a0*/  ISETP.GE.AND P4, PT, R77, UR4, PT ;  /* 0x000000044d007c0c */ /* 0x002fe2000bf86270 */
[----:B------:R-:W1:Y:S01]  /*1e3b0*/  LDCU UR4, c[0x0][0x398] ;  /* 0x00007300ff0477ac */ /* 0x000e620008000800 */
[----:B------:R-:W-:-:S04]  /*1e3c0*/  PRMT R76, R76, 0x9910, RZ ;  /* 0x000099104c4c7816 */ /* 0x000fc800000000ff */
[----:B------:R-:W-:Y:S01]  /*1e3d0*/  SHF.R.S32.HI R76, RZ, 0x8, R76 ;  /* 0x00000008ff4c7819 */ /* 0x000fe2000001144c */
[----:B--2---:R-:W2:Y:S04]  /*1e3e0*/  LDL.LU.64 R70, [R1+0x768] ;  /* 0x0007680001467983 */ /* 0x004ea80000300a00 */
[----:B------:R-:W3:Y:S01]  /*1e3f0*/  LDL.LU.64 R80, [R1+0x368] ;  /* 0x0003680001507983 */ /* 0x000ee20000300a00 */
[----:B-1----:R-:W-:Y:S01]  /*1e400*/  ISETP.LT.AND P6, PT, R3, UR4, !P6 ;  /* 0x0000000403007c0c */ /* 0x002fe2000f7c1270 */
[----:B------:R-:W1:-:S12]  /*1e410*/  LDCU UR4, c[0x0][0x39c] ;  /* 0x00007380ff0477ac */ /* 0x000e580008000800 */
[----:B----4-:R4:W-:Y:S01]  /*1e420*/  @P6 STG.E.U8 desc[UR24][R82.64], R76 ;  /* 0x0000004c52006986 */ /* 0x0109e2000c101118 */
[----:B0-----:R-:W-:Y:S01]  /*1e430*/  ISETP.LT.AND P6, PT, R2, UR6, !P0 ;  /* 0x0000000602007c0c */ /* 0x001fe2000c7c1270 */
[----:B------:R-:W0:Y:S01]  /*1e440*/  LDCU UR6, c[0x0][0x398] ;  /* 0x00007300ff0677ac */ /* 0x000e220008000800 */
[----:B----4-:R-:W-:Y:S01]  /*1e450*/  VIADD R76, R0, 0x14 ;  /* 0x00000014004c7836 */ /* 0x010fe20000000000 */
[----:B------:R-:W4:Y:S10]  /*1e460*/  LDL.LU.64 R82, [R1+0x360] ;  /* 0x0003600001527983 */ /* 0x000f340000300a00 */
[----:B------:R5:W-:Y:S01]  /*1e470*/  @P6 STG.E.U8 desc[UR24][R84.64], R73 ;  /* 0x0000004954006986 */ /* 0x000be2000c101118 */
[----:B-1----:R-:W-:Y:S01]  /*1e480*/  ISETP.GE.AND P6, PT, R76, UR4, PT ;  /* 0x000000044c007c0c */ /* 0x002fe2000bfc6270 */
[----:B------:R-:W1:Y:S01]  /*1e490*/  LDCU UR4, c[0x0][0x398] ;  /* 0x00007300ff0477ac */ /* 0x000e620008000800 */
[----:B-----5:R-:W-:Y:S01]  /*1e4a0*/  PRMT R73, R73, 0x9910, RZ ;  /* 0x0000991049497816 */ /* 0x020fe200000000ff */
[----:B------:R-:W5:Y:S04]  /*1e4b0*/  LDL.LU.64 R84, [R1+0x358] ;  /* 0x0003580001547983 */ /* 0x000f680000300a00 */
[----:B------:R-:W2:Y:S01]  /*1e4c0*/  LDL.LU.64 R76, [R1+0x350] ;  /* 0x00035000014c7983 */ /* 0x000ea20000300a00 */
[----:B-1----:R-:W-:Y:S01]  /*1e4d0*/  ISETP.LT.AND P0, PT, R3, UR4, !P0 ;  /* 0x0000000403007c0c */ /* 0x002fe2000c701270 */
[----:B------:R-:W1:-:S12]  /*1e4e0*/  LDCU UR4, c[0x0][0x39c] ;  /* 0x00007380ff0477ac */ /* 0x000e580008000800 */
[----:B------:R1:W-:Y:S01]  /*1e4f0*/  @P0 STG.E.U8 desc[UR24][R88.64], R72 ;  /* 0x0000004858000986 */ /* 0x0003e2000c101118 */
[----:B0-----:R-:W-:Y:S01]  /*1e500*/  ISETP.LT.AND P0, PT, R2, UR6, !P2 ;  /* 0x0000000602007c0c */ /* 0x001fe2000d701270 */
[----:B------:R-:W0:Y:S01]  /*1e510*/  LDCU UR6, c[0x0][0x398] ;  /* 0x00007300ff0677ac */ /* 0x000e220008000800 */
[----:B-1----:R-:W-:-:S11]  /*1e520*/  SHF.R.S32.HI R88, RZ, 0x8, R73 ;  /* 0x00000008ff587819 */ /* 0x002fd60000011449 */
[----:B------:R1:W-:Y:S04]  /*1e530*/  @P0 STG.E.U8 desc[UR24][R90.64], R88 ;  /* 0x000000585a000986 */ /* 0x0003e8000c101118 */
[----:B-1----:R-:W4:Y:S01]  /*1e540*/  LDL.LU R91, [R1+0x764] ;  /* 0x00076400015b7983 */ /* 0x002f220000300800 */
[----:B------:R-:W-:Y:S01]  /*1e550*/  VIADD R73, R0, 0x15 ;  /* 0x0000001500497836 */ /* 0x000fe20000000000 */
[----:B------:R-:W-:Y:S02]  /*1e560*/  PRMT R72, R72, 0x9910, RZ ;  /* 0x0000991048487816 */ /* 0x000fe400000000ff */
[----:B------:R-:W2:Y:S02]  /*1e570*/  LDL.LU.64 R88, [R1+0x348] ;  /* 0x0003480001587983 */ /* 0x000ea40000300a00 */
[----:B------:R-:W-:Y:S01]  /*1e580*/  ISETP.GE.AND P0, PT, R73, UR4, PT ;  /* 0x0000000449007c0c */ /* 0x000fe2000bf06270 */
[----:B------:R-:W1:Y:S01]  /*1e590*/  LDCU UR4, c[0x0][0x398] ;  /* 0x00007300ff0477ac */ /* 0x000e620008000800 */
[----:B------:R-:W-:-:S02]  /*1e5a0*/  SHF.R.S32.HI R72, RZ, 0x8, R72 ;  /* 0x00000008ff487819 */ /* 0x000fc40000011448 */
[----:B-1----:R-:W-:Y:S01]  /*1e5b0*/  ISETP.LT.AND P2, PT, R3, UR4, !P2 ;  /* 0x0000000403007c0c */ /* 0x002fe2000d741270 */
[----:B------:R-:W1:-:S12]  /*1e5c0*/  LDCU UR4, c[0x0][0x39c] ;  /* 0x00007380ff0477ac */ /* 0x000e580008000800 */
[----:B---3--:R3:W-:Y:S01]  /*1e5d0*/  @P2 STG.E.U8 desc[UR24][R80.64], R72 ;  /* 0x0000004850002986 */ /* 0x0087e2000c101118 */
[----:B0-----:R-:W-:Y:S01]  /*1e5e0*/  ISETP.LT.AND P2, PT, R2, UR6, !P5 ;  /* 0x0000000602007c0c */ /* 0x001fe2000ef41270 */
[----:B------:R-:W0:Y:S02]  /*1e5f0*/  LDCU UR6, c[0x0][0x398] ;  /* 0x00007300ff0677ac */ /* 0x000e240008000800 */
[----:B---3--:R-:W3:Y:S01]  /*1e600*/  LDL.LU.64 R72, [R1+0x340] ;  /* 0x0003400001487983 */ /* 0x008ee20000300a00 */
[----:B------:R-:W-:-:S09]  /*1e610*/  VIADD R80, R0, 0x16 ;  /* 0x0000001600507836 */ /* 0x000fd20000000000 */
[----:B----4-:R4:W-:Y:S04]  /*1e620*/  @P2 STG.E.U8 desc[UR24][R82.64], R91 ;  /* 0x0000005b52002986 */ /* 0x0109e8000c101118 */
[----:B----4-:R-:W3:Y:S01]  /*1e630*/  LDL.LU R83, [R1+0x760] ;  /* 0x0007600001537983 */ /* 0x010ee20000300800 */
[----:B-1----:R-:W-:Y:S01]  /*1e640*/  ISETP.GE.AND P2, PT, R80, UR4, PT ;  /* 0x0000000450007c0c */ /* 0x002fe2000bf46270 */
[----:B------:R-:W1:Y:S02]  /*1e650*/  LDCU UR4, c[0x0][0x398] ;  /* 0x00007300ff0477ac */ /* 0x000e640008000800 */
[----:B------:R-:W4:Y:S01]  /*1e660*/  LDL.LU.64 R80, [R1+0x338] ;  /* 0x0003380001507983 */ /* 0x000f220000300a00 */
[----:B-1----:R-:W-:Y:S01]  /*1e670*/  ISETP.LT.AND P5, PT, R3, UR4, !P5 ;  /* 0x0000000403007c0c */ /* 0x002fe2000efa1270 */
[----:B------:R-:W1:-:S12]  /*1e680*/  LDCU UR4, c[0x0][0x39c] ;  /* 0x00007380ff0477ac */ /* 0x000e580008000800 */
[----:B-----5:R5:W-:Y:S04]  /*1e690*/  @P5 STG.E.U8 desc[UR24][R84.64], R69 ;  /* 0x0000004554005986 */ /* 0x020be8000c101118 */
[----:B-----5:R-:W5:Y:S01]  /*1e6a0*/  LDL.LU.64 R84, [R1+0x330] ;  /* 0x0003300001547983 */ /* 0x020f620000300a00 */
[----:B0-----:R-:W-:Y:S01]  /*1e6b0*/  ISETP.LT.AND P5, PT, R2, UR6, !P1 ;  /* 0x0000000602007c0c */ /* 0x001fe2000cfa1270 */
[----:B------:R-:W0:Y:S01]  /*1e6c0*/  LDCU UR6, c[0x0][0x398] ;  /* 0x00007300ff0677ac */ /* 0x000e220008000800 */
[----:B------:R-:W-:-:S04]  /*1e6d0*/  PRMT R82, R91, 0x9910, RZ ;  /* 0x000099105b527816 */ /* 0x000fc800000000ff */
[----:B------:R-:W-:-:S07]  /*1e6e0*/  SHF.R.S32.HI R90, RZ, 0x8, R82 ;  /* 0x00000008ff5a7819 */ /* 0x000fce0000011452 */
[----:B--2---:R2:W-:Y:S04]  /*1e6f0*/  @P5 STG.E.U8 desc[UR24][R76.64], R90 ;  /* 0x0000005a4c005986 */ /* 0x0045e8000c101118 */
[----:B--2---:R-:W2:Y:S04]  /*1e700*/  LDL.LU.64 R76, [R1+0x758] ;  /* 0x00075800014c7983 */ /* 0x004ea80000300a00 */
[----:B------:R-:W2:Y:S01]  /*1e710*/  LDL.LU.64 R90, [R1+0x328] ;  /* 0x00032800015a7983 */ /* 0x000ea20000300a00 */
[----:B------:R-:W-:-:S05]  /*1e720*/  VIADD R82, R0, 0x17 ;  /* 0x0000001700527836 */ /* 0x000fca0000000000 */
[----:B-1----:R-:W-:Y:S01]  /*1e730*/  ISETP.GE.AND P5, PT, R82, UR4, PT ;  /* 0x0000000452007c0c */ /* 0x002fe2000bfa6270 */
[----:B------:R-:W1:Y:S01]  /*1e740*/  LDCU UR4, c[0x0][0x398] ;  /* 0x00007300ff0477ac */ /* 0x000e620008000800 */
[----:B------:R-:W-:-:S04]  /*1e750*/  PRMT R69, R69, 0x9910, RZ ;  /* 0x0000991045457816 */ /* 0x000fc800000000ff */
[----:B------:R-:W-:Y:S02]  /*1e760*/  SHF.R.S32.HI R69, RZ, 0x8, R69 ;  /* 0x00000008ff457819 */ /* 0x000fe40000011445 */
[----:B-1----:R-:W-:Y:S01]  /*1e770*/  ISETP.LT.AND P1, PT, R3, UR4, !P1 ;  /* 0x0000000403007c0c */ /* 0x002fe2000cf21270 */
[----:B------:R-:W1:-:S12]  /*1e780*/  LDCU UR4, c[0x0][0x39c] ;  /* 0x00007380ff0477ac */ /* 0x000e580008000800 */
[----:B------:R1:W-:Y:S01]  /*1e790*/  @P1 STG.E.U8 desc[UR24][R88.64], R69 ;  /* 0x0000004558001986 */ /* 0x0003e2000c101118 */
[----:B0-----:R-:W-:Y:S01]  /*1e7a0*/  ISETP.LT.AND P1, PT, R2, UR6, !P3 ;  /* 0x0000000602007c0c */ /* 0x001fe2000df21270 */
[----:B------:R-:W0:Y:S01]  /*1e7b0*/  LDCU UR6, c[0x0][0x398] ;  /* 0x00007300ff0677ac */ /* 0x000e220008000800 */
[----:B-1----:R-:W-:Y:S01]  /*1e7c0*/  VIADD R69, R0, 0x18 ;  /* 0x0000001800457836 */ /* 0x002fe20000000000 */
[----:B------:R-:W2:Y:S10]  /*1e7d0*/  LDL.LU.64 R88, [R1+0x320] ;  /* 0x0003200001587983 */ /* 0x000eb40000300a00 */
[----:B---3--:R1:W-:Y:S01]  /*1e7e0*/  @P1 STG.E.U8 desc[UR24][R72.64], R83 ;  /* 0x0000005348001986 */ /* 0x0083e2000c101118 */
[----:B------:R-:W-:Y:S01]  /*1e7f0*/  ISETP.GE.AND P1, PT, R69, UR4, PT ;  /* 0x0000000445007c0c */ /* 0x000fe2000bf26270 */
[----:B------:R-:W3:Y:S02]  /*1e800*/  LDCU UR4, c[0x0][0x398] ;  /* 0x00007300ff0477ac */ /* 0x000ee40008000800 */
[----:B-1----:R-:W2:Y:S01]  /*1e810*/  LDL.LU.64 R72, [R1+0x318] ;  /* 0x0003180001487983 */ /* 0x002ea20000300a00 */
[----:B---3--:R-:W-:Y:S01]  /*1e820*/  ISETP.LT.AND P3, PT, R3, UR4, !P3 ;  /* 0x0000000403007c0c */ /* 0x008fe2000df61270 */
[----:B------:R-:W1:Y:S01]  /*1e830*/  LDCU UR4, c[0x0][0x39c] ;  /* 0x00007380ff0477ac */ /* 0x000e620008000800 */
[----:B------:R-:W-:-:S11]  /*1e840*/  PRMT R69, R83, 0x9910, RZ ;  /* 0x0000991053457816 */ /* 0x000fd600000000ff */
[----:B----4-:R3:W-:Y:S01]  /*1e850*/  @P3 STG.E.U8 desc[UR24][R80.64], R68 ;  /* 0x0000004450003986 */ /* 0x0107e2000c101118 */
[----:B0-----:R-:W-:Y:S01]  /*1e860*/  ISETP.LT.AND P3, PT, R2, UR6, !P4 ;  /* 0x0000000602007c0c */ /* 0x001fe2000e761270 */
[----:B------:R-:W0:Y:S01]  /*1e870*/  LDCU UR6, c[0x0][0x398] ;  /* 0x00007300ff0677ac */ /* 0x000e220008000800 */
[----:B------:R-:W-:Y:S01]  /*1e880*/  SHF.R.S32.HI R82, RZ, 0x8, R69 ;  /* 0x00000008ff527819 */ /* 0x000fe20000011445 */
[----:B------:R-:W-:Y:S01]  /*1e890*/  VIADD R69, R0, 0x19 ;  /* 0x0000001900457836 */ /* 0x000fe20000000000 */
[----:B---3--:R-:W-:Y:S01]  /*1e8a0*/  PRMT R68, R68, 0x9910, RZ ;  /* 0x0000991044447816 */ /* 0x008fe200000000ff */
[----:B------:R-:W3:Y:S08]  /*1e8b0*/  LDL.LU.64 R80, [R1+0x310] ;  /* 0x0003100001507983 */ /* 0x000ef00000300a00 */
[----:B-----5:R4:W-:Y:S01]  /*1e8c0*/  @P3 STG.E.U8 desc[UR24][R84.64], R82 ;  /* 0x0000005254003986 */ /* 0x0209e2000c101118 */
[----:B-1----:R-:W-:Y:S01]  /*1e8d0*/  ISETP.GE.AND P3, PT, R69, UR4, PT ;  /* 0x0000000445007c0c */ /* 0x002fe2000bf66270 */
[----:B------:R-:W1:Y:S01]  /*1e8e0*/  LDCU UR4, c[0x0][0x398] ;  /* 0x00007300ff0477ac */ /* 0x000e620008000800 */
[----:B----4-:R-:W-:-:S02]  /*1e8f0*/  IMAD.MOV.U32 R82, RZ, RZ, R68 ;  /* 0x000000ffff527224 */ /* 0x010fc400078e0044 */
[----:B------:R-:W4:Y:S01]  /*1e900*/  LDL.LU.64 R68, [R1+0x308] ;  /* 0x0003080001447983 */ /* 0x000f220000300a00 */
[C---:B-1----:R-:W-:Y:S01]  /*1e910*/  ISETP.LT.AND P4, PT, R3.reuse, UR4, !P4 ;  /* 0x0000000403007c0c */ /* 0x042fe2000e781270 */
[----:B------:R-:W1:Y:S01]  /*1e920*/  LDCU UR4, c[0x0][0x39c] ;  /* 0x00007380ff0477ac */ /* 0x000e620008000800 */
[----:B------:R-:W-:Y:S02]  /*1e930*/  SHF.R.S32.HI R84, RZ, 0x8, R82 ;  /* 0x00000008ff547819 */ /* 0x000fe40000011452 */
[----:B------:R-:W5:Y:S09]  /*1e940*/  LDL.LU.64 R82, [R1+0x2f8] ;  /* 0x0002f80001527983 */ /* 0x000f720000300a00 */
[----:B--2---:R2:W-:Y:S04]  /*1e950*/  @P4 STG.E.U8 desc[UR24][R90.64], R84 ;  /* 0x000000545a004986 */ /* 0x0045e8000c101118 */
[----:B--2---:R-:W2:Y:S01]  /*1e960*/  LDL.LU R90, [R1+0x750] ;  /* 0x00075000015a7983 */ /* 0x004ea20000300800 */
[----:B0-----:R-:W-:Y:S01]  /*1e970*/  ISETP.LT.AND P4, PT, R2, UR6, !P6 ;  /* 0x0000000602007c0c */ /* 0x001fe2000f781270 */
[----:B------:R-:W-:Y:S01]  /*1e980*/  VIADD R84, R0, 0x1a ;  /* 0x0000001a00547836 */ /* 0x000fe20000000000 */
[----:B------:R-:W0:Y:S11]  /*1e990*/  LDCU UR6, c[0x0][0x398] ;  /* 0x00007300ff0677ac */ /* 0x000e360008000800 */
[----:B--2---:R2:W-:Y:S04]  /*1e9a0*/  @P4 STG.E.U8 desc[UR24][R88.64], R90 ;  /* 0x0000005a58004986 */ /* 0x0045e8000c101118 */
[----:B--2---:R-:W5:Y:S01]  /*1e9b0*/  LDL.LU.64 R88, [R1+0x748] ;  /* 0x0007480001587983 */ /* 0x004f620000300a00 */
[----:B-1----:R-:W-:Y:S01]  /*1e9c0*/  ISETP.GE.AND P4, PT, R84, UR4, PT ;  /* 0x0000000454007c0c */ /* 0x002fe2000bf86270 */
[----:B------:R-:W1:Y:S02]  /*1e9d0*/  LDCU UR4, c[0x0][0x398] ;  /* 0x00007300ff0477ac */ /* 0x000e640008000800 */
[----:B------:R-:W2:Y:S01]  /*1e9e0*/  LDL.LU.64 R84, [R1+0x2f0] ;  /* 0x0002f00001547983 */ /* 0x000ea20000300a00 */
[----:B-1----:R-:W-:Y:S01]  /*1e9f0*/  ISETP.LT.AND P6, PT, R3, UR4, !P6 ;  /* 0x0000000403007c0c */ /* 0x002fe2000f7c1270 */
[----:B------:R-:W1:-:S12]  /*1ea00*/  LDCU UR4, c[0x0][0x39c] ;  /* 0x00007380ff0477ac */ /* 0x000e580008000800 */
[----:B------:R0:W-:Y:S04]  /*1ea10*/  @P6 STG.E.U8 desc[UR24][R72.64], R92 ;  /* 0x0000005c48006986 */ /* 0x0001e8000c101118 */
[----:B0-----:R-:W2:Y:S01]  /*1ea20*/  LDL.LU.64 R72, [R1+0x2e8] ;  /* 0x0002e80001487983 */ /* 0x001ea20000300a00 */
[----:B------:R-:W-:Y:S01]  /*1ea30*/  ISETP.LT.AND P6, PT, R2, UR6, !P0 ;  /* 0x0000000602007c0c */ /* 0x000fe2000c7c1270 */
[----:B------:R-:W0:Y:S01]  /*1ea40*/  LDCU UR6, c[0x0][0x398] ;  /* 0x00007300ff0677ac */ /* 0x000e220008000800 */
[----:B------:R-:W-:-:S04]  /*1ea50*/  PRMT R90, R90, 0x9910, RZ ;  /* 0x000099105a5a7816 */ /* 0x000fc800000000ff */
[----:B------:R-:W-:Y:S01]  /*1ea60*/  SHF.R.S32.HI R91, RZ, 0x8, R90 ;  /* 0x00000008ff5b7819 */ /* 0x000fe2000001145a */
[----:B------:R-:W-:-:S06]  /*1ea70*/  VIADD R90, R0, 0x1b ;  /* 0x0000001b005a7836 */ /* 0x000fcc0000000000 */
[----:B---3--:R3:W-:Y:S01]  /*1ea80*/  @P6 STG.E.U8 desc[UR24][R80.64], R91 ;  /* 0x0000005b50006986 */ /* 0x0087e2000c101118 */
[----:B-1----:R-:W-:Y:S01]  /*1ea90*/  ISETP.GE.AND P6, PT, R90, UR4, PT ;  /* 0x000000045a007c0c */ /* 0x002fe2000bfc6270 */
[----:B------:R-:W1:Y:S02]  /*1eaa0*/  LDCU UR4, c[0x0][0x398] ;  /* 0x00007300ff0477ac */ /* 0x000e640008000800 */
[----:B---3--:R-:W3:Y:S04]  /*1eab0*/  LDL.LU.64 R80, [R1+0x740] ;  /* 0x0007400001507983 */ /* 0x008ee80000300a00 */
[----:B------:R-:W3:Y:S01]  /*1eac0*/  LDL.LU.64 R90, [R1+0x2e0] ;  /* 0x0002e000015a7983 */ /* 0x000ee20000300a00 */
[----:B-1----:R-:W-:Y:S01]  /*1ead0*/  ISETP.LT.AND P0, PT, R3, UR4, !P0 ;  /* 0x0000000403007c0c */ /* 0x002fe2000c701270 */
[----:B------:R-:W1:Y:S01]  /*1eae0*/  LDCU UR4, c[0x0][0x39c] ;  /* 0x00007380ff0477ac */ /* 0x000e620008000800 */
[----:B------:R-:W-:-:S04]  /*1eaf0*/  PRMT R92, R92, 0x9910, RZ ;  /* 0x000099105c5c7816 */ /* 0x000fc800000000ff */
[----:B------:R-:W-:-:S07]  /*1eb00*/  SHF.R.S32.HI R92, RZ, 0x8, R92 ;  /* 0x00000008ff5c7819 */ /* 0x000fce000001145c */
[----:B----4-:R4:W-:Y:S01]  /*1eb10*/  @P0 STG.E.U8 desc[UR24][R68.64], R92 ;  /* 0x0000005c44000986 */ /* 0x0109e2000c101118 */
[----:B0-----:R-:W-:Y:S01]  /*1eb20*/  ISETP.LT.AND P0, PT, R2, UR6, !P2 ;  /* 0x0000000602007c0c */ /* 0x001fe2000d701270 */
[----:B------:R-:W0:Y:S01]  /*1eb30*/  LDCU UR6, c[0x0][0x398] ;  /* 0x00007300ff0677ac */ /* 0x000e220008000800 */
[----:B----4-:R-:W-:Y:S01]  /*1eb40*/  VIADD R92, R0, 0x1c ;  /* 0x0000001c005c7836 */ /* 0x010fe20000000000 */
[----:B------:R-:W4:Y:S10]  /*1eb50*/  LDL.LU.64 R68, [R1+0x738] ;  /* 0x0007380001447983 */ /* 0x000f340000300a00 */
[----:B-----5:R5:W-:Y:S01]  /*1eb60*/  @P0 STG.E.U8 desc[UR24][R82.64], R89 ;  /* 0x0000005952000986 */ /* 0x020be2000c101118 */
[----:B-1----:R-:W-:Y:S01]  /*1eb70*/  ISETP.GE.AND P0, PT, R92, UR4, PT ;  /* 0x000000045c007c0c */ /* 0x002fe2000bf06270 */
[----:B------:R-:W1:Y:S01]  /*1eb80*/  LDCU UR4, c[0x0][0x398] ;  /* 0x00007300ff0477ac */ /* 0x000e620008000800 */
[----:B-----5:R-:W-:Y:S01]  /*1eb90*/  PRMT R89, R89, 0x9910, RZ ;  /* 0x0000991059597816 */ /* 0x020fe200000000ff */
[----:B------:R-:W5:Y:S01]  /*1eba0*/  LDL.LU.64 R82, [R1+0x730] ;  /* 0x0007300001527983 */ /* 0x000f620000300a00 */
[----:B-1----:R-:W-:Y:S01]  /*1ebb0*/  ISETP.LT.AND P2, PT, R3, UR4, !P2 ;  /* 0x0000000403007c0c */ /* 0x002fe2000d741270 */
[----:B------:R-:W1:Y:S01]  /*1ebc0*/  LDCU UR4, c[0x0][0x39c] ;  /* 0x00007380ff0477ac */ /* 0x000e620008000800 */
[----:B------:R-:W-:Y:S01]  /*1ebd0*/  SHF.R.S32.HI R89, RZ, 0x8, R89 ;  /* 0x00000008ff597819 */ /* 0x000fe20000011459 */
[----:B------:R-:W-:-:S10]  /*1ebe0*/  VIADD R92, R0, 0x1d ;  /* 0x0000001d005c7836 */ /* 0x000fd40000000000 */
[----:B--2---:R2:W-:Y:S01]  /*1ebf0*/  @P2 STG.E.U8 desc[UR24][R84.64], R93 ;  /* 0x0000005d54002986 */ /* 0x0045e2000c101118 */
[----:B0-----:R-:W-:Y:S01]  /*1ec00*/  ISETP.LT.AND P2, PT, R2, UR6, !P5 ;  /* 0x0000000602007c0c */ /* 0x001fe2000ef41270 */
[----:B------:R-:W0:Y:S01]  /*1ec10*/  LDCU UR6, c[0x0][0x398] ;  /* 0x00007300ff0677ac */ /* 0x000e220008000800 */
[----:B--2---:R-:W-:Y:S01]  /*1ec20*/  PRMT R93, R93, 0x9910, RZ ;  /* 0x000099105d5d7816 */ /* 0x004fe200000000ff */
[----:B------:R-:W2:Y:S10]  /*1ec30*/  LDL.LU.64 R84, [R1+0x728] ;  /* 0x0007280001547983 */ /* 0x000eb40000300a00 */
[----:B------:R0:W-:Y:S01]  /*1ec40*/  @P2 STG.E.U8 desc[UR24][R72.64], R89 ;  /* 0x0000005948002986 */ /* 0x0001e2000c101118 */
[----:B-1----:R-:W-:Y:S01]  /*1ec50*/  ISETP.GE.AND P2, PT, R92, UR4, PT ;  /* 0x000000045c007c0c */ /* 0x002fe2000bf46270 */
[----:B------:R-:W1:Y:S01]  /*1ec60*/  LDCU UR4, c[0x0][0x398] ;  /* 0x00007300ff0477ac */ /* 0x000e620008000800 */
[----:B------:R-:W-:Y:S01]  /*1ec70*/  SHF.R.S32.HI R93, RZ, 0x8, R93 ;  /* 0x00000008ff5d7819 */ /* 0x000fe2000001145d */
[----:B0-----:R-:W2:Y:S04]  /*1ec80*/  LDL.LU.64 R72, [R1+0x720] ;  /* 0x0007200001487983 */ /* 0x001ea80000300a00 */
[----:B------:R-:W2:Y:S01]  /*1ec90*/  LDL.LU R89, [R1+0x71c] ;  /* 0x00071c0001597983 */ /* 0x000ea20000300800 */
[----:B-1----:R-:W-:-:S03]  /*1eca0*/  ISETP.LT.AND P5, PT, R3, UR4, !P5 ;  /* 0x0000000403007c0c */ /* 0x002fc6000efa1270 */
[----:B------:R-:W2:Y:S01]  /*1ecb0*/  LDL.LU R92, [R1+0x718] ;  /* 0x00071800015c7983 */ /* 0x000ea20000300800 */
[----:B------:R-:W0:Y:S09]  /*1ecc0*/  LDCU UR4, c[0x0][0x39c] ;  /* 0x00007380ff0477ac */ /* 0x000e320008000800 */
[----:B---3--:R1:W-:Y:S04]  /*1ecd0*/  @P5 STG.E.U8 desc[UR24][R90.64], R93 ;  /* 0x0000005d5a005986 */ /* 0x0083e8000c101118 */
[----:B-1----:R-:W3:Y:S04]  /*1ece0*/  LDL.LU.64 R90, [R1+0x710] ;  /* 0x00071000015a7983 */ /* 0x002ee80000300a00 */
[----:B------:R-:W2:Y:S01]  /*1ecf0*/  LDL.LU R93, [R1+0x708] ;  /* 0x00070800015d7983 */ /* 0x000ea20000300800 */
[----:B------:R-:W-:Y:S01]  /*1ed00*/  ISETP.LT.AND P5, PT, R2, UR6, !P1 ;  /* 0x0000000602007c0c */ /* 0x000fe2000cfa1270 */
[----:B------:R-:W1:-:S12]  /*1ed10*/  LDCU UR6, c[0x0][0x398] ;  /* 0x00007300ff0677ac */ /* 0x000e580008000800 */
[----:B--2---:R2:W-:Y:S02]  /*1ed20*/  @P5 STG.E.U8 desc[UR24][R92.64], R77 ;  /* 0x0000004d5c005986 */ /* 0x0045e4000c101118 */
[----:B--2---:R-:W-:-:S05]  /*1ed30*/  VIADD R93, R0, 0x1e ;  /* 0x0000001e005d7836 */ /* 0x004fca0000000000 */
[----:B0-----:R-:W-:Y:S01]  /*1ed40*/  ISETP.GE.AND P5, PT, R93, UR4, PT ;  /* 0x000000045d007c0c */ /* 0x001fe2000bfa6270 */
[----:B------:R-:W0:Y:S02]  /*1ed50*/  LDCU UR4, c[0x0][0x398] ;  /* 0x00007300ff0477ac */ /* 0x000e240008000800 */
[----:B0-----:R-:W-:Y:S01]  /*1ed60*/  ISETP.LT.AND P1, PT, R3, UR4, !P1 ;  /* 0x0000000403007c0c */ /* 0x001fe2000cf21270 */
[----:B------:R-:W0:-:S12]  /*1ed70*/  LDCU UR4, c[0x0][0x39c] ;  /* 0x00007380ff0477ac */ /* 0x000e180008000800 */
[----:B---3--:R2:W-:Y:S02]  /*1ed80*/  @P1 STG.E.U8 desc[UR24][R90.64], R75 ;  /* 0x0000004b5a001986 */ /* 0x0085e4000c101118 */
[----:B--2---:R-:W-:Y:S02]  /*1ed90*/  PRMT R91, R77, 0x9910, RZ ;  /* 0x000099104d5b7816 */ /* 0x004fe400000000ff */
[----:B------:R-:W2:Y:S01]  /*1eda0*/  LDL.LU R77, [R1+0x704] ;  /* 0x00070400014d7983 */ /* 0x000ea20000300800 */
[----:B-1----:R-:W-:Y:S01]  /*1edb0*/  ISETP.LT.AND P1, PT, R2, UR6, !P3 ;  /* 0x0000000602007c0c */ /* 0x002fe2000df21270 */
[----:B------:R-:W-:Y:S01]  /*1edc0*/  VIADD R90, R0, 0x1f ;  /* 0x0000001f005a7836 */ /* 0x000fe20000000000 */
[----:B------:R-:W-:Y:S01]  /*1edd0*/  SHF.R.S32.HI R91, RZ, 0x8, R91 ;  /* 0x00000008ff5b7819 */ /* 0x000fe2000001145b */
[----:B------:R-:W3:Y:S01]  /*1ede0*/  LDL.LU.64 R92, [R1+0x300] ;  /* 0x00030000015c7983 */ /* 0x000ee20000300a00 */
[----:B------:R-:W1:Y:S09]  /*1edf0*/  LDCU UR6, c[0x0][0x398] ;  /* 0x00007300ff0677ac */ /* 0x000e720008000800 */
[----:B------:R1:W-:Y:S01]  /*1ee00*/  @P1 STG.E.U8 desc[UR24][R88.64], R91 ;  /* 0x0000005b58001986 */ /* 0x0003e2000c101118 */
[----:B0-----:R-:W-:Y:S01]  /*1ee10*/  ISETP.GE.AND P1, PT, R90, UR4, PT ;  /* 0x000000045a007c0c */ /* 0x001fe2000bf26270 */
[----:B------:R-:W0:Y:S01]  /*1ee20*/  LDCU UR4, c[0x0][0x398] ;  /* 0x00007300ff0477ac */ /* 0x000e220008000800 */
[----:B-1----:R-:W-:Y:S01]  /*1ee30*/  PRMT R88, R75, 0x9910, RZ ;  /* 0x000099104b587816 */ /* 0x002fe200000000ff */
[----:B------:R-:W3:Y:S01]  /*1ee40*/  LDL.LU R91, [R1+0x25c] ;  /* 0x00025c00015b7983 */ /* 0x000ee20000300800 */
[----:B0-----:R-:W-:-:S03]  /*1ee50*/  ISETP.LT.AND P3, PT, R3, UR4, !P3 ;  /* 0x0000000403007c0c */ /* 0x001fc6000df61270 */
[----:B------:R-:W3:Y:S01]  /*1ee60*/  LDL.LU R89, [R1+0x6c] ;  /* 0x00006c0001597983 */ /* 0x000ee20000300800 */
[----:B------:R-:W-:Y:S01]  /*1ee70*/  SHF.R.S32.HI R88, RZ, 0x8, R88 ;  /* 0x00000008ff587819 */ /* 0x000fe20000011458 */
[----:B------:R-:W0:Y:S02]  /*1ee80*/  LDCU UR4, c[0x0][0x398] ;  /* 0x00007300ff0477ac */ /* 0x000e240008000800 */
[----:B------:R-:W3:Y:S04]  /*1ee90*/  LDL.LU R90, [R1+0x254] ;  /* 0x00025400015a7983 */ /* 0x000ee80000300800 */
[----:B------:R-:W3:Y:S04]  /*1eea0*/  LDL.LU R75, [R1+0x700] ;  /* 0x00070000014b7983 */ /* 0x000ee80000300800 */
[----:B--2---:R1:W-:Y:S04]  /*1eeb0*/  @P3 STG.E.U8 desc[UR24][R76.64], R88 ;  /* 0x000000584c003986 */ /* 0x0043e8000c101118 */
[----:B-1----:R-:W2:Y:S04]  /*1eec0*/  LDL.LU R88, [R1+0x250] ;  /* 0x0002500001587983 */ /* 0x002ea80000300800 */
[----:B------:R-:W4:Y:S04]  /*1eed0*/  LDL.LU R76, [R1+0x258] ;  /* 0x00025800014c7983 */ /* 0x000f280000300800 */
[----:B------:R-:W4:Y:S01]  /*1eee0*/  LDL.LU R77, [R1+0x68] ;  /* 0x00006800014d7983 */ /* 0x000f220000300800 */
[----:B------:R-:W-:Y:S01]  /*1eef0*/  ISETP.LT.AND P3, PT, R2, UR6, !P4 ;  /* 0x0000000602007c0c */ /* 0x000fe2000e761270 */
[----:B------:R-:W1:-:S12]  /*1ef00*/  LDCU UR6, c[0x0][0x39c] ;  /* 0x00007380ff0677ac */ /* 0x000e580008000800 */
[----:B---3--:R3:W-:Y:S02]  /*1ef10*/  @P3 STG.E.U8 desc[UR24][R74.64], R86 ;  /* 0x000000564a003986 */ /* 0x0087e4000c101118 */
[----:B---3--:R-:W-:Y:S02]  /*1ef20*/  PRMT R75, R86, 0x9910, RZ ;  /* 0x00009910564b7816 */ /* 0x008fe400000000ff */
[----:B------:R-:W3:Y:S01]  /*1ef30*/  LDL.LU R86, [R1+0x6fc] ;  /* 0x0006fc0001567983 */ /* 0x000ee20000300800 */
[----:B0-----:R-:W-:Y:S01]  /*1ef40*/  ISETP.LT.AND P4, PT, R3, UR4, !P4 ;  /* 0x0000000403007c0c */ /* 0x001fe2000e781270 */
[----:B------:R-:W0:Y:S01]  /*1ef50*/  LDCU UR4, c[0x0][0x39c] ;  /* 0x00007380ff0477ac */ /* 0x000e220008000800 */
[----:B--2---:R-:W-:Y:S02]  /*1ef60*/  F2FP.SATFINITE.E4M3.F32.PACK_AB_MERGE_C R90, R90, R88, RZ ;  /* 0x000000585a5a723e */ /* 0x004fe400048070ff */
[----:B----4-:R-:W-:Y:S02]  /*1ef70*/  F2FP.SATFINITE.E4M3.F32.PACK_AB_MERGE_C R88, R89, R77, RZ ;  /* 0x0000004d5958723e */ /* 0x010fe400048070ff */
[----:B------:R-:W-:-:S02]  /*1ef80*/  F2FP.SATFINITE.E4M3.F32.PACK_AB_MERGE_C R89, R73, R72, RZ ;  /* 0x000000484959723e */ /* 0x000fc400048070ff */
[----:B------:R-:W2:Y:S04]  /*1ef90*/  LDL.LU R72, [R1+0x6f8] ;  /* 0x0006f80001487983 */ /* 0x000ea80000300800 */
[----:B------:R-:W2:Y:S01]  /*1efa0*/  LDL.LU R73, [R1+0x6f4] ;  /* 0x0006f40001497983 */ /* 0x000ea20000300800 */
[----:B------:R-:W-:Y:S01]  /*1efb0*/  F2FP.SATFINITE.E4M3.F32.PACK_AB_MERGE_C R91, R91, R76, RZ ;  /* 0x0000004c5b5b723e */ /* 0x000fe200048070ff */
[----:B------:R-:W-:Y:S02]  /*1efc0*/  VIADD R76, R87, UR30 ;  /* 0x0000001e574c7c36 */ /* 0x000fe40008000000 */
[----:B------:R-:W3:Y:S04]  /*1efd0*/  LDL.LU R87, [R1+0x6f0] ;  /* 0x0006f00001577983 */ /* 0x000ee80000300800 */
[----:B------:R4:W-:Y:S04]  /*1efe0*/  @P4 STG.E.U8 desc[UR24][R92.64], R88 ;  /* 0x000000585c004986 */ /* 0x0009e8000c101118 */
[----:B----4-:R-:W4:Y:S04]  /*1eff0*/  LDL.LU R92, [R1+0x78] ;  /* 0x00007800015c7983 */ /* 0x010f280000300800 */
[----:B------:R-:W4:Y:S01]  /*1f000*/  LDL.LU R93, [R1+0x7c] ;  /* 0x00007c00015d7983 */ /* 0x000f220000300800 */
[----:B------:R-:W-:Y:S01]  /*1f010*/  ISETP.LT.AND P3, PT, R2, UR9, !P6 ;  /* 0x0000000902007c0c */ /* 0x000fe2000f761270 */
[----:B------:R-:W0:Y:S01]  /*1f020*/  LDCU UR9, c[0x0][0x398] ;  /* 0x00007300ff0977ac */ /* 0x000e220008000800 */
[----:B------:R-:W-:-:S02]  /*1f030*/  SHF.R.S32.HI R75, RZ, 0x8, R75 ;  /* 0x00000008ff4b7819 */ /* 0x000fc4000001144b */
[----:B------:R-:W-:Y:S02]  /*1f040*/  SHF.R.S32.HI R77, RZ, 0x1f, R76 ;  /* 0x0000001fff4d7819 */ /* 0x000fe4000001144c */
[----:B------:R-:W-:Y:S02]  /*1f050*/  IADD3 R74, P4, PT, R76, R69, RZ ;  /* 0x000000454c4a7210 */ /* 0x000fe40007f9e0ff */
[----:B------:R-:W-:Y:S01]  /*1f060*/  ISETP.LT.AND P6, PT, R3, UR10, !P6 ;  /* 0x0000000a03007c0c */ /* 0x000fe2000f7c1270 */
[----:B------:R-:W0:Y:S01]  /*1f070*/  LDCU UR10, c[0x0][0x398] ;  /* 0x00007300ff0a77ac */ /* 0x000e220008000800 */
[----:B------:R-:W-:-:S04]  /*1f080*/  PRMT R88, R88, 0x9910, RZ ;  /* 0x0000991058587816 */ /* 0x000fc800000000ff */
[----:B------:R-:W-:Y:S01]  /*1f090*/  SHF.R.S32.HI R88, RZ, 0x8, R88 ;  /* 0x00000008ff587819 */ /* 0x000fe20000011458 */
[----:B--2---:R2:W-:Y:S02]  /*1f0a0*/  @P3 STG.E.U8 desc[UR24][R72.64], R75 ;  /* 0x0000004b48003986 */ /* 0x0045e4000c101118 */
[----:B--2---:R-:W-:Y:S01]  /*1f0b0*/  IADD3 R72, P3, PT, R76, R70, RZ ;  /* 0x000000464c487210 */ /* 0x004fe20007f7e0ff */
[----:B------:R-:W-:-:S04]  /*1f0c0*/  IMAD.X R75, R77, 0x1, R68, P4 ;  /* 0x000000014d4b7824 */ /* 0x000fc800020e0644 */
[----:B------:R-:W-:Y:S01]  /*1f0d0*/  IMAD.X R73, R77, 0x1, R71, P3 ;  /* 0x000000014d497824 */ /* 0x000fe200018e0647 */
[----:B------:R-:W-:Y:S01]  /*1f0e0*/  ISETP.LT.AND P3, PT, R2, UR12, !P0 ;  /* 0x0000000c02007c0c */ /* 0x000fe2000c761270 */
[C---:B------:R-:W-:Y:S01]  /*1f0f0*/  VIADD R77, R0.reuse, 0x20 ;  /* 0x00000020004d7836 */ /* 0x040fe20000000000 */
[----:B------:R-:W-:Y:S01]  /*1f100*/  ISETP.LT.AND P4, PT, R3, UR14, !P0 ;  /* 0x0000000e03007c0c */ /* 0x000fe2000c781270 */
[----:B---3--:R2:W-:Y:S01]  /*1f110*/  @P6 STG.E.U8 desc[UR24][R86.64], R88 ;  /* 0x0000005856006986 */ /* 0x0085e2000c101118 */
[----:B------:R-:W3:Y:S02]  /*1f120*/  LDCU UR12, c[0x0][0x398] ;  /* 0x00007300ff0c77ac */ /* 0x000ee40008000800 */
[----:B0-----:R-:W-:Y:S01]  /*1f130*/  ISETP.GE.AND P0, PT, R77, UR4, PT ;  /* 0x000000044d007c0c */ /* 0x001fe2000bf06270 */
[----:B------:R-:W-:Y:S01]  /*1f140*/  VIADD R77, R0, 0x21 ;  /* 0x00000021004d7836 */ /* 0x000fe20000000000 */
[----:B------:R-:W0:Y:S04]  /*1f150*/  LDCU UR4, c[0x0][0x39c] ;  /* 0x00007380ff0477ac */ /* 0x000e280008000800 */
[----:B-1----:R-:W-:Y:S01]  /*1f160*/  ISETP.GE.AND P6, PT, R77, UR6, PT ;  /* 0x000000064d007c0c */ /* 0x002fe2000bfc6270 */
[----:B------:R-:W-:Y:S01]  /*1f170*/  @P3 STG.E.U8 desc[UR24][R84.64], R90 ;  /* 0x0000005a54003986 */ /* 0x000fe2000c101118 */
[----:B------:R-:W-:Y:S01]  /*1f180*/  PRMT R77, R90, 0x9910, RZ ;  /* 0x000099105a4d7816 */ /* 0x000fe200000000ff */
[----:B------:R-:W1:Y:S01]  /*1f190*/  LDCU UR14, c[0x0][0x398] ;  /* 0x00007300ff0e77ac */ /* 0x000e620008000800 */
[----:B------:R-:W-:Y:S01]  /*1f1a0*/  ISETP.LT.AND P3, PT, R2, UR16, !P2 ;  /* 0x0000001002007c0c */ /* 0x000fe2000d761270 */
[----:B-----5:R5:W-:Y:S01]  /*1f1b0*/  @P4 STG.E.U8 desc[UR24][R82.64], R89 ;  /* 0x0000005952004986 */ /* 0x020be2000c101118 */
[----:B------:R-:W-:Y:S01]  /*1f1c0*/  VIADD R76, R76, UR30 ;  /* 0x0000001e4c4c7c36 */ /* 0x000fe20008000000 */
[----:B------:R-:W0:Y:S02]  /*1f1d0*/  LDCU UR16, c[0x0][0x398] ;  /* 0x00007300ff1077ac */ /* 0x000e240008000800 */
[----:B--2---:R-:W2:Y:S01]  /*1f1e0*/  LDL.LU R86, [R1+0x260] ;  /* 0x0002600001567983 */ /* 0x004ea20000300800 */
[----:B------:R-:W0:Y:S03]  /*1f1f0*/  LDCU UR6, c[0x0][0x39c] ;  /* 0x00007380ff0677ac */ /* 0x000e260008000800 */
[----:B------:R-:W2:Y:S01]  /*1f200*/  LDL.LU R87, [R1+0x264] ;  /* 0x0002640001577983 */ /* 0x000ea20000300800 */
[----:B-----5:R-:W-:-:S05]  /*1f210*/  IMAD.MOV.U32 R82, RZ, RZ, R77 ;  /* 0x000000ffff527224 */ /* 0x020fca00078e004d */
[----:B------:R-:W-:-:S05]  /*1f220*/  SHF.R.S32.HI R82, RZ, 0x8, R82 ;  /* 0x00000008ff527819 */ /* 0x000fca0000011452 */
[----:B------:R4:W-:Y:S02]  /*1f230*/  @P3 STG.E.U8 desc[UR24][R80.64], R82 ;  /* 0x0000005250003986 */ /* 0x0009e4000c101118 */
[----:B----4-:R-:W-:Y:S02]  /*1f240*/  F2FP.SATFINITE.E4M3.F32.PACK_AB_MERGE_C R81, R93, R92, RZ ;  /* 0x0000005c5d51723e */ /* 0x010fe400048070ff */
[----:B------:R-:W4:Y:S04]  /*1f250*/  LDL.LU R92, [R1+0x80] ;  /* 0x00008000015c7983 */ /* 0x000f280000300800 */
[----:B------:R-:W4:Y:S01]  /*1f260*/  LDL.LU R93, [R1+0x84] ;  /* 0x00008400015d7983 */ /* 0x000f220000300800 */
[----:B------:R-:W-:Y:S02]  /*1f270*/  ISETP.LT.AND P2, PT, R3, UR9, !P2 ;  /* 0x0000000903007c0c */ /* 0x000fe4000d741270 */
[----:B------:R-:W-:Y:S01]  /*1f280*/  ISETP.LT.AND P4, PT, R2, UR10, !P5 ;  /* 0x0000000a02007c0c */ /* 0x000fe2000ef81270 */
[----:B------:R-:W-:Y:S01]  /*1f290*/  VIADD R77, R0, 0x22 ;  /* 0x00000022004d7836 */ /* 0x000fe20000000000 */
[----:B------:R-:W-:Y:S01]  /*1f2a0*/  PRMT R83, R89, 0x9910, RZ ;  /* 0x0000991059537816 */ /* 0x000fe200000000ff */
[----:B------:R-:W5:Y:S01]  /*1f2b0*/  LDCU UR9, c[0x0][0x398] ;  /* 0x00007300ff0977ac */ /* 0x000f620008000800 */
[----:B---3--:R-:W-:-:S02]  /*1f2c0*/  ISETP.LT.AND P5, PT, R3, UR12, !P5 ;  /* 0x0000000c03007c0c */ /* 0x008fc4000efa1270 */
[----:B------:R-:W-:Y:S01]  /*1f2d0*/  SHF.R.S32.HI R80, RZ, 0x8, R83 ;  /* 0x00000008ff507819 */ /* 0x000fe20000011453 */
[----:B------:R-:W3:Y:S01]  /*1f2e0*/  LDCU UR10, c[0x0][0x398] ;  /* 0x00007300ff0a77ac */ /* 0x000ee20008000800 */
[----:B0-----:R-:W-:Y:S01]  /*1f2f0*/  ISETP.GE.AND P3, PT, R77, UR4, PT ;  /* 0x000000044d007c0c */ /* 0x001fe2000bf66270 */
[----:B------:R-:W0:Y:S02]  /*1f300*/  LDCU UR4, c[0x0][0x39c] ;  /* 0x00007380ff0477ac */ /* 0x000e240008000800 */
[----:B------:R5:W-:Y:S01]  /*1f310*/  @P2 STG.E.U8 desc[UR24][R78.64], R80 ;  /* 0x000000504e002986 */ /* 0x000be2000c101118 */
[----:B------:R-:W0:Y:S03]  /*1f320*/  LDCU UR12, c[0x0][0x398] ;  /* 0x00007300ff0c77ac */ /* 0x000e260008000800 */
[----:B------:R3:W-:Y:S01]  /*1f330*/  @P4 STG.E.U8 desc[UR24][R74.64], R91 ;  /* 0x0000005b4a004986 */ /* 0x0007e2000c101118 */
[----:B-1----:R-:W-:Y:S01]  /*1f340*/  ISETP.LT.AND P4, PT, R2, UR14, !P1 ;  /* 0x0000000e02007c0c */ /* 0x002fe2000cf81270 */
[----:B------:R-:W-:Y:S01]  /*1f350*/  VIADD R77, R0, 0x23 ;  /* 0x00000023004d7836 */ /* 0x000fe20000000000 */
[----:B-----5:R-:W-:Y:S01]  /*1f360*/  PRMT R78, R91, 0x9910, RZ ;  /* 0x000099105b4e7816 */ /* 0x020fe200000000ff */
[----:B------:R1:W-:Y:S01]  /*1f370*/  @P5 STG.E.U8 desc[UR24][R72.64], R81 ;  /* 0x0000005148005986 */ /* 0x0003e2000c101118 */
[----:B------:R-:W-:Y:S01]  /*1f380*/  PRMT R79, R81, 0x9910, RZ ;  /* 0x00009910514f7816 */ /* 0x000fe200000000ff */
[----:B------:R-:W5:Y:S01]  /*1f390*/  LDCU UR14, c[0x0][0x398] ;  /* 0x00007300ff0e77ac */ /* 0x000f620008000800 */
[----:B---3--:R-:W-:-:S02]  /*1f3a0*/  IADD3 R74, P5, PT, R76, R69, RZ ;  /* 0x000000454c4a7210 */ /* 0x008fc40007fbe0ff */
[----:B------:R-:W-:Y:S02]  /*1f3b0*/  SHF.R.S32.HI R78, RZ, 0x8, R78 ;  /* 0x00000008ff4e7819 */ /* 0x000fe4000001144e */
[----:B-1----:R-:W-:-:S05]  /*1f3c0*/  SHF.R.S32.HI R73, RZ, 0x1f, R76 ;  /* 0x0000001fff497819 */ /* 0x002fca000001144c */
[----:B------:R-:W-:Y:S01]  /*1f3d0*/  IMAD.X R75, R73, 0x1, R68, P5 ;  /* 0x00000001494b7824 */ /* 0x000fe200028e0644 */
[----:B------:R-:W-:Y:S02]  /*1f3e0*/  ISETP.LT.AND P2, PT, R3, UR18, !P1 ;  /* 0x0000001203007c0c */ /* 0x000fe4000cf41270 */
[----:B0-----:R-:W-:Y:S01]  /*1f3f0*/  ISETP.GE.AND P1, PT, R77, UR4, PT ;  /* 0x000000044d007c0c */ /* 0x001fe2000bf26270 */
[----:B------:R-:W0:Y:S01]  /*1f400*/  LDCU UR4, c[0x0][0x39c] ;  /* 0x00007380ff0477ac */ /* 0x000e220008000800 */
[----:B------:R2:W-:Y:S01]  /*1f410*/  @P4 STG.E.U8 desc[UR24][R74.64], R78 ;  /* 0x0000004e4a004986 */ /* 0x0005e2000c101118 */
[----:B------:R-:W-:Y:S02]  /*1f420*/  SHF.R.S32.HI R77, RZ, 0x8, R79 ;  /* 0x00000008ff4d7819 */ /* 0x000fe4000001144f */
[----:B--2---:R-:W-:Y:S02]  /*1f430*/  F2FP.SATFINITE.E4M3.F32.PACK_AB_MERGE_C R78, R87, R86, RZ ;  /* 0x00000056574e723e */ /* 0x004fe400048070ff */
[----:B------:R-:W2:Y:S04]  /*1f440*/  LDL.LU R86, [R1+0x268] ;  /* 0x0002680001567983 */ /* 0x000ea80000300800 */
[----:B------:R-:W2:Y:S01]  /*1f450*/  LDL.LU R87, [R1+0x26c] ;  /* 0x00026c0001577983 */ /* 0x000ea20000300800 */
[----:B----4-:R-:W-:-:S03]  /*1f460*/  F2FP.SATFINITE.E4M3.F32.PACK_AB_MERGE_C R79, R93, R92, RZ ;  /* 0x0000005c5d4f723e */ /* 0x010fc600048070ff */
[----:B------:R-:W3:Y:S04]  /*1f470*/  LDL.LU R92, [R1+0x88] ;  /* 0x00008800015c7983 */ /* 0x000ee80000300800 */
[----:B------:R-:W3:Y:S01]  /*1f480*/  LDL.LU R93, [R1+0x8c] ;  /* 0x00008c00015d7983 */ /* 0x000ee20000300800 */
[C---:B------:R-:W-:Y:S01]  /*1f490*/  IADD3 R72, P5, PT, R76.reuse, R70, RZ ;  /* 0x000000464c487210 */ /* 0x040fe20007fbe0ff */
[----:B------:R-:W-:-:S04]  /*1f4a0*/  VIADD R76, R76, UR30 ;  /* 0x0000001e4c4c7c36 */ /* 0x000fc80008000000 */
[----:B------:R-:W-:Y:S01]  /*1f4b0*/  IMAD.X R73, R73, 0x1, R71, P5 ;  /* 0x0000000149497824 */ /* 0x000fe200028e0647 */
[----:B------:R-:W-:-:S04]  /*1f4c0*/  ISETP.LT.AND P4, PT, R2, UR16, !P0 ;  /* 0x0000001002007c0c */ /* 0x000fc8000c781270 */
[----:B------:R1:W-:Y:S01]  /*1f4d0*/  @P2 STG.E.U8 desc[UR24][R72.64], R77 ;  /* 0x0000004d48002986 */ /* 0x0003e2000c101118 */
[----:B------:R-:W-:Y:S02]  /*1f4e0*/  IADD3 R74, P2, PT, R76, R69, RZ ;  /* 0x000000454c4a7210 */ /* 0x000fe40007f5e0ff */
[----:B------:R-:W-:Y:S01]  /*1f4f0*/  ISETP.LT.AND P5, PT, R3, UR9, !P0 ;  /* 0x0000000903007c0c */ /* 0x000fe2000c7a1270 */
[----:B------:R-:W4:Y:S01]  /*1f500*/  LDCU UR9, c[0x0][0x398] ;  /* 0x00007300ff0977ac */ /* 0x000f220008000800 */
[----:B-1----:R-:W-:Y:S01]  /*1f510*/  VIADD R72, R0, 0x24 ;  /* 0x0000002400487836 */ /* 0x002fe20000000000 */
[----:B------:R-:W-:-:S04]  /*1f520*/  SHF.R.S32.HI R73, RZ, 0x1f, R76 ;  /* 0x0000001fff497819 */ /* 0x000fc8000001144c */
[----:B------:R-:W-:Y:S01]  /*1f530*/  ISETP.GE.AND P0, PT, R72, UR6, PT ;  /* 0x0000000648007c0c */ /* 0x000fe2000bf06270 */
[C---:B------:R-:W-:Y:S01]  /*1f540*/  IMAD.X R75, R73.reuse, 0x1, R68, P2 ;  /* 0x00000001494b7824 */ /* 0x040fe200010e0644 */
[C---:B------:R-:W-:Y:S01]  /*1f550*/  IADD3 R72, P2, PT, R76.reuse, R70, RZ ;  /* 0x000000464c487210 */ /* 0x040fe20007f5e0ff */
[----:B------:R-:W-:Y:S01]  /*1f560*/  VIADD R76, R76, UR30 ;  /* 0x0000001e4c4c7c36 */ /* 0x000fe20008000000 */
[----:B------:R-:W1:Y:S03]  /*1f570*/  LDCU UR6, c[0x0][0x398] ;  /* 0x00007300ff0677ac */ /* 0x000e660008000800 */
[----:B------:R-:W-:Y:S01]  /*1f580*/  IMAD.X R73, R73, 0x1, R71, P2 ;  /* 0x0000000149497824 */ /* 0x000fe200010e0647 */
[----:B------:R0:W-:Y:S01]  /*1f590*/  @P4 STG.E.U8 desc[UR24][R74.64], R78 ;  /* 0x0000004e4a004986 */ /* 0x0001e2000c101118 */
[----:B------:R-:W-:Y:S01]  /*1f5a0*/  ISETP.LT.AND P4, PT, R2, UR10, !P6 ;  /* 0x0000000a02007c0c */ /* 0x000fe2000f781270 */
[----:B------:R-:W-:Y:S01]  /*1f5b0*/  VIADD R77, R0, 0x25 ;  /* 0x00000025004d7836 */ /* 0x000fe20000000000 */
[----:B------:R-:W1:Y:S01]  /*1f5c0*/  LDCU UR10, c[0x0][0x398] ;  /* 0x00007300ff0a77ac */ /* 0x000e620008000800 */
[----:B------:R4:W-:Y:S01]  /*1f5d0*/  @P5 STG.E.U8 desc[UR24][R72.64], R79 ;  /* 0x0000004f48005986 */ /* 0x0009e2000c101118 */
[----:B0-----:R-:W-:-:S02]  /*1f5e0*/  IADD3 R74, P5, PT, R76, R69, RZ ;  /* 0x000000454c4a7210 */ /* 0x001fc40007fbe0ff */
[----:B------:R-:W-:Y:S02]  /*1f5f0*/  PRMT R78, R78, 0x9910, RZ ;  /* 0x000099104e4e7816 */ /* 0x000fe400000000ff */
[----:B----4-:R-:W-:Y:S02]  /*1f600*/  SHF.R.S32.HI R73, RZ, 0x1f, R76 ;  /* 0x0000001fff497819 */ /* 0x010fe4000001144c */
[----:B------:R-:W-:-:S03]  /*1f610*/  SHF.R.S32.HI R78, RZ, 0x8, R78 ;  /* 0x00000008ff4e7819 */ /* 0x000fc6000001144e */
[----:B------:R-:W-:Y:S01]  /*1f620*/  IMAD.X R75, R73, 0x1, R68, P5 ;  /* 0x00000001494b7824 */ /* 0x000fe200028e0644 */
[----:B------:R-:W-:Y:S01]  /*1f630*/  ISETP.GE.AND P2, PT, R77, UR4, PT ;  /* 0x000000044d007c0c */ /* 0x000fe2000bf46270 */
[----:B------:R-:W0:Y:S01]  /*1f640*/  LDCU UR4, c[0x0][0x39c] ;  /* 0x00007380ff0477ac */ /* 0x000e220008000800 */
[----:B------:R-:W-:Y:S02]  /*1f650*/  PRMT R77, R79, 0x9910, RZ ;  /* 0x000099104f4d7816 */ /* 0x000fe400000000ff */
[----:B------:R3:W-:Y:S01]  /*1f660*/  @P4 STG.E.U8 desc[UR24][R74.64], R78 ;  /* 0x0000004e4a004986 */ /* 0x0007e2000c101118 */
[----:B--2---:R-:W-:-:S03]  /*1f670*/  F2FP.SATFINITE.E4M3.F32.PACK_AB_MERGE_C R79, R87, R86, RZ ;  /* 0x00000056574f723e */ /* 0x004fc600048070ff */
[----:B------:R-:W2:Y:S04]  /*1f680*/  LDL.LU R86, [R1+0x270] ;  /* 0x0002700001567983 */ /* 0x000ea80000300800 */
[----:B------:R-:W2:Y:S01]  /*1f690*/  LDL.LU R87, [R1+0x274] ;  /* 0x0002740001577983 */ /* 0x000ea20000300800 */
[----:B---3--:R-:W-:-:S03]  /*1f6a0*/  F2FP.SATFINITE.E4M3.F32.PACK_AB_MERGE_C R78, R93, R92, RZ ;  /* 0x0000005c5d4e723e */ /* 0x008fc600048070ff */
[----:B------:R-:W3:Y:S04]  /*1f6b0*/  LDL.LU R92, [R1+0x90] ;  /* 0x00009000015c7983 */ /* 0x000ee80000300800 */
[----:B------:R-:W3:Y:S01]  /*1f6c0*/  LDL.LU R93, [R1+0x94] ;  /* 0x00009400015d7983 */ /* 0x000ee20000300800 */
[----:B-1----:R-:W-:Y:S01]  /*1f6d0*/  ISETP.LT.AND P6, PT, R3, UR6, !P6 ;  /* 0x0000000603007c0c */ /* 0x002fe2000f7c1270 */
[----:B------:R-:W1:Y:S01]  /*1f6e0*/  LDCU UR6, c[0x0][0x39c] ;  /* 0x00007380ff0677ac */ /* 0x000e620008000800 */
[C---:B------:R-:W-:Y:S01]  /*1f6f0*/  IADD3 R72, P5, PT, R76.reuse, R70, RZ ;  /* 0x000000464c487210 */ /* 0x040fe20007fbe0ff */
[----:B------:R-:W-:Y:S01]  /*1f700*/  VIADD R76, R76, UR30 ;  /* 0x0000001e4c4c7c36 */ /* 0x000fe20008000000 */
[----:B------:R-:W-:-:S03]  /*1f710*/  SHF.R.S32.HI R77, RZ, 0x8, R77 ;  /* 0x00000008ff4d7819 */ /* 0x000fc6000001144d */
[----:B------:R-:W-:Y:S01]  /*1f720*/  IMAD.X R73, R73, 0x1, R71, P5 ;  /* 0x0000000149497824 */ /* 0x000fe200028e0647 */
[----:B------:R-:W-:Y:S01]  /*1f730*/  ISETP.LT.AND P5, PT, R2, UR9, !P3 ;  /* 0x0000000902007c0c */ /* 0x000fe2000dfa1270 */
[----:B------:R-:W4:Y:S01]  /*1f740*/  LDCU UR9, c[0x0][0x398] ;  /* 0x00007300ff0977ac */ /* 0x000f220008000800 */
[----:B------:R-:W-:Y:S02]  /*1f750*/  ISETP.LT.AND P4, PT, R3, UR12, !P3 ;  /* 0x0000000c03007c0c */ /* 0x000fe4000df81270 */
[C---:B------:R-:W-:Y:S01]  /*1f760*/  IADD3 R74, P3, PT, R76.reuse, R69, RZ ;  /* 0x000000454c4a7210 */ /* 0x040fe20007f7e0ff */
[----:B------:R0:W-:Y:S01]  /*1f770*/  @P6 STG.E.U8 desc[UR24][R72.64], R77 ;  /* 0x0000004d48006986 */ /* 0x0001e2000c101118 */
[----:B------:R-:W1:Y:S01]  /*1f780*/  LDCU UR12, c[0x0][0x398] ;  /* 0x00007300ff0c77ac */ /* 0x000e620008000800 */
[----:B0-----:R-:W-:Y:S02]  /*1f790*/  SHF.R.S32.HI R73, RZ, 0x1f, R76 ;  /* 0x0000001fff497819 */ /* 0x001fe4000001144c */
[----:B------:R-:W-:Y:S01]  /*1f7a0*/  IADD3 R72, P6, PT, R76, R70, RZ ;  /* 0x000000464c487210 */ /* 0x000fe20007fde0ff */
[----:B------:R-:W-:-:S02]  /*1f7b0*/  VIADD R77, R0, 0x26 ;  /* 0x00000026004d7836 */ /* 0x000fc40000000000 */
[C---:B------:R-:W-:Y:S02]  /*1f7c0*/  IMAD.X R75, R73.reuse, 0x1, R68, P3 ;  /* 0x00000001494b7824 */ /* 0x040fe400018e0644 */
[----:B------:R-:W-:Y:S01]  /*1f7d0*/  IMAD.X R73, R73, 0x1, R71, P6 ;  /* 0x0000000149497824 */ /* 0x000fe200030e0647 */
[----:B------:R-:W-:Y:S01]  /*1f7e0*/  ISETP.GE.AND P3, PT, R77, UR4, PT ;  /* 0x000000044d007c0c */ /* 0x000fe2000bf66270 */
[----:B------:R-:W0:Y:S01]  /*1f7f0*/  LDCU UR4, c[0x0][0x39c] ;  /* 0x00007380ff0477ac */ /* 0x000e220008000800 */
[----:B------:R-:W-:Y:S01]  /*1f800*/  @P5 STG.E.U8 desc[UR24][R74.64], R79 ;  /* 0x0000004f4a005986 */ /* 0x000fe2000c101118 */
[----:B------:R-:W-:-:S03]  /*1f810*/  VIADD R76, R76, UR30 ;  /* 0x0000001e4c4c7c36 */ /* 0x000fc60008000000 */
[----:B------:R1:W-:Y:S01]  /*1f820*/  @P4 STG.E.U8 desc[UR24][R72.64], R78 ;  /* 0x0000004e48004986 */ /* 0x0003e2000c101118 */
[----:B------:R-:W-:Y:S01]  /*1f830*/  ISETP.LT.AND P5, PT, R2, UR10, !P1 ;  /* 0x0000000a02007c0c */ /* 0x000fe2000cfa1270 */
[----:B------:R-:W-:Y:S01]  /*1f840*/  VIADD R77, R0, 0x27 ;  /* 0x00000027004d7836 */ /* 0x000fe20000000000 */
[----:B-----5:R-:W-:Y:S01]  /*1f850*/  ISETP.LT.AND P4, PT, R3, UR14, !P1 ;  /* 0x0000000e03007c0c */ /* 0x020fe2000cf81270 */
[----:B------:R-:W5:Y:S01]  /*1f860*/  LDCU UR10, c[0x0][0x398] ;  /* 0x00007300ff0a77ac */ /* 0x000f620008000800 */
[----:B-1----:R-:W-:Y:S01]  /*1f870*/  PRMT R72, R79, 0x9910, RZ ;  /* 0x000099104f487816 */ /* 0x002fe200000000ff */
[----:B------:R-:W1:Y:S01]  /*1f880*/  LDCU UR14, c[0x0][0x398] ;  /* 0x00007300ff0e77ac */ /* 0x000e620008000800 */
[----:B------:R-:W-:Y:S02]  /*1f890*/  PRMT R79, R78, 0x9910, RZ ;  /* 0x000099104e4f7816 */ /* 0x000fe400000000ff */
[----:B------:R-:W-:Y:S01]  /*1f8a0*/  SHF.R.S32.HI R73, RZ, 0x1f, R76 ;  /* 0x0000001fff497819 */ /* 0x000fe2000001144c */
[----:B------:R-:W-:Y:S01]  /*1f8b0*/  IMAD.MOV.U32 R78, RZ, RZ, R72 ;  /* 0x000000ffff4e7224 */ /* 0x000fe200078e0048 */
[----:B------:R-:W-:-:S04]  /*1f8c0*/  IADD3 R74, P1, PT, R76, R69, RZ ;  /* 0x000000454c4a7210 */ /* 0x000fc80007f3e0ff */
[----:B------:R-:W-:Y:S01]  /*1f8d0*/  SHF.R.S32.HI R78, RZ, 0x8, R78 ;  /* 0x00000008ff4e7819 */ /* 0x000fe2000001144e */
[----:B------:R-:W-:Y:S01]  /*1f8e0*/  IMAD.X R75, R73, 0x1, R68, P1 ;  /* 0x00000001494b7824 */ /* 0x000fe200008e0644 */
[----:B0-----:R-:W-:Y:S01]  /*1f8f0*/  ISETP.GE.AND P1, PT, R77, UR4, PT ;  /* 0x000000044d007c0c */ /* 0x001fe2000bf26270 */
[----:B------:R-:W0:Y:S01]  /*1f900*/  LDCU UR4, c[0x0][0x39c] ;  /* 0x00007380ff0477ac */ /* 0x000e220008000800 */
[----:B------:R-:W-:Y:S02]  /*1f910*/  SHF.R.S32.HI R77, RZ, 0x8, R79 ;  /* 0x00000008ff4d7819 */ /* 0x000fe4000001144f */
[----:B------:R2:W-:Y:S02]  /*1f920*/  @P5 STG.E.U8 desc[UR24][R74.64], R78 ;  /* 0x0000004e4a005986 */ /* 0x0005e4000c101118 */
[----:B--2---:R-:W-:Y:S02]  /*1f930*/  F2FP.SATFINITE.E4M3.F32.PACK_AB_MERGE_C R78, R87, R86, RZ ;  /* 0x00000056574e723e */ /* 0x004fe400048070ff */
[----:B------:R-:W2:Y:S04]  /*1f940*/  LDL.LU R86, [R1+0x278] ;  /* 0x0002780001567983 */ /* 0x000ea80000300800 */
[----:B------:R-:W2:Y:S01]  /*1f950*/  LDL.LU R87, [R1+0x27c] ;  /* 0x00027c0001577983 */ /* 0x000ea20000300800 */
[----:B---3--:R-:W-:-:S03]  /*1f960*/  F2FP.SATFINITE.E4M3.F32.PACK_AB_MERGE_C R79, R93, R92, RZ ;  /* 0x0000005c5d4f723e */ /* 0x008fc600048070ff */
[----:B------:R-:W3:Y:S04]  /*1f970*/  LDL.LU R92, [R1+0x98] ;  /* 0x00009800015c7983 */ /* 0x000ee80000300800 */
[----:B------:R-:W3:Y:S01]  /*1f980*/  LDL.LU R93, [R1+0x9c] ;  /* 0x00009c00015d7983 */ /* 0x000ee20000300800 */
[C---:B------:R-:W-:Y:S01]  /*1f990*/  IADD3 R72, P6, PT, R76.reuse, R70, RZ ;  /* 0x000000464c487210 */ /* 0x040fe20007fde0ff */
[----:B------:R-:W-:-:S04]  /*1f9a0*/  VIADD R76, R76, UR30 ;  /* 0x0000001e4c4c7c36 */ /* 0x000fc80008000000 */
[----:B------:R-:W-:Y:S01]  /*1f9b0*/  IMAD.X R73, R73, 0x1, R71, P6 ;  /* 0x0000000149497824 */ /* 0x000fe200030e0647 */
[----:B----4-:R-:W-:Y:S01]  /*1f9c0*/  ISETP.LT.AND P5, PT, R2, UR9, !P0 ;  /* 0x0000000902007c0c */ /* 0x010fe2000c7a1270 */
[----:B------:R-:W4:Y:S03]  /*1f9d0*/  LDCU UR9, c[0x0][0x398] ;  /* 0x00007300ff0977ac */ /* 0x000f260008000800 */
[----:B------:R0:W-:Y:S01]  /*1f9e0*/  @P4 STG.E.U8 desc[UR24][R72.64], R77 ;  /* 0x0000004d48004986 */ /* 0x0001e2000c101118 */
[----:B------:R-:W-:Y:S02]  /*1f9f0*/  IADD3 R74, P4, PT, R76, R69, RZ ;  /* 0x000000454c4a7210 */ /* 0x000fe40007f9e0ff */
[----:B------:R-:W-:Y:S01]  /*1fa00*/  ISETP.LT.AND P6, PT, R3, UR12, !P0 ;  /* 0x0000000c03007c0c */ /* 0x000fe2000c7c1270 */
[----:B------:R-:W1:Y:S01]  /*1fa10*/  LDCU UR12, c[0x0][0x398] ;  /* 0x00007300ff0c77ac */ /* 0x000e620008000800 */
[----:B0-----:R-:W-:Y:S01]  /*1fa20*/  VIADD R72, R0, 0x28 ;  /* 0x0000002800487836 */ /* 0x001fe20000000000 */
[----:B------:R-:W-:-:S04]  /*1fa30*/  SHF.R.S32.HI R73, RZ, 0x1f, R76 ;  /* 0x0000001fff497819 */ /* 0x000fc8000001144c */
[----:B------:R-:W-:Y:S01]  /*1fa40*/  ISETP.GE.AND P0, PT, R72, UR6, PT ;  /* 0x0000000648007c0c */ /* 0x000fe2000bf06270 */
[C---:B------:R-:W-:Y:S01]  /*1fa50*/  IMAD.X R75, R73.reuse, 0x1, R68, P4 ;  /* 0x00000001494b7824 */ /* 0x040fe200020e0644 */
[C---:B------:R-:W-:Y:S01]  /*1fa60*/  IADD3 R72, P4, PT, R76.reuse, R70, RZ ;  /* 0x000000464c487210 */ /* 0x040fe20007f9e0ff */
[----:B------:R-:W-:Y:S01]  /*1fa70*/  VIADD R76, R76, UR30 ;  /* 0x0000001e4c4c7c36 */ /* 0x000fe20008000000 */
[----:B------:R-:W0:Y:S03]  /*1fa80*/  LDCU UR6, c[0x0][0x398] ;  /* 0x00007300ff0677ac */ /* 0x000e260008000800 */
[----:B------:R-:W-:Y:S01]  /*1fa90*/  IMAD.X R73, R73, 0x1, R71, P4 ;  /* 0x0000000149497824 */ /* 0x000fe200020e0647 */
[----:B------:R1:W-:Y:S01]  /*1faa0*/  @P5 STG.E.U8 desc[UR24][R74.64], R78 ;  /* 0x0000004e4a005986 */ /* 0x0003e2000c101118 */
[----:B-----5:R-:W-:Y:S01]  /*1fab0*/  ISETP.LT.AND P5, PT, R2, UR10, !P2 ;  /* 0x0000000a02007c0c */ /* 0x020fe2000d7a1270 */
[----:B------:R-:W-:Y:S01]  /*1fac0*/  VIADD R77, R0, 0x29 ;  /* 0x00000029004d7836 */ /* 0x000fe20000000000 */
[----:B------:R-:W5:Y:S01]  /*1fad0*/  LDCU UR10, c[0x0][0x398] ;  /* 0x00007300ff0a77ac */ /* 0x000f620008000800 */
[----:B------:R0:W-:Y:S01]  /*1fae0*/  @P6 STG.E.U8 desc[UR24][R72.64], R79 ;  /* 0x0000004f48006986 */ /* 0x0001e2000c101118 */
[----:B-1----:R-:W-:-:S02]  /*1faf0*/  IADD3 R74, P6, PT, R76, R69, RZ ;  /* 0x000000454c4a7210 */ /* 0x002fc40007fde0ff */
[----:B------:R-:W-:Y:S02]  /*1fb00*/  PRMT R78, R78, 0x9910, RZ ;  /* 0x000099104e4e7816 */ /* 0x000fe400000000ff */
[----:B0-----:R-:W-:Y:S02]  /*1fb10*/  SHF.R.S32.HI R73, RZ, 0x1f, R76 ;  /* 0x0000001fff497819 */ /* 0x001fe4000001144c */
        /* <DEDUP_REMOVED lines=12> */
[----:B------:R-:W-:Y:S01]  /*1fbe0*/  ISETP.LT.AND P2, PT, R3, UR6, !P2 ;  /* 0x0000000603007c0c */ /* 0x000fe2000d741270 */
[----:B------:R-:W1:Y:S01]  /*1fbf0*/  LDCU UR6, c[0x0][0x39c] ;  /* 0x00007380ff0677ac */ /* 0x000e620008000800 */
[C---:B------:R-:W-:Y:S01]  /*1fc00*/  IADD3 R72, P6, PT, R76.reuse, R70, RZ ;  /* 0x000000464c487210 */ /* 0x040fe20007fde0ff */
[----:B------:R-:W-:Y:S01]  /*1fc10*/  VIADD R76, R76, UR30 ;  /* 0x0000001e4c4c7c36 */ /* 0x000fe20008000000 */
[----:B------:R-:W-:-:S03]  /*1fc20*/  SHF.R.S32.HI R77, RZ, 0x8, R77 ;  /* 0x00000008ff4d7819 */ /* 0x000fc6000001144d */
[----:B------:R-:W-:Y:S01]  /*1fc30*/  IMAD.X R73, R73, 0x1, R71, P6 ;  /* 0x0000000149497824 */ /* 0x000fe200030e0647 */
[----:B----4-:R-:W-:Y:S01]  /*1fc40*/  ISETP.LT.AND P5, PT, R2, UR9, !P3 ;  /* 0x0000000902007c0c */ /* 0x010fe2000dfa1270 */
[----:B------:R-:W4:Y:S01]  /*1fc50*/  LDCU UR9, c[0x0][0x398] ;  /* 0x00007300ff0977ac */ /* 0x000f220008000800 */
[----:B------:R-:W-:-:S03]  /*1fc60*/  ISETP.LT.AND P3, PT, R3, UR12, !P3 ;  /* 0x0000000c03007c0c */ /* 0x000fc6000df61270 */
[----:B------:R0:W-:Y:S01]  /*1fc70*/  @P2 STG.E.U8 desc[UR24][R72.64], R77 ;  /* 0x0000004d48002986 */ /* 0x0001e2000c101118 */
[C---:B------:R-:W-:Y:S01]  /*1fc80*/  IADD3 R74, P2, PT, R76.reuse, R69, RZ ;  /* 0x000000454c4a7210 */ /* 0x040fe20007f5e0ff */
[----:B------:R-:W1:Y:S01]  /*1fc90*/  LDCU UR12, c[0x0][0x398] ;  /* 0x00007300ff0c77ac */ /* 0x000e620008000800 */
[----:B0-----:R-:W-:Y:S02]  /*1fca0*/  SHF.R.S32.HI R73, RZ, 0x1f, R76 ;  /* 0x0000001fff497819 */ /* 0x001fe4000001144c */
[----:B------:R-:W-:Y:S01]  /*1fcb0*/  IADD3 R72, P6, PT, R76, R70, RZ ;  /* 0x000000464c487210 */ /* 0x000fe20007fde0ff */
[----:B------:R-:W-:Y:S02]  /*1fcc0*/  VIADD R77, R0, 0x2a ;  /* 0x0000002a004d7836 */ /* 0x000fe40000000000 */
[C---:B------:R-:W-:Y:S02]  /*1fcd0*/  IMAD.X R75, R73.reuse, 0x1, R68, P2 ;  /* 0x00000001494b7824 */ /* 0x040fe400010e0644 */
[----:B------:R-:W-:Y:S01]  /*1fce0*/  IMAD.X R73, R73, 0x1, R71, P6 ;  /* 0x0000000149497824 */ /* 0x000fe200030e0647 */
[----:B------:R-:W-:Y:S01]  /*1fcf0*/  ISETP.GE.AND P2, PT, R77, UR4, PT ;  /* 0x000000044d007c0c */ /* 0x000fe2000bf46270 */
[----:B------:R-:W0:Y:S01]  /*1fd00*/  LDCU UR4, c[0x0][0x39c] ;  /* 0x00007380ff0477ac */ /* 0x000e220008000800 */
[----:B------:R-:W-:Y:S01]  /*1fd10*/  @P5 STG.E.U8 desc[UR24][R74.64], R79 ;  /* 0x0000004f4a005986 */ /* 0x000fe2000c101118 */
[----:B------:R-:W-:-:S03]  /*1fd20*/  VIADD R76, R76, UR30 ;  /* 0x0000001e4c4c7c36 */ /* 0x000fc60008000000 */
[----:B------:R1:W-:Y:S01]  /*1fd30*/  @P3 STG.E.U8 desc[UR24][R72.64], R78 ;  /* 0x0000004e48003986 */ /* 0x0003e2000c101118 */
[----:B-----5:R-:W-:Y:S01]  /*1fd40*/  ISETP.LT.AND P5, PT, R2, UR10, !P1 ;  /* 0x0000000a02007c0c */ /* 0x020fe2000cfa1270 */
[----:B------:R-:W-:Y:S01]  /*1fd50*/  VIADD R77, R0, 0x2b ;  /* 0x0000002b004d7836 */ /* 0x000fe20000000000 */
[----:B------:R-:W-:Y:S01]  /*1fd60*/  ISETP.LT.AND P3, PT, R3, UR14, !P1 ;  /* 0x0000000e03007c0c */ /* 0x000fe2000cf61270 */
        /* <DEDUP_REMOVED lines=58> */
[----:B------:R-:W-:Y:S02]  /*20110*/  IADD3 R72, P6, PT, R76, R70, RZ ;  /* 0x000000464c487210 */ /* 0x000fe40007fde0ff */
[----:B------:R-:W-:-:S03]  /*20120*/  SHF.R.S32.HI R77, RZ, 0x8, R77 ;  /* 0x00000008ff4d7819 */ /* 0x000fc6000001144d */
[----:B------:R-:W-:Y:S02]  /*20130*/  IMAD.X R73, R73, 0x1, R71, P6 ;  /* 0x0000000149497824 */ /* 0x000fe400030e0647 */
[----:B------:R-:W-:Y:S01]  /*20140*/  VIADD R76, R76, UR30 ;  /* 0x0000001e4c4c7c36 */ /* 0x000fe20008000000 */
[----:B----4-:R-:W-:Y:S01]  /*20150*/  ISETP.LT.AND P5, PT, R2, UR9, !P2 ;  /* 0x0000000902007c0c */ /* 0x010fe2000d7a1270 */
[----:B------:R-:W4:Y:S02]  /*20160*/  LDCU UR9, c[0x0][0x398] ;  /* 0x00007300ff0977ac */ /* 0x000f240008000800 */
[----:B------:R0:W-:Y:S01]  /*20170*/  @P4 STG.E.U8 desc[UR24][R72.64], R77 ;  /* 0x0000004d48004986 */ /* 0x0001e2000c101118 */
[----:B------:R-:W-:Y:S01]  /*20180*/  ISETP.LT.AND P4, PT, R3, UR12, !P2 ;  /* 0x0000000c03007c0c */ /* 0x000fe2000d781270 */
[----:B------:R-:W1:Y:S01]  /*20190*/  LDCU UR12, c[0x0][0x398] ;  /* 0x00007300ff0c77ac */ /* 0x000e620008000800 */
[----:B------:R-:W-:Y:S02]  /*201a0*/  IADD3 R74, P2, PT, R76, R69, RZ ;  /* 0x000000454c4a7210 */ /* 0x000fe40007f5e0ff */
[----:B0-----:R-:W-:-:S02]  /*201b0*/  SHF.R.S32.HI R73, RZ, 0x1f, R76 ;  /* 0x0000001fff497819 */ /* 0x001fc4000001144c */
        /* <DEDUP_REMOVED lines=354> */
[----:B------:R-:W3:Y:S04]  /*217e0*/  LDL.LU R93, [R1+0xfc] ;  /* 0x0000fc00015d7983 */ /* 0x000ee80000300800 */
[----:B------:R-:W3:Y:S04]  /*217f0*/  LDL.LU R85, [R1+0x100] ;  /* 0x0001000001557983 */ /* 0x000ee80000300800 */
[----:B------:R-:W3:Y:S01]  /*21800*/  LDL.LU R88, [R1+0x104] ;  /* 0x0001040001587983 */ /* 0x000ee20000300800 */
[----:B------:R-:W-:-:S05]  /*21810*/  IADD3 R72, P6, PT, R76, R70, RZ ;  /* 0x000000464c487210 */ /* 0x000fca0007fde0ff */
[----:B------:R-:W-:Y:S02]  /*21820*/  IMAD.X R73, R73, 0x1, R71, P6 ;  /* 0x0000000149497824 */ /* 0x000fe400030e0647 */
[----:B------:R-:W-:-:S03]  /*21830*/  VIADD R76, R76, UR30 ;  /* 0x0000001e4c4c7c36 */ /* 0x000fc60008000000 */
[----:B------:R0:W-:Y:S01]  /*21840*/  @P4 STG.E.U8 desc[UR24][R72.64], R77 ;  /* 0x0000004d48004986 */ /* 0x0001e2000c101118 */
[----:B----4-:R-:W-:Y:S01]  /*21850*/  ISETP.LT.AND P5, PT, R2, UR9, !P0 ;  /* 0x0000000902007c0c */ /* 0x010fe2000c7a1270 */
[----:B------:R-:W4:Y:S01]  /*21860*/  LDCU UR9, c[0x0][0x398] ;  /* 0x00007300ff0977ac */ /* 0x000f220008000800 */
[----:B------:R-:W-:Y:S02]  /*21870*/  IADD3 R74, P4, PT, R76, R69, RZ ;  /* 0x000000454c4a7210 */ /* 0x000fe40007f9e0ff */
[----:B------:R-:W-:Y:S01]  /*21880*/  ISETP.LT.AND P6, PT, R3, UR12, !P0 ;  /* 0x0000000c03007c0c */ /* 0x000fe2000c7c1270 */
[----:B------:R-:W1:Y:S01]  /*21890*/  LDCU UR12, c[0x0][0x398] ;  /* 0x00007300ff0c77ac */ /* 0x000e620008000800 */
[----:B0-----:R-:W-:Y:S01]  /*218a0*/  VIADD R72, R0, 0x40 ;  /* 0x0000004000487836 */ /* 0x001fe20000000000 */
[----:B------:R-:W-:-:S04]  /*218b0*/  SHF.R.S32.HI R73, RZ, 0x1f, R76 ;  /* 0x0000001fff497819 */ /* 0x000fc8000001144c */
[----:B------:R-:W-:Y:S01]  /*218c0*/  ISETP.GE.AND P0, PT, R72, UR6, PT ;  /* 0x0000000648007c0c */ /* 0x000fe2000bf06270 */
[----:B------:R-:W0:Y:S01]  /*218d0*/  LDCU UR6, c[0x0][0x398] ;  /* 0x00007300ff0677ac */ /* 0x000e220008000800 */
[----:B------:R-:W-:Y:S01]  /*218e0*/  IMAD.X R75, R73, 0x1, R68, P4 ;  /* 0x00000001494b7824 */ /* 0x000fe200020e0644 */
[C---:B------:R-:W-:Y:S01]  /*218f0*/  IADD3 R72, P4, PT, R76.reuse, R70, RZ ;  /* 0x000000464c487210 */ /* 0x040fe20007f9e0ff */
[----:B------:R-:W-:-:S04]  /*21900*/  VIADD R76, R76, UR30 ;  /* 0x0000001e4c4c7c36 */ /* 0x000fc80008000000 */
[----:B------:R-:W-:Y:S01]  /*21910*/  IMAD.X R73, R73, 0x1, R71, P4 ;  /* 0x0000000149497824 */ /* 0x000fe200020e0647 */
[----:B------:R0:W-:Y:S01]  /*21920*/  @P5 STG.E.U8 desc[UR24][R74.64], R78 ;  /* 0x0000004e4a005986 */ /* 0x0001e2000c101118 */
[----:B------:R-:W-:-:S03]  /*21930*/  VIADD R77, R0, 0x41 ;  /* 0x00000041004d7836 */ /* 0x000fc60000000000 */
[----:B------:R1:W-:Y:S01]  /*21940*/  @P6 STG.E.U8 desc[UR24][R72.64], R79 ;  /* 0x0000004f48006986 */ /* 0x0003e2000c101118 */
[----:B-----5:R-:W-:Y:S01]  /*21950*/  ISETP.LT.AND P5, PT, R2, UR10, !P3 ;  /* 0x0000000a02007c0c */ /* 0x020fe2000dfa1270 */
[----:B------:R-:W5:Y:S01]  /*21960*/  LDCU UR10, c[0x0][0x398] ;  /* 0x00007300ff0a77ac */ /* 0x000f620008000800 */
[----:B------:R-:W-:Y:S02]  /*21970*/  ISETP.GE.AND P4, PT, R77, UR4, PT ;  /* 0x000000044d007c0c */ /* 0x000fe4000bf86270 */
[----:B0-----:R-:W-:Y:S01]  /*21980*/  IADD3 R74, P6, PT, R76, R69, RZ ;  /* 0x000000454c4a7210 */ /* 0x001fe20007fde0ff */
[----:B------:R-:W0:Y:S01]  /*21990*/  LDCU UR4, c[0x0][0x39c] ;  /* 0x00007380ff0477ac */ /* 0x000e220008000800 */
[----:B-1----:R-:W-:Y:S02]  /*219a0*/  SHF.R.S32.HI R73, RZ, 0x1f, R76 ;  /* 0x0000001fff497819 */ /* 0x002fe4000001144c */
[----:B------:R-:W-:Y:S01]  /*219b0*/  ISETP.LT.AND P3, PT, R3, UR6, !P3 ;  /* 0x0000000603007c0c */ /* 0x000fe2000df61270 */
[----:B------:R-:W1:Y:S01]  /*219c0*/  LDCU UR6, c[0x0][0x39c] ;  /* 0x00007380ff0677ac */ /* 0x000e620008000800 */
[----:B------:R-:W-:Y:S01]  /*219d0*/  PRMT R78, R78, 0x9910, RZ ;  /* 0x000099104e4e7816 */ /* 0x000fe200000000ff */
[----:B------:R-:W-:Y:S01]  /*219e0*/  IMAD.X R75, R73, 0x1, R68, P6 ;  /* 0x00000001494b7824 */ /* 0x000fe200030e0644 */
[----:B------:R-:W-:-:S02]  /*219f0*/  IADD3 R72, P6, PT, R76, R70, RZ ;  /* 0x000000464c487210 */ /* 0x000fc40007fde0ff */
[----:B------:R-:W-:Y:S02]  /*21a00*/  PRMT R77, R79, 0x9910, RZ ;  /* 0x000099104f4d7816 */ /* 0x000fe400000000ff */
[----:B------:R-:W-:Y:S01]  /*21a10*/  SHF.R.S32.HI R78, RZ, 0x8, R78 ;  /* 0x00000008ff4e7819 */ /* 0x000fe2000001144e */
[----:B------:R-:W-:Y:S01]  /*21a20*/  IMAD.X R73, R73, 0x1, R71, P6 ;  /* 0x0000000149497824 */ /* 0x000fe200030e0647 */
[----:B------:R-:W-:Y:S01]  /*21a30*/  SHF.R.S32.HI R77, RZ, 0x8, R77 ;  /* 0x00000008ff4d7819 */ /* 0x000fe2000001144d */
[----:B------:R-:W-:Y:S02]  /*21a40*/  VIADD R76, R76, UR30 ;  /* 0x0000001e4c4c7c36 */ /* 0x000fe40008000000 */
[----:B------:R0:W-:Y:S01]  /*21a50*/  @P5 STG.E.U8 desc[UR24][R74.64], R78 ;  /* 0x0000004e4a005986 */ /* 0x0001e2000c101118 */
[----:B----4-:R-:W-:Y:S01]  /*21a60*/  ISETP.LT.AND P5, PT, R2, UR9, !P2 ;  /* 0x0000000902007c0c */ /* 0x010fe2000d7a1270 */
[----:B------:R-:W4:Y:S02]  /*21a70*/  LDCU UR9, c[0x0][0x398] ;  /* 0x00007300ff0977ac */ /* 0x000f240008000800 */
[----:B------:R1:W-:Y:S01]  /*21a80*/  @P3 STG.E.U8 desc[UR24][R72.64], R77 ;  /* 0x0000004d48003986 */ /* 0x0003e2000c101118 */
[----:B------:R-:W-:Y:S01]  /*21a90*/  ISETP.LT.AND P3, PT, R3, UR12, !P2 ;  /* 0x0000000c03007c0c */ /* 0x000fe2000d761270 */
[----:B------:R-:W2:Y:S01]  /*21aa0*/  LDCU UR12, c[0x0][0x398] ;  /* 0x00007300ff0c77ac */ /* 0x000ea20008000800 */
[----:B0-----:R-:W-:-:S02]  /*21ab0*/  IADD3 R74, P2, PT, R76, R69, RZ ;  /* 0x000000454c4a7210 */ /* 0x001fc40007f5e0ff */
[----:B-1----:R-:W-:Y:S01]  /*21ac0*/  SHF.R.S32.HI R73, RZ, 0x1f, R76 ;  /* 0x0000001fff497819 */ /* 0x002fe2000001144c */
[----:B------:R-:W-:Y:S01]  /*21ad0*/  VIADD R77, R0, 0x42 ;  /* 0x00000042004d7836 */ /* 0x000fe20000000000 */
[----:B------:R-:W-:-:S03]  /*21ae0*/  IADD3 R72, P6, PT, R76, R70, RZ ;  /* 0x000000464c487210 */ /* 0x000fc60007fde0ff */
[----:B------:R-:W-:Y:S01]  /*21af0*/  IMAD.X R75, R73, 0x1, R68, P2 ;  /* 0x00000001494b7824 */ /* 0x000fe200010e0644 */
[----:B------:R-:W-:Y:S01]  /*21b00*/  ISETP.GE.AND P2, PT, R77, UR4, PT ;  /* 0x000000044d007c0c */ /* 0x000fe2000bf46270 */
[----:B------:R-:W0:Y:S01]  /*21b10*/  LDCU UR4, c[0x0][0x39c] ;  /* 0x00007380ff0477ac */ /* 0x000e220008000800 */
[----:B------:R-:W-:Y:S02]  /*21b20*/  IMAD.X R73, R73, 0x1, R71, P6 ;  /* 0x0000000149497824 */ /* 0x000fe400030e0647 */
[----:B------:R-:W-:Y:S02]  /*21b30*/  VIADD R76, R76, UR30 ;  /* 0x0000001e4c4c7c36 */ /* 0x000fe40008000000 */
[----:B------:R-:W-:Y:S01]  /*21b40*/  VIADD R77, R0, 0x43 ;  /* 0x00000043004d7836 */ /* 0x000fe20000000000 */
[----:B--2---:R-:W-:Y:S02]  /*21b50*/  F2FP.SATFINITE.E4M3.F32.PACK_AB_MERGE_C R79, R87, R86, RZ ;  /* 0x00000056574f723e */ /* 0x004fe400048070ff */
[----:B------:R-:W2:Y:S04]  /*21b60*/  LDL.LU R86, [R1+0x1b0] ;  /* 0x0001b00001567983 */ /* 0x000ea80000300800 */
[----:B------:R1:W-:Y:S01]  /*21b70*/  @P5 STG.E.U8 desc[UR24][R74.64], R79 ;  /* 0x0000004f4a005986 */ /* 0x0003e2000c101118 */
[----:B-----5:R-:W-:Y:S01]  /*21b80*/  ISETP.LT.AND P5, PT, R2, UR10, !P1 ;  /* 0x0000000a02007c0c */ /* 0x020fe2000cfa1270 */
[----:B------:R-:W5:Y:S02]  /*21b90*/  LDCU UR10, c[0x0][0x398] ;  /* 0x00007300ff0a77ac */ /* 0x000f640008000800 */
[----:B------:R-:W2:Y:S01]  /*21ba0*/  LDL.LU R87, [R1+0x1b4] ;  /* 0x0001b40001577983 */ /* 0x000ea20000300800 */
[----:B---3--:R-:W-:-:S03]  /*21bb0*/  F2FP.SATFINITE.E4M3.F32.PACK_AB_MERGE_C R78, R93, R92, RZ ;  /* 0x0000005c5d4e723e */ /* 0x008fc600048070ff */
[----:B------:R-:W3:Y:S04]  /*21bc0*/  LDL.LU R92, [R1+0x1f0] ;  /* 0x0001f000015c7983 */ /* 0x000ee80000300800 */
[----:B------:R0:W-:Y:S01]  /*21bd0*/  @P3 STG.E.U8 desc[UR24][R72.64], R78 ;  /* 0x0000004e48003986 */ /* 0x0001e2000c101118 */
[----:B------:R-:W-:Y:S01]  /*21be0*/  ISETP.LT.AND P3, PT, R3, UR14, !P1 ;  /* 0x0000000e03007c0c */ /* 0x000fe2000cf61270 */
[----:B------:R-:W2:Y:S01]  /*21bf0*/  LDCU UR14, c[0x0][0x398] ;  /* 0x00007300ff0e77ac */ /* 0x000ea20008000800 */
[----:B-1----:R-:W-:Y:S01]  /*21c00*/  IADD3 R74, P1, PT, R76, R69, RZ ;  /* 0x000000454c4a7210 */ /* 0x002fe20007f3e0ff */
[----:B------:R-:W3:Y:S01]  /*21c10*/  LDL.LU R93, [R1+0x1f4] ;  /* 0x0001f400015d7983 */ /* 0x000ee20000300800 */
[----:B0-----:R-:W-:Y:S02]  /*21c20*/  PRMT R72, R79, 0x9910, RZ ;  /* 0x000099104f487816 */ /* 0x001fe400000000ff */
[----:B------:R-:W-:-:S02]  /*21c30*/  PRMT R79, R78, 0x9910, RZ ;  /* 0x000099104e4f7816 */ /* 0x000fc400000000ff */
[----:B------:R-:W-:Y:S01]  /*21c40*/  SHF.R.S32.HI R73, RZ, 0x1f, R76 ;  /* 0x0000001fff497819 */ /* 0x000fe2000001144c */
[----:B------:R-:W-:Y:S01]  /*21c50*/  IMAD.MOV.U32 R78, RZ, RZ, R72 ;  /* 0x000000ffff4e7224 */ /* 0x000fe200078e0048 */
[----:B------:R-:W-:-:S03]  /*21c60*/  IADD3 R72, P6, PT, R76, R70, RZ ;  /* 0x000000464c487210 */ /* 0x000fc60007fde0ff */
[C---:B------:R-:W-:Y:S01]  /*21c70*/  IMAD.X R75, R73.reuse, 0x1, R68, P1 ;  /* 0x00000001494b7824 */ /* 0x040fe200008e0644 */
[----:B------:R-:W-:Y:S01]  /*21c80*/  SHF.R.S32.HI R78, RZ, 0x8, R78 ;  /* 0x00000008ff4e7819 */ /* 0x000fe2000001144e */
[----:B------:R-:W-:Y:S01]  /*21c90*/  IMAD.X R73, R73, 0x1, R71, P6 ;  /* 0x0000000149497824 */ /* 0x000fe200030e0647 */
[----:B------:R-:W-:Y:S01]  /*21ca0*/  ISETP.GE.AND P1, PT, R77, UR4, PT ;  /* 0x000000044d007c0c */ /* 0x000fe2000bf26270 */
[----:B------:R-:W-:Y:S01]  /*21cb0*/  VIADD R76, R76, UR30 ;  /* 0x0000001e4c4c7c36 */ /* 0x000fe20008000000 */
[----:B------:R-:W-:Y:S01]  /*21cc0*/  SHF.R.S32.HI R77, RZ, 0x8, R79 ;  /* 0x00000008ff4d7819 */ /* 0x000fe2000001144f */
[----:B------:R-:W-:Y:S01]  /*21cd0*/  @P5 STG.E.U8 desc[UR24][R74.64], R78 ;  /* 0x0000004e4a005986 */ /* 0x000fe2000c101118 */
[----:B------:R-:W-:Y:S01]  /*21ce0*/  ISETP.LT.AND P6, PT, R3, UR12, !P0 ;  /* 0x0000000c03007c0c */ /* 0x000fe2000c7c1270 */
[----:B------:R-:W0:Y:S02]  /*21cf0*/  LDCU UR4, c[0x0][0x39c] ;  /* 0x00007380ff0477ac */ /* 0x000e240008000800 */
[----:B------:R1:W-:Y:S01]  /*21d00*/  @P3 STG.E.U8 desc[UR24][R72.64], R77 ;  /* 0x0000004d48003986 */ /* 0x0003e2000c101118 */
[----:B----4-:R-:W-:Y:S01]  /*21d10*/  ISETP.LT.AND P5, PT, R2, UR9, !P0 ;  /* 0x0000000902007c0c */ /* 0x010fe2000c7a1270 */
[----:B------:R-:W4:Y:S01]  /*21d20*/  LDCU UR9, c[0x0][0x398] ;  /* 0x00007300ff0977ac */ /* 0x000f220008000800 */
[----:B------:R-:W0:Y:S01]  /*21d30*/  LDCU UR12, c[0x0][0x398] ;  /* 0x00007300ff0c77ac */ /* 0x000e220008000800 */
[----:B-1----:R-:W-:-:S02]  /*21d40*/  F2FP.SATFINITE.E4M3.F32.PACK_AB_MERGE_C R77, R88, R85, RZ ;  /* 0x00000055584d723e */ /* 0x002fc400048070ff */
[----:B------:R-:W2:Y:S04]  /*21d50*/  LDL.LU R85, [R1+0x108] ;  /* 0x0001080001557983 */ /* 0x000ea80000300800 */
[----:B------:R-:W2:Y:S01]  /*21d60*/  LDL.LU R88, [R1+0x10c] ;  /* 0x00010c0001587983 */ /* 0x000ea20000300800 */
[----:B------:R-:W-:Y:S01]  /*21d70*/  VIADD R72, R0, 0x44 ;  /* 0x0000004400487836 */ /* 0x000fe20000000000 */
[----:B------:R-:W-:Y:S02]  /*21d80*/  SHF.R.S32.HI R73, RZ, 0x1f, R76 ;  /* 0x0000001fff497819 */ /* 0x000fe4000001144c */
[----:B------:R-:W-:Y:S02]  /*21d90*/  IADD3 R74, P3, PT, R76, R69, RZ ;  /* 0x000000454c4a7210 */ /* 0x000fe40007f7e0ff */
[----:B------:R-:W-:Y:S01]  /*21da0*/  ISETP.GE.AND P0, PT, R72, UR6, PT ;  /* 0x0000000648007c0c */ /* 0x000fe2000bf06270 */
[----:B------:R-:W1:Y:S02]  /*21db0*/  LDCU UR6, c[0x0][0x398] ;  /* 0x00007300ff0677ac */ /* 0x000e640008000800 */
[----:B------:R-:W-:Y:S01]  /*21dc0*/  IMAD.X R75, R73, 0x1, R68, P3 ;  /* 0x00000001494b7824 */ /* 0x000fe200018e0644 */
[----:B------:R-:W-:-:S02]  /*21dd0*/  IADD3 R72, P3, PT, R76, R70, RZ ;  /* 0x000000464c487210 */ /* 0x000fc40007f7e0ff */
[----:B------:R-:W-:Y:S02]  /*21de0*/  F2FP.SATFINITE.E4M3.F32.PACK_AB_MERGE_C R78, R5, R4, RZ ;  /* 0x00000004054e723e */ /* 0x000fe400048070ff */
[----:B------:R0:W-:Y:S01]  /*21df0*/  @P5 STG.E.U8 desc[UR24][R74.64], R77 ;  /* 0x0000004d4a005986 */ /* 0x0001e2000c101118 */
[----:B------:R-:W-:Y:S02]  /*21e00*/  IMAD.X R73, R73, 0x1, R71, P3 ;  /* 0x0000000149497824 */ /* 0x000fe400018e0647 */
[----:B------:R-:W-:-:S03]  /*21e10*/  VIADD R4, R0, 0x45 ;  /* 0x0000004500047836 */ /* 0x000fc60000000000 */
[----:B------:R1:W-:Y:S01]  /*21e20*/  @P6 STG.E.U8 desc[UR24][R72.64], R78 ;  /* 0x0000004e48006986 */ /* 0x0003e2000c101118 */
[----:B0-----:R-:W-:Y:S01]  /*21e30*/  VIADD R74, R76, UR30 ;  /* 0x0000001e4c4a7c36 */ /* 0x001fe20008000000 */
[----:B-----5:R-:W-:Y:S01]  /*21e40*/  ISETP.LT.AND P5, PT, R2, UR10, !P4 ;  /* 0x0000000a02007c0c */ /* 0x020fe2000e7a1270 */
[----:B------:R-:W0:Y:S03]  /*21e50*/  LDCU UR10, c[0x0][0x398] ;  /* 0x00007300ff0a77ac */ /* 0x000e260008000800 */
[----:B------:R-:W-:Y:S02]  /*21e60*/  SHF.R.S32.HI R5, RZ, 0x1f, R74 ;  /* 0x0000001fff057819 */ /* 0x000fe4000001144a */
[----:B-1----:R-:W-:Y:S02]  /*21e70*/  IADD3 R72, P6, PT, R74, R69, RZ ;  /* 0x000000454a487210 */ /* 0x002fe40007fde0ff */
[----:B------:R-:W-:Y:S01]  /*21e80*/  ISETP.LT.AND P4, PT, R3, UR6, !P4 ;  /* 0x0000000603007c0c */ /* 0x000fe2000e781270 */
[----:B------:R-:W1:Y:S01]  /*21e90*/  LDCU UR6, c[0x0][0x39c] ;  /* 0x00007380ff0677ac */ /* 0x000e620008000800 */
[----:B------:R-:W-:Y:S01]  /*21ea0*/  ISETP.GE.AND P3, PT, R4, UR4, PT ;  /* 0x0000000404007c0c */ /* 0x000fe2000bf66270 */
[----:B------:R-:W-:Y:S01]  /*21eb0*/  IMAD.X R73, R5, 0x1, R68, P6 ;  /* 0x0000000105497824 */ /* 0x000fe200030e0644 */
[----:B------:R-:W-:Y:S01]  /*21ec0*/  PRMT R76, R77, 0x9910, RZ ;  /* 0x000099104d4c7816 */ /* 0x000fe200000000ff */
[----:B------:R-:W5:Y:S01]  /*21ed0*/  LDCU UR4, c[0x0][0x39c] ;  /* 0x00007380ff0477ac */ /* 0x000f620008000800 */
        /* <DEDUP_REMOVED lines=14> */
[----:B------:R-:W-:-:S04]  /*21fc0*/  VIADD R75, R0, 0x46 ;  /* 0x00000046004b7836 */ /* 0x000fc80000000000 */
[----:B------:R-:W-:Y:S01]  /*21fd0*/  IMAD.X R73, R5, 0x1, R68, P2 ;  /* 0x0000000105497824 */ /* 0x000fe200010e0644 */
[----:B-----5:R-:W-:Y:S01]  /*21fe0*/  ISETP.GE.AND P2, PT, R75, UR4, PT ;  /* 0x000000044b007c0c */ /* 0x020fe2000bf46270 */
[----:B------:R-:W0:Y:S01]  /*21ff0*/  LDCU UR4, c[0x0][0x39c] ;  /* 0x00007380ff0477ac */ /* 0x000e220008000800 */
[----:B--2---:R-:W-:Y:S02]  /*22000*/  F2FP.SATFINITE.E4M3.F32.PACK_AB_MERGE_C R75, R88, R85, RZ ;  /* 0x00000055584b723e */ /* 0x004fe400048070ff */
[----:B------:R-:W2:Y:S04]  /*22010*/  LDL.LU R85, [R1+0x110] ;  /* 0x0001100001557983 */ /* 0x000ea80000300800 */
[----:B------:R-:W2:Y:S01]  /*22020*/  LDL.LU R88, [R1+0x114] ;  /* 0x0001140001587983 */ /* 0x000ea20000300800 */
[----:B------:R-:W-:-:S02]  /*22030*/  IADD3 R4, P6, PT, R74, R70, RZ ;  /* 0x000000464a047210 */ /* 0x000fc40007fde0ff */
[----:B------:R-:W-:Y:S01]  /*22040*/  F2FP.SATFINITE.E4M3.F32.PACK_AB_MERGE_C R6, R7, R6, RZ ;  /* 0x000000060706723e */ /* 0x000fe200048070ff */
[----:B------:R1:W-:Y:S02]  /*22050*/  @P5 STG.E.U8 desc[UR24][R72.64], R75 ;  /* 0x0000004b48005986 */ /* 0x0003e4000c101118 */
[----:B------:R-:W-:Y:S01]  /*22060*/  IMAD.X R5, R5, 0x1, R71, P6 ;  /* 0x0000000105057824 */ /* 0x000fe200030e0647 */
[----:B------:R-:W-:Y:S01]  /*22070*/  ISETP.LT.AND P5, PT, R2, UR10, !P1 ;  /* 0x0000000a02007c0c */ /* 0x000fe2000cfa1270 */
[----:B------:R-:W5:Y:S03]  /*22080*/  LDCU UR10, c[0x0][0x398] ;  /* 0x00007300ff0a77ac */ /* 0x000f660008000800 */
[----:B------:R0:W-:Y:S01]  /*22090*/  @P4 STG.E.U8 desc[UR24][R4.64], R6 ;  /* 0x0000000604004986 */ /* 0x0001e2000c101118 */
[----:B------:R-:W-:Y:S01]  /*220a0*/  ISETP.LT.AND P4, PT, R3, UR14, !P1 ;  /* 0x0000000e03007c0c */ /* 0x000fe2000cf81270 */
[----:B------:R-:W2:Y:S01]  /*220b0*/  LDCU UR14, c[0x0][0x398] ;  /* 0x00007300ff0e77ac */ /* 0x000ea20008000800 */
[----:B-1----:R-:W-:Y:S01]  /*220c0*/  VIADD R72, R74, UR30 ;  /* 0x0000001e4a487c36 */ /* 0x002fe20008000000 */
[----:B------:R-:W-:-:S02]  /*220d0*/  PRMT R74, R75, 0x9910, RZ ;  /* 0x000099104b4a7816 */ /* 0x000fc400000000ff */
[----:B------:R-:W-:Y:S01]  /*220e0*/  PRMT R75, R6, 0x9910, RZ ;  /* 0x00009910064b7816 */ /* 0x000fe200000000ff */
[----:B------:R-:W-:Y:S01]  /*220f0*/  VIADD R73, R0, 0x47 ;  /* 0x0000004700497836 */ /* 0x000fe20000000000 */
[----:B0-----:R-:W-:Y:S02]  /*22100*/  SHF.R.S32.HI R5, RZ, 0x1f, R72 ;  /* 0x0000001fff057819 */ /* 0x001fe40000011448 */
[C---:B------:R-:W-:Y:S02]  /*22110*/  IADD3 R6, P1, PT, R72.reuse, R69, RZ ;  /* 0x0000004548067210 */ /* 0x040fe40007f3e0ff */
[----:B------:R-:W-:Y:S02]  /*22120*/  IADD3 R4, P6, PT, R72, R70, RZ ;  /* 0x0000004648047210 */ /* 0x000fe40007fde0ff */
[----:B------:R-:W-:Y:S01]  /*22130*/  SHF.R.S32.HI R74, RZ, 0x8, R74 ;  /* 0x00000008ff4a7819 */ /* 0x000fe2000001144a */
[----:B------:R-:W-:Y:S01]  /*22140*/  IMAD.X R7, R5, 0x1, R68, P1 ;  /* 0x0000000105077824 */ /* 0x000fe200008e0644 */
[----:B------:R-:W-:Y:S01]  /*22150*/  ISETP.GE.AND P1, PT, R73, UR4, PT ;  /* 0x0000000449007c0c */ /* 0x000fe2000bf26270 */
[----:B------:R-:W-:Y:S01]  /*22160*/  IMAD.X R5, R5, 0x1, R71, P6 ;  /* 0x0000000105057824 */ /* 0x000fe200030e0647 */
[----:B------:R-:W-:Y:S01]  /*22170*/  SHF.R.S32.HI R73, RZ, 0x8, R75 ;  /* 0x00000008ff497819 */ /* 0x000fe2000001144b */
[----:B------:R-:W0:Y:S01]  /*22180*/  LDCU UR4, c[0x0][0x39c] ;  /* 0x00007380ff0477ac */ /* 0x000e220008000800 */
[----:B------:R-:W-:Y:S04]  /*22190*/  @P5 STG.E.U8 desc[UR24][R6.64], R74 ;  /* 0x0000004a06005986 */ /* 0x000fe8000c101118 */
[----:B------:R2:W-:Y:S02]  /*221a0*/  @P4 STG.E.U8 desc[UR24][R4.64], R73 ;  /* 0x0000004904004986 */ /* 0x0005e4000c101118 */
[----:B--2---:R-:W-:-:S02]  /*221b0*/  F2FP.SATFINITE.E4M3.F32.PACK_AB_MERGE_C R73, R88, R85, RZ ;  /* 0x000000555849723e */ /* 0x004fc400048070ff */
[----:B------:R-:W2:Y:S04]  /*221c0*/  LDL.LU R85, [R1+0x118] ;  /* 0x0001180001557983 */ /* 0x000ea80000300800 */
[----:B------:R-:W2:Y:S01]  /*221d0*/  LDL.LU R88, [R1+0x11c] ;  /* 0x00011c0001587983 */ /* 0x000ea20000300800 */
[----:B------:R-:W-:Y:S01]  /*221e0*/  VIADD R72, R72, UR30 ;  /* 0x0000001e48487c36 */ /* 0x000fe20008000000 */
[----:B----4-:R-:W-:Y:S01]  /*221f0*/  ISETP.LT.AND P5, PT, R2, UR9, !P0 ;  /* 0x0000000902007c0c */ /* 0x010fe2000c7a1270 */
[----:B------:R-:W-:Y:S01]  /*22200*/  VIADD R4, R0, 0x48 ;  /* 0x0000004800047836 */ /* 0x000fe20000000000 */
[----:B------:R-:W-:Y:S01]  /*22210*/  ISETP.LT.AND P6, PT, R3, UR12, !P0 ;  /* 0x0000000c03007c0c */ /* 0x000fe2000c7c1270 */
[----:B------:R-:W1:Y:S01]  /*22220*/  LDCU UR9, c[0x0][0x398] ;  /* 0x00007300ff0977ac */ /* 0x000e620008000800 */
[----:B------:R-:W-:-:S02]  /*22230*/  SHF.R.S32.HI R5, RZ, 0x1f, R72 ;  /* 0x0000001fff057819 */ /* 0x000fc40000011448 */
[-C--:B------:R-:W-:Y:S01]  /*22240*/  IADD3 R6, P4, PT, R72, R69.reuse, RZ ;  /* 0x0000004548067210 */ /* 0x080fe20007f9e0ff */
[----:B------:R-:W4:Y:S01]  /*22250*/  LDCU UR12, c[0x0][0x398] ;  /* 0x00007300ff0c77ac */ /* 0x000f220008000800 */
[----:B------:R-:W-:Y:S02]  /*22260*/  ISETP.GE.AND P0, PT, R4, UR6, PT ;  /* 0x0000000604007c0c */ /* 0x000fe4000bf06270 */
[----:B------:R-:W-:Y:S01]  /*22270*/  F2FP.SATFINITE.E4M3.F32.PACK_AB_MERGE_C R9, R9, R8, RZ ;  /* 0x000000080909723e */ /* 0x000fe200048070ff */
[C---:B------:R-:W-:Y:S01]  /*22280*/  IMAD.X R7, R5.reuse, 0x1, R68, P4 ;  /* 0x0000000105077824 */ /* 0x040fe200020e0644 */
[----:B------:R-:W-:Y:S01]  /*22290*/  IADD3 R4, P4, PT, R72, R70, RZ ;  /* 0x0000004648047210 */ /* 0x000fe20007f9e0ff */
[----:B------:R-:W-:Y:S01]  /*222a0*/  VIADD R8, R0, 0x49 ;  /* 0x0000004900087836 */ /* 0x000fe20000000000 */
[----:B------:R-:W1:Y:S03]  /*222b0*/  LDCU UR6, c[0x0][0x398] ;  /* 0x00007300ff0677ac */ /* 0x000e660008000800 */
[----:B------:R-:W-:Y:S01]  /*222c0*/  IMAD.X R5, R5, 0x1, R71, P4 ;  /* 0x0000000105057824 */ /* 0x000fe200020e0647 */
[----:B0-----:R-:W-:Y:S01]  /*222d0*/  ISETP.GE.AND P4, PT, R8, UR4, PT ;  /* 0x0000000408007c0c */ /* 0x001fe2000bf86270 */
[----:B------:R-:W-:Y:S01]  /*222e0*/  VIADD R8, R72, UR30 ;  /* 0x0000001e48087c36 */ /* 0x000fe20008000000 */
[----:B------:R0:W-:Y:S01]  /*222f0*/  @P5 STG.E.U8 desc[UR24][R6.64], R73 ;  /* 0x0000004906005986 */ /* 0x0001e2000c101118 */
[----:B-----5:R-:W-:Y:S01]  /*22300*/  ISETP.LT.AND P5, PT, R2, UR10, !P3 ;  /* 0x0000000a02007c0c */ /* 0x020fe2000dfa1270 */
[----:B------:R-:W5:Y:S02]  /*22310*/  LDCU UR10, c[0x0][0x398] ;  /* 0x00007300ff0a77ac */ /* 0x000f640008000800 */
[----:B------:R1:W-:Y:S01]  /*22320*/  @P6 STG.E.U8 desc[UR24][R4.64], R9 ;  /* 0x0000000904006986 */ /* 0x0003e2000c101118 */
[----:B------:R-:W-:Y:S01]  /*22330*/  PRMT R72, R73, 0x9910, RZ ;  /* 0x0000991049487816 */ /* 0x000fe200000000ff */
[----:B------:R-:W2:Y:S01]  /*22340*/  LDCU UR4, c[0x0][0x39c] ;  /* 0x00007380ff0477ac */ /* 0x000ea20008000800 */
[----:B0-----:R-:W-:-:S02]  /*22350*/  IADD3 R6, P6, PT, R8, R69, RZ ;  /* 0x0000004508067210 */ /* 0x001fc40007fde0ff */
[----:B-1----:R-:W-:Y:S02]  /*22360*/  SHF.R.S32.HI R5, RZ, 0x1f, R8 ;  /* 0x0000001fff057819 */ /* 0x002fe40000011408 */
[----:B------:R-:W-:-:S03]  /*22370*/  SHF.R.S32.HI R72, RZ, 0x8, R72 ;  /* 0x00000008ff487819 */ /* 0x000fc60000011448 */
[----:B------:R-:W-:-:S05]  /*22380*/  IMAD.X R7, R5, 0x1, R68, P6 ;  /* 0x0000000105077824 */ /* 0x000fca00030e0644 */
[----:B------:R2:W-:Y:S02]  /*22390*/  @P5 STG.E.U8 desc[UR24][R6.64], R72 ;  /* 0x0000004806005986 */ /* 0x0005e4000c101118 */
[----:B--2---:R-:W-:Y:S02]  /*223a0*/  F2FP.SATFINITE.E4M3.F32.PACK_AB_MERGE_C R72, R88, R85, RZ ;  /* 0x000000555848723e */ /* 0x004fe400048070ff */
[----:B------:R-:W2:Y:S04]  /*223b0*/  LDL.LU R85, [R1+0x120] ;  /* 0x0001200001557983 */ /* 0x000ea80000300800 */
[----:B------:R-:W2:Y:S01]  /*223c0*/  LDL.LU R88, [R1+0x124] ;  /* 0x0001240001587983 */ /* 0x000ea20000300800 */
[----:B------:R-:W-:Y:S01]  /*223d0*/  ISETP.LT.AND P3, PT, R3, UR6, !P3 ;  /* 0x0000000603007c0c */ /* 0x000fe2000df61270 */
[----:B------:R-:W0:Y:S01]  /*223e0*/  LDCU UR6, c[0x0][0x39c] ;  /* 0x00007380ff0677ac */ /* 0x000e220008000800 */
[----:B------:R-:W-:-:S02]  /*223f0*/  IADD3 R4, P6, PT, R8, R70, RZ ;  /* 0x0000004608047210 */ /* 0x000fc40007fde0ff */
[----:B------:R-:W-:Y:S01]  /*22400*/  PRMT R9, R9, 0x9910, RZ ;  /* 0x0000991009097816 */ /* 0x000fe200000000ff */
[----:B------:R-:W-:Y:S02]  /*22410*/  VIADD R8, R8, UR30 ;  /* 0x0000001e08087c36 */ /* 0x000fe40008000000 */
[----:B------:R-:W-:Y:S01]  /*22420*/  IMAD.X R5, R5, 0x1, R71, P6 ;  /* 0x0000000105057824 */ /* 0x000fe200030e0647 */
[----:B------:R-:W-:Y:S02]  /*22430*/  SHF.R.S32.HI R9, RZ, 0x8, R9 ;  /* 0x00000008ff097819 */ /* 0x000fe40000011409 */
[----:B------:R-:W-:Y:S01]  /*22440*/  ISETP.LT.AND P5, PT, R2, UR9, !P2 ;  /* 0x0000000902007c0c */ /* 0x000fe2000d7a1270 */
[----:B------:R-:W1:Y:S02]  /*22450*/  LDCU UR9, c[0x0][0x398] ;  /* 0x00007300ff0977ac */ /* 0x000e640008000800 */
[----:B------:R0:W-:Y:S01]  /*22460*/  @P3 STG.E.U8 desc[UR24][R4.64], R9 ;  /* 0x0000000904003986 */ /* 0x0001e2000c101118 */
[----:B----4-:R-:W-:Y:S01]  /*22470*/  ISETP.LT.AND P3, PT, R3, UR12, !P2 ;  /* 0x0000000c03007c0c */ /* 0x010fe2000d761270 */
[----:B------:R-:W4:Y:S01]  /*22480*/  LDCU UR12, c[0x0][0x398] ;  /* 0x00007300ff0c77ac */ /* 0x000f220008000800 */
[----:B------:R-:W-:-:S02]  /*22490*/  IADD3 R6, P2, PT, R8, R69, RZ ;  /* 0x0000004508067210 */ /* 0x000fc40007f5e0ff */
[----:B0-----:R-:W-:Y:S02]  /*224a0*/  SHF.R.S32.HI R5, RZ, 0x1f, R8 ;  /* 0x0000001fff057819 */ /* 0x001fe40000011408 */
[----:B------:R-:W-:-:S03]  /*224b0*/  IADD3 R4, P6, PT, R8, R70, RZ ;  /* 0x0000004608047210 */ /* 0x000fc60007fde0ff */
[----:B------:R-:W-:Y:S01]  /*224c0*/  IMAD.X R7, R5, 0x1, R68, P2 ;  /* 0x0000000105077824 */ /* 0x000fe200010e0644 */
[----:B------:R-:W-:Y:S01]  /*224d0*/  F2FP.SATFINITE.E4M3.F32.PACK_AB_MERGE_C R10, R11, R10, RZ ;  /* 0x0000000a0b0a723e */ /* 0x000fe200048070ff */
[----:B------:R-:W-:Y:S02]  /*224e0*/  IMAD.X R5, R5, 0x1, R71, P6 ;  /* 0x0000000105057824 */ /* 0x000fe400030e0647 */
[----:B------:R-:W-:Y:S01]  /*224f0*/  VIADD R8, R8, UR30 ;  /* 0x0000001e08087c36 */ /* 0x000fe20008000000 */
[----:B------:R0:W-:Y:S01]  /*22500*/  @P5 STG.E.U8 desc[UR24][R6.64], R72 ;  /* 0x0000004806005986 */ /* 0x0001e2000c101118 */
[----:B-----5:R-:W-:Y:S01]  /*22510*/  ISETP.LT.AND P5, PT, R2, UR10, !P1 ;  /* 0x0000000a02007c0c */ /* 0x020fe2000cfa1270 */
[----:B------:R-:W-:Y:S01]  /*22520*/  VIADD R9, R0, 0x4a ;  /* 0x0000004a00097836 */ /* 0x000fe20000000000 */
[----:B------:R-:W-:Y:S01]  /*22530*/  PRMT R11, R10, 0x9910, RZ ;  /* 0x000099100a0b7816 */ /* 0x000fe200000000ff */
[----:B------:R5:W-:Y:S01]  /*22540*/  @P3 STG.E.U8 desc[UR24][R4.64], R10 ;  /* 0x0000000a04003986 */ /* 0x000be2000c101118 */
[----:B------:R-:W-:Y:S01]  /*22550*/  ISETP.LT.AND P3, PT, R3, UR14, !P1 ;  /* 0x0000000e03007c0c */ /* 0x000fe2000cf61270 */
[----:B------:R-:W1:Y:S01]  /*22560*/  LDCU UR10, c[0x0][0x398] ;  /* 0x00007300ff0a77ac */ /* 0x000e620008000800 */
[----:B0-----:R-:W-:Y:S01]  /*22570*/  PRMT R72, R72, 0x9910, RZ ;  /* 0x0000991048487816 */ /* 0x001fe200000000ff */
[----:B------:R-:W0:Y:S01]  /*22580*/  LDCU UR14, c[0x0][0x398] ;  /* 0x00007300ff0e77ac */ /* 0x000e220008000800 */
[----:B------:R-:W-:-:S02]  /*22590*/  IADD3 R6, P1, PT, R8, R69, RZ ;  /* 0x0000004508067210 */ /* 0x000fc40007f3e0ff */
[----:B-----5:R-:W-:Y:S01]  /*225a0*/  SHF.R.S32.HI R5, RZ, 0x1f, R8 ;  /* 0x0000001fff057819 */ /* 0x020fe20000011408 */
[----:B------:R-:W-:-:S04]  /*225b0*/  IMAD.MOV.U32 R10, RZ, RZ, R72 ;  /* 0x000000ffff0a7224 */ /* 0x000fc800078e0048 */
[----:B------:R-:W-:Y:S01]  /*225c0*/  IMAD.X R7, R5, 0x1, R68, P1 ;  /* 0x0000000105077824 */ /* 0x000fe200008e0644 */
[----:B------:R-:W-:-:S05]  /*225d0*/  SHF.R.S32.HI R10, RZ, 0x8, R10 ;  /* 0x00000008ff0a7819 */ /* 0x000fca000001140a */
[----:B------:R2:W-:Y:S02]  /*225e0*/  @P5 STG.E.U8 desc[UR24][R6.64], R10 ;  /* 0x0000000a06005986 */ /* 0x0005e4000c101118 */
[----:B--2---:R-:W-:Y:S02]  /*225f0*/  F2FP.SATFINITE.E4M3.F32.PACK_AB_MERGE_C R10, R88, R85, RZ ;  /* 0x00000055580a723e */ /* 0x004fe400048070ff */
[----:B------:R-:W2:Y:S04]  /*22600*/  LDL.LU R85, [R1+0x128] ;  /* 0x0001280001557983 */ /* 0x000ea80000300800 */
[----:B------:R-:W2:Y:S01]  /*22610*/  LDL.LU R88, [R1+0x12c] ;  /* 0x00012c0001587983 */ /* 0x000ea20000300800 */
[----:B------:R-:W-:Y:S01]  /*22620*/  ISETP.GE.AND P2, PT, R9, UR4, PT ;  /* 0x0000000409007c0c */ /* 0x000fe2000bf46270 */
[----:B------:R-:W5:Y:S01]  /*22630*/  LDCU UR4, c[0x0][0x39c] ;  /* 0x00007380ff0477ac */ /* 0x000f620008000800 */
[----:B------:R-:W-:Y:S01]  /*22640*/  VIADD R9, R0, 0x4b ;  /* 0x0000004b00097836 */ /* 0x000fe20000000000 */
[C---:B------:R-:W-:Y:S01]  /*22650*/  IADD3 R4, P6, PT, R8.reuse, R70, RZ ;  /* 0x0000004608047210 */ /* 0x040fe20007fde0ff */
[----:B------:R-:W-:-:S04]  /*22660*/  VIADD R8, R8, UR30 ;  /* 0x0000001e08087c36 */ /* 0x000fc80008000000 */
[----:B------:R-:W-:Y:S01]  /*22670*/  IMAD.X R5, R5, 0x1, R71, P6 ;  /* 0x0000000105057824 */ /* 0x000fe200030e0647 */
[----:B-1----:R-:W-:Y:S01]  /*22680*/  ISETP.LT.AND P5, PT, R2, UR9, !P0 ;  /* 0x0000000902007c0c */ /* 0x002fe2000c7a1270 */
[----:B------:R-:W1:Y:S01]  /*22690*/  LDCU UR9, c[0x0][0x398] ;  /* 0x00007300ff0977ac */ /* 0x000e620008000800 */
[----:B-----5:R-:W-:Y:S01]  /*226a0*/  ISETP.GE.AND P1, PT, R9, UR4, PT ;  /* 0x0000000409007c0c */ /* 0x020fe2000bf26270 */
[----:B------:R-:W5:Y:S01]  /*226b0*/  LDCU UR4, c[0x0][0x39c] ;  /* 0x00007380ff0477ac */ /* 0x000f620008000800 */
[----:B------:R-:W-:-:S05]  /*226c0*/  SHF.R.S32.HI R9, RZ, 0x8, R11 ;  /* 0x00000008ff097819 */ /* 0x000fca000001140b */
[----:B------:R0:W-:Y:S01]  /*226d0*/  @P3 STG.E.U8 desc[UR24][R4.64], R9 ;  /* 0x0000000904003986 */ /* 0x0001e2000c101118 */
[----:B------:R-:W-:Y:S02]  /*226e0*/  IADD3 R6, P3, PT, R8, R69, RZ ;  /* 0x0000004508067210 */ /* 0x000fe40007f7e0ff */
[----:B----4-:R-:W-:Y:S01]  /*226f0*/  ISETP.LT.AND P6, PT, R3, UR12, !P0 ;  /* 0x0000000c03007c0c */ /* 0x010fe2000c7c1270 */
[----:B------:R-:W4:Y:S01]  /*22700*/  LDCU UR12, c[0x0][0x398] ;  /* 0x00007300ff0c77ac */ /* 0x000f220008000800 */
[----:B0-----:R-:W-:Y:S01]  /*22710*/  VIADD R4, R0, 0x4c ;  /* 0x0000004c00047836 */ /* 0x001fe20000000000 */
[----:B------:R-:W-:-:S04]  /*22720*/  SHF.R.S32.HI R5, RZ, 0x1f, R8 ;  /* 0x0000001fff057819 */ /* 0x000fc80000011408 */
[----:B------:R-:W-:Y:S01]  /*22730*/  ISETP.GE.AND P0, PT, R4, UR6, PT ;  /* 0x0000000604007c0c */ /* 0x000fe2000bf06270 */
[----:B------:R-:W-:Y:S01]  /*22740*/  IMAD.X R7, R5, 0x1, R68, P3 ;  /* 0x0000000105077824 */ /* 0x000fe200018e0644 */
[C---:B------:R-:W-:Y:S01]  /*22750*/  IADD3 R4, P3, PT, R8.reuse, R70, RZ ;  /* 0x0000004608047210 */ /* 0x040fe20007f7e0ff */
[----:B------:R-:W-:Y:S01]  /*22760*/  VIADD R8, R8, UR30 ;  /* 0x0000001e08087c36 */ /* 0x000fe20008000000 */
[----:B------:R-:W-:Y:S01]  /*22770*/  F2FP.SATFINITE.E4M3.F32.PACK_AB_MERGE_C R12, R13, R12, RZ ;  /* 0x0000000c0d0c723e */ /* 0x000fe200048070ff */
[----:B------:R-:W0:Y:S02]  /*22780*/  LDCU UR6, c[0x0][0x398] ;  /* 0x00007300ff0677ac */ /* 0x000e240008000800 */
[----:B------:R-:W-:Y:S01]  /*22790*/  IMAD.X R5, R5, 0x1, R71, P3 ;  /* 0x0000000105057824 */ /* 0x000fe200018e0647 */
[----:B------:R1:W-:Y:S01]  /*227a0*/  @P5 STG.E.U8 desc[UR24][R6.64], R10 ;  /* 0x0000000a06005986 */ /* 0x0003e2000c101118 */
[----:B------:R-:W-:Y:S01]  /*227b0*/  ISETP.LT.AND P5, PT, R2, UR10, !P4 ;  /* 0x0000000a02007c0c */ /* 0x000fe2000e7a1270 */
[----:B------:R-:W-:Y:S01]  /*227c0*/  VIADD R9, R0, 0x4d ;  /* 0x0000004d00097836 */ /* 0x000fe20000000000 */
[----:B------:R-:W0:Y:S01]  /*227d0*/  LDCU UR10, c[0x0][0x398] ;  /* 0x00007300ff0a77ac */ /* 0x000e220008000800 */
[----:B------:R3:W-:Y:S01]  /*227e0*/  @P6 STG.E.U8 desc[UR24][R4.64], R12 ;  /* 0x0000000c04006986 */ /* 0x0007e2000c101118 */
[----:B-1----:R-:W-:-:S02]  /*227f0*/  IADD3 R6, P6, PT, R8, R69, RZ ;  /* 0x0000004508067210 */ /* 0x002fc40007fde0ff */
[----:B------:R-:W-:Y:S02]  /*22800*/  PRMT R10, R10, 0x9910, RZ ;  /* 0x000099100a0a7816 */ /* 0x000fe400000000ff */
[----:B---3--:R-:W-:Y:S02]  /*22810*/  SHF.R.S32.HI R5, RZ, 0x1f, R8 ;  /* 0x0000001fff057819 */ /* 0x008fe40000011408 */
[----:B------:R-:W-:-:S03]  /*22820*/  SHF.R.S32.HI R10, RZ, 0x8, R10 ;  /* 0x00000008ff0a7819 */ /* 0x000fc6000001140a */
[----:B------:R-:W-:-:S05]  /*22830*/  IMAD.X R7, R5, 0x1, R68, P6 ;  /* 0x0000000105077824 */ /* 0x000fca00030e0644 */
[----:B------:R2:W-:Y:S02]  /*22840*/  @P5 STG.E.U8 desc[UR24][R6.64], R10 ;  /* 0x0000000a06005986 */ /* 0x0005e4000c101118 */
[----:B--2---:R-:W-:Y:S02]  /*22850*/  F2FP.SATFINITE.E4M3.F32.PACK_AB_MERGE_C R10, R88, R85, RZ ;  /* 0x00000055580a723e */ /* 0x004fe400048070ff */
[----:B------:R-:W2:Y:S04]  /*22860*/  LDL.LU R85, [R1+0x130] ;  /* 0x0001300001557983 */ /* 0x000ea80000300800 */
[----:B------:R-:W2:Y:S01]  /*22870*/  LDL.LU R88, [R1+0x134] ;  /* 0x0001340001587983 */ /* 0x000ea20000300800 */
[----:B0-----:R-:W-:Y:S01]  /*22880*/  ISETP.LT.AND P4, PT, R3, UR6, !P4 ;  /* 0x0000000603007c0c */ /* 0x001fe2000e781270 */
[----:B------:R-:W0:Y:S01]  /*22890*/  LDCU UR6, c[0x0][0x39c] ;  /* 0x00007380ff0677ac */ /* 0x000e220008000800 */
[----:B-----5:R-:W-:-:S02]  /*228a0*/  ISETP.GE.AND P3, PT, R9, UR4, PT ;  /* 0x0000000409007c0c */ /* 0x020fc4000bf66270 */
[----:B------:R-:W-:Y:S02]  /*228b0*/  IADD3 R4, P6, PT, R8, R70, RZ ;  /* 0x0000004608047210 */ /* 0x000fe40007fde0ff */
[----:B------:R-:W-:Y:S01]  /*228c0*/  PRMT R9, R12, 0x9910, RZ ;  /* 0x000099100c097816 */ /* 0x000fe200000000ff */
[----:B------:R-:W-:Y:S01]  /*228d0*/  VIADD R8, R8, UR30 ;  /* 0x0000001e08087c36 */ /* 0x000fe20008000000 */
[----:B------:R-:W-:Y:S01]  /*228e0*/  ISETP.LT.AND P5, PT, R2, UR9, !P2 ;  /* 0x0000000902007c0c */ /* 0x000fe2000d7a1270 */
[----:B------:R-:W-:Y:S01]  /*228f0*/  IMAD.X R5, R5, 0x1, R71, P6 ;  /* 0x0000000105057824 */ /* 0x000fe200030e0647 */
[----:B------:R-:W-:Y:S01]  /*22900*/  SHF.R.S32.HI R9, RZ, 0x8, R9 ;  /* 0x00000008ff097819 */ /* 0x000fe20000011409 */
[----:B------:R-:W1:Y:S04]  /*22910*/  LDCU UR4, c[0x0][0x39c] ;  /* 0x00007380ff0477ac */ /* 0x000e680008000800 */
[----:B------:R3:W-:Y:S01]  /*22920*/  @P4 STG.E.U8 desc[UR24][R4.64], R9 ;  /* 0x0000000904004986 */ /* 0x0007e2000c101118 */
[----:B----4-:R-:W-:Y:S01]  /*22930*/  ISETP.LT.AND P4, PT, R3, UR12, !P2 ;  /* 0x0000000c03007c0c */ /* 0x010fe2000d781270 */
[----:B------:R-:W4:Y:S01]  /*22940*/  LDCU UR9, c[0x0][0x398] ;  /* 0x00007300ff0977ac */ /* 0x000f220008000800 */
[----:B------:R-:W-:-:S02]  /*22950*/  IADD3 R6, P2, PT, R8, R69, RZ ;  /* 0x0000004508067210 */ /* 0x000fc40007f5e0ff */
[----:B------:R-:W-:Y:S01]  /*22960*/  F2FP.SATFINITE.E4M3.F32.PACK_AB_MERGE_C R14, R15, R14, RZ ;  /* 0x0000000e0f0e723e */ /* 0x000fe200048070ff */
[----:B------:R-:W5:Y:S01]  /*22970*/  LDCU UR12, c[0x0][0x398] ;  /* 0x00007300ff0c77ac */ /* 0x000f620008000800 */
[----:B---3--:R-:W-:Y:S02]  /*22980*/  SHF.R.S32.HI R5, RZ, 0x1f, R8 ;  /* 0x0000001fff057819 */ /* 0x008fe40000011408 */
[----:B------:R-:W-:-:S03]  /*22990*/  IADD3 R4, P6, PT, R8, R70, RZ ;  /* 0x0000004608047210 */ /* 0x000fc60007fde0ff */
[C---:B------:R-:W-:Y:S02]  /*229a0*/  IMAD.X R7, R5.reuse, 0x1, R68, P2 ;  /* 0x0000000105077824 */ /* 0x040fe400010e0644 */
[----:B------:R-:W-:Y:S02]  /*229b0*/  IMAD.X R5, R5, 0x1, R71, P6 ;  /* 0x0000000105057824 */ /* 0x000fe400030e0647 */
[----:B------:R-:W-:Y:S01]  /*229c0*/  VIADD R8, R8, UR30 ;  /* 0x0000001e08087c36 */ /* 0x000fe20008000000 */
[----:B------:R3:W-:Y:S01]  /*229d0*/  @P5 STG.E.U8 desc[UR24][R6.64], R10 ;  /* 0x0000000a06005986 */ /* 0x0007e2000c101118 */
[----:B------:R-:W-:Y:S01]  /*229e0*/  ISETP.LT.AND P5, PT, R2, UR10, !P1 ;  /* 0x0000000a02007c0c */ /* 0x000fe2000cfa1270 */
[----:B------:R-:W-:Y:S01]  /*229f0*/  VIADD R9, R0, 0x4e ;  /* 0x0000004e00097836 */ /* 0x000fe20000000000 */
[----:B------:R-:W-:Y:S01]  /*22a00*/  PRMT R11, R14, 0x9910, RZ ;  /* 0x000099100e0b7816 */ /* 0x000fe200000000ff */
[----:B------:R0:W-:Y:S01]  /*22a10*/  @P4 STG.E.U8 desc[UR24][R4.64], R14 ;  /* 0x0000000e04004986 */ /* 0x0001e2000c101118 */
[----:B------:R-:W-:Y:S01]  /*22a20*/  ISETP.LT.AND P4, PT, R3, UR14, !P1 ;  /* 0x0000000e03007c0c */ /* 0x000fe2000cf81270 */
[----:B------:R-:W1:Y:S01]  /*22a30*/  LDCU UR10, c[0x0][0x398] ;  /* 0x00007300ff0a77ac */ /* 0x000e620008000800 */
[----:B---3--:R-:W-:Y:S01]  /*22a40*/  PRMT R10, R10, 0x9910, RZ ;  /* 0x000099100a0a7816 */ /* 0x008fe200000000ff */
[----:B------:R-:W3:Y:S01]  /*22a50*/  LDCU UR14, c[0x0][0x398] ;  /* 0x00007300ff0e77ac */ /* 0x000ee20008000800 */
[----:B------:R-:W-:-:S02]  /*22a60*/  IADD3 R6, P1, PT, R8, R69, RZ ;  /* 0x0000004508067210 */ /* 0x000fc40007f3e0ff */
[----:B0-----:R-:W-:Y:S02]  /*22a70*/  SHF.R.S32.HI R5, RZ, 0x1f, R8 ;  /* 0x0000001fff057819 */ /* 0x001fe40000011408 */
[----:B------:R-:W-:-:S03]  /*22a80*/  SHF.R.S32.HI R10, RZ, 0x8, R10 ;  /* 0x00000008ff0a7819 */ /* 0x000fc6000001140a */
[----:B------:R-:W-:-:S05]  /*22a90*/  IMAD.X R7, R5, 0x1, R68, P1 ;  /* 0x0000000105077824 */ /* 0x000fca00008e0644 */
[----:B------:R2:W-:Y:S02]  /*22aa0*/  @P5 STG.E.U8 desc[UR24][R6.64], R10 ;  /* 0x0000000a06005986 */ /* 0x0005e4000c101118 */
[----:B--2---:R-:W-:Y:S02]  /*22ab0*/  F2FP.SATFINITE.E4M3.F32.PACK_AB_MERGE_C R10, R88, R85, RZ ;  /* 0x00000055580a723e */ /* 0x004fe400048070ff */
[----:B------:R-:W2:Y:S04]  /*22ac0*/  LDL.LU R85, [R1+0x138] ;  /* 0x0001380001557983 */ /* 0x000ea80000300800 */
[----:B------:R-:W2:Y:S01]  /*22ad0*/  LDL.LU R88, [R1+0x13c] ;  /* 0x00013c0001587983 */ /* 0x000ea20000300800 */
[----:B-1----:R-:W-:Y:S01]  /*22ae0*/  ISETP.GE.AND P2, PT, R9, UR4, PT ;  /* 0x0000000409007c0c */ /* 0x002fe2000bf46270 */
[----:B------:R-:W0:Y:S01]  /*22af0*/  LDCU UR4, c[0x0][0x39c] ;  /* 0x00007380ff0477ac */ /* 0x000e220008000800 */
[----:B------:R-:W-:Y:S01]  /*22b00*/  VIADD R9, R0, 0x4f ;  /* 0x0000004f00097836 */ /* 0x000fe20000000000 */
[C---:B------:R-:W-:Y:S01]  /*22b10*/  IADD3 R4, P6, PT, R8.reuse, R70, RZ ;  /* 0x0000004608047210 */ /* 0x040fe20007fde0ff */
[----:B------:R-:W-:-:S04]  /*22b20*/  VIADD R8, R8, UR30 ;  /* 0x0000001e08087c36 */ /* 0x000fc80008000000 */
[----:B------:R-:W-:Y:S01]  /*22b30*/  IMAD.X R5, R5, 0x1, R71, P6 ;  /* 0x0000000105057824 */ /* 0x000fe200030e0647 */
[----:B----4-:R-:W-:Y:S01]  /*22b40*/  ISETP.LT.AND P5, PT, R2, UR9, !P0 ;  /* 0x0000000902007c0c */ /* 0x010fe2000c7a1270 */
[----:B------:R-:W1:Y:S01]  /*22b50*/  LDCU UR9, c[0x0][0x398] ;  /* 0x00007300ff0977ac */ /* 0x000e620008000800 */
[----:B0-----:R-:W-:Y:S01]  /*22b60*/  ISETP.GE.AND P1, PT, R9, UR4, PT ;  /* 0x0000000409007c0c */ /* 0x001fe2000bf26270 */
[----:B------:R-:W0:Y:S01]  /*22b70*/  LDCU UR4, c[0x0][0x39c] ;  /* 0x00007380ff0477ac */ /* 0x000e220008000800 */
[----:B------:R-:W-:-:S05]  /*22b80*/  SHF.R.S32.HI R9, RZ, 0x8, R11 ;  /* 0x00000008ff097819 */ /* 0x000fca000001140b */
[----:B------:R4:W-:Y:S01]  /*22b90*/  @P4 STG.E.U8 desc[UR24][R4.64], R9 ;  /* 0x0000000904004986 */ /* 0x0009e2000c101118 */
[----:B------:R-:W-:Y:S02]  /*22ba0*/  IADD3 R6, P4, PT, R8, R69, RZ ;  /* 0x0000004508067210 */ /* 0x000fe40007f9e0ff */
[----:B-----5:R-:W-:Y:S01]  /*22bb0*/  ISETP.LT.AND P6, PT, R3, UR12, !P0 ;  /* 0x0000000c03007c0c */ /* 0x020fe2000c7c1270 */
[----:B------:R-:W5:Y:S01]  /*22bc0*/  LDCU UR12, c[0x0][0x398] ;  /* 0x00007300ff0c77ac */ /* 0x000f620008000800 */
[----:B----4-:R-:W-:Y:S01]  /*22bd0*/  VIADD R4, R0, 0x50 ;  /* 0x0000005000047836 */ /* 0x010fe20000000000 */
[----:B------:R-:W-:-:S04]  /*22be0*/  SHF.R.S32.HI R5, RZ, 0x1f, R8 ;  /* 0x0000001fff057819 */ /* 0x000fc80000011408 */
[----:B------:R-:W-:Y:S01]  /*22bf0*/  ISETP.GE.AND P0, PT, R4, UR6, PT ;  /* 0x0000000604007c0c */ /* 0x000fe2000bf06270 */
[----:B------:R-:W-:Y:S01]  /*22c00*/  IMAD.X R7, R5, 0x1, R68, P4 ;  /* 0x0000000105077824 */ /* 0x000fe200020e0644 */
[C---:B------:R-:W-:Y:S01]  /*22c10*/  IADD3 R4, P4, PT, R8.reuse, R70, RZ ;  /* 0x0000004608047210 */ /* 0x040fe20007f9e0ff */
[----:B------:R-:W-:Y:S01]  /*22c20*/  VIADD R8, R8, UR30 ;  /* 0x0000001e08087c36 */ /* 0x000fe20008000000 */
[----:B------:R-:W-:Y:S01]  /*22c30*/  F2FP.SATFINITE.E4M3.F32.PACK_AB_MERGE_C R16, R17, R16, RZ ;  /* 0x000000101110723e */ /* 0x000fe200048070ff */
[----:B------:R-:W4:Y:S02]  /*22c40*/  LDCU UR6, c[0x0][0x398] ;  /* 0x00007300ff0677ac */ /* 0x000f240008000800 */
        /* <DEDUP_REMOVED lines=15> */
[----:B----4-:R-:W-:Y:S01]  /*22d40*/  ISETP.LT.AND P3, PT, R3, UR6, !P3 ;  /* 0x0000000603007c0c */ /* 0x010fe2000df61270 */
[----:B------:R-:W0:Y:S01]  /*22d50*/  LDCU UR6, c[0x0][0x39c] ;  /* 0x00007380ff0677ac */ /* 0x000e220008000800 */
[----:B------:R-:W-:-:S02]  /*22d60*/  ISETP.GE.AND P4, PT, R9, UR4, PT ;  /* 0x0000000409007c0c */ /* 0x000fc4000bf86270 */
[----:B------:R-:W-:Y:S02]  /*22d70*/  IADD3 R4, P6, PT, R8, R70, RZ ;  /* 0x0000004608047210 */ /* 0x000fe40007fde0ff */
[----:B------:R-:W-:Y:S01]  /*22d80*/  PRMT R9, R16, 0x9910, RZ ;  /* 0x0000991010097816 */ /* 0x000fe200000000ff */
[----:B------:R-:W-:Y:S01]  /*22d90*/  VIADD R8, R8, UR30 ;  /* 0x0000001e08087c36 */ /* 0x000fe20008000000 */
[----:B-1----:R-:W-:Y:S01]  /*22da0*/  ISETP.LT.AND P5, PT, R2, UR9, !P2 ;  /* 0x0000000902007c0c */ /* 0x002fe2000d7a1270 */
[----:B------:R-:W-:Y:S01]  /*22db0*/  IMAD.X R5, R5, 0x1, R71, P6 ;  /* 0x0000000105057824 */ /* 0x000fe200030e0647 */
[----:B------:R-:W-:Y:S01]  /*22dc0*/  SHF.R.S32.HI R9, RZ, 0x8, R9 ;  /* 0x00000008ff097819 */ /* 0x000fe20000011409 */
[----:B------:R-:W1:Y:S04]  /*22dd0*/  LDCU UR4, c[0x0][0x39c] ;  /* 0x00007380ff0477ac */ /* 0x000e680008000800 */
[----:B------:R3:W-:Y:S01]  /*22de0*/  @P3 STG.E.U8 desc[UR24][R4.64], R9 ;  /* 0x0000000904003986 */ /* 0x0007e2000c101118 */
[----:B-----5:R-:W-:Y:S01]  /*22df0*/  ISETP.LT.AND P3, PT, R3, UR12, !P2 ;  /* 0x0000000c03007c0c */ /* 0x020fe2000d761270 */
        /* <DEDUP_REMOVED lines=143> */
[----:B------:R-:W-:Y:S01]  /*236f0*/  IADD3 R4, P6, PT, R8, R70, RZ ;  /* 0x0000004608047210 */ /* 0x000fe20007fde0ff */
[----:B------:R-:W3:Y:S01]  /*23700*/  LDCU UR4, c[0x0][0x39c] ;  /* 0x00007380ff0477ac */ /* 0x000ee20008000800 */
[----:B------:R-:W-:Y:S01]  /*23710*/  PRMT R9, R24, 0x9910, RZ ;  /* 0x0000991018097816 */ /* 0x000fe200000000ff */
[----:B------:R-:W-:Y:S02]  /*23720*/  VIADD R8, R8, UR30 ;  /* 0x0000001e08087c36 */ /* 0x000fe40008000000 */
[----:B------:R-:W-:Y:S01]  /*23730*/  IMAD.X R5, R5, 0x1, R71, P6 ;  /* 0x0000000105057824 */ /* 0x000fe200030e0647 */
[----:B------:R-:W-:Y:S02]  /*23740*/  SHF.R.S32.HI R9, RZ, 0x8, R9 ;  /* 0x00000008ff097819 */ /* 0x000fe40000011409 */
[----:B-1----:R-:W-:Y:S01]  /*23750*/  ISETP.LT.AND P5, PT, R2, UR9, !P2 ;  /* 0x0000000902007c0c */ /* 0x002fe2000d7a1270 */
[----:B------:R-:W1:Y:S02]  /*23760*/  LDCU UR9, c[0x0][0x398] ;  /* 0x00007300ff0977ac */ /* 0x000e640008000800 */
[----:B------:R4:W-:Y:S01]  /*23770*/  @P3 STG.E.U8 desc[UR24][R4.64], R9 ;  /* 0x0000000904003986 */ /* 0x0009e2000c101118 */
[----:B-----5:R-:W-:Y:S01]  /*23780*/  ISETP.LT.AND P3, PT, R3, UR12, !P2 ;  /* 0x0000000c03007c0c */ /* 0x020fe2000d761270 */
[----:B------:R-:W5:Y:S01]  /*23790*/  LDCU UR12, c[0x0][0x398] ;  /* 0x00007300ff0c77ac */ /* 0x000f620008000800 */
[----:B------:R-:W-:-:S02]  /*237a0*/  IADD3 R6, P2, PT, R8, R69, RZ ;  /* 0x0000004508067210 */ /* 0x000fc40007f5e0ff */
[----:B----4-:R-:W-:Y:S01]  /*237b0*/  SHF.R.S32.HI R5, RZ, 0x1f, R8 ;  /* 0x0000001fff057819 */ /* 0x010fe20000011408 */
[----:B------:R-:W-:Y:S01]  /*237c0*/  VIADD R9, R0, 0x5a ;  /* 0x0000005a00097836 */ /* 0x000fe20000000000 */
[----:B------:R-:W-:-:S03]  /*237d0*/  IADD3 R4, P6, PT, R8, R70, RZ ;  /* 0x0000004608047210 */ /* 0x000fc60007fde0ff */
[----:B------:R-:W-:Y:S01]  /*237e0*/  IMAD.X R7, R5, 0x1, R68, P2 ;  /* 0x0000000105077824 */ /* 0x000fe200010e0644 */
[----:B---3--:R-:W-:Y:S01]  /*237f0*/  ISETP.GE.AND P2, PT, R9, UR4, PT ;  /* 0x0000000409007c0c */ /* 0x008fe2000bf46270 */
[----:B------:R-:W3:Y:S01]  /*23800*/  LDCU UR4, c[0x0][0x39c] ;  /* 0x00007380ff0477ac */ /* 0x000ee20008000800 */
[----:B------:R-:W-:Y:S01]  /*23810*/  IMAD.X R5, R5, 0x1, R71, P6 ;  /* 0x0000000105057824 */ /* 0x000fe200030e0647 */
[----:B------:R-:W-:Y:S01]  /*23820*/  F2FP.SATFINITE.E4M3.F32.PACK_AB_MERGE_C R26, R27, R26, RZ ;  /* 0x0000001a1b1a723e */ /* 0x000fe200048070ff */
[----:B------:R-:W-:Y:S01]  /*23830*/  VIADD R8, R8, UR30 ;  /* 0x0000001e08087c36 */ /* 0x000fe20008000000 */
[----:B------:R4:W-:Y:S01]  /*23840*/  @P5 STG.E.U8 desc[UR24][R6.64], R10 ;  /* 0x0000000a06005986 */ /* 0x0009e2000c101118 */
[----:B------:R-:W-:Y:S01]  /*23850*/  ISETP.LT.AND P5, PT, R2, UR10, !P1 ;  /* 0x0000000a02007c0c */ /* 0x000fe2000cfa1270 */
[----:B------:R-:W-:Y:S01]  /*23860*/  VIADD R9, R0, 0x5b ;  /* 0x0000005b00097836 */ /* 0x000fe20000000000 */
[----:B------:R-:W-:Y:S01]  /*23870*/  PRMT R11, R26, 0x9910, RZ ;  /* 0x000099101a0b7816 */ /* 0x000fe200000000ff */
[----:B------:R0:W-:Y:S01]  /*23880*/  @P3 STG.E.U8 desc[UR24][R4.64], R26 ;  /* 0x0000001a04003986 */ /* 0x0001e2000c101118 */
[----:B------:R-:W-:Y:S01]  /*23890*/  ISETP.LT.AND P3, PT, R3, UR14, !P1 ;  /* 0x0000000e03007c0c */ /* 0x000fe2000cf61270 */
[----:B------:R-:W-:Y:S01]  /*238a0*/  VIADD R12, R0, 0x5c ;  /* 0x0000005c000c7836 */ /* 0x000fe20000000000 */
[----:B------:R-:W1:Y:S01]  /*238b0*/  LDCU UR10, c[0x0][0x398] ;  /* 0x00007300ff0a77ac */ /* 0x000e620008000800 */
[----:B------:R-:W-:Y:S01]  /*238c0*/  F2FP.SATFINITE.E4M3.F32.PACK_AB_MERGE_C R29, R29, R28, RZ ;  /* 0x0000001c1d1d723e */ /* 0x000fe200048070ff */
[----:B------:R-:W1:Y:S01]  /*238d0*/  LDCU UR14, c[0x0][0x398] ;  /* 0x00007300ff0e77ac */ /* 0x000e620008000800 */
[----:B----4-:R-:W-:-:S02]  /*238e0*/  IADD3 R6, P1, PT, R8, R69, RZ ;  /* 0x0000004508067210 */ /* 0x010fc40007f3e0ff */
[----:B------:R-:W-:Y:S02]  /*238f0*/  PRMT R10, R10, 0x9910, RZ ;  /* 0x000099100a0a7816 */ /* 0x000fe400000000ff */
[----:B0-----:R-:W-:Y:S02]  /*23900*/  SHF.R.S32.HI R5, RZ, 0x1f, R8 ;  /* 0x0000001fff057819 */ /* 0x001fe40000011408 */
[C---:B------:R-:W-:Y:S02]  /*23910*/  IADD3 R4, P6, PT, R8.reuse, R70, RZ ;  /* 0x0000004608047210 */ /* 0x040fe40007fde0ff */
[----:B------:R-:W-:Y:S01]  /*23920*/  SHF.R.S32.HI R10, RZ, 0x8, R10 ;  /* 0x00000008ff0a7819 */ /* 0x000fe2000001140a */
[----:B------:R-:W-:Y:S01]  /*23930*/  IMAD.X R7, R5, 0x1, R68, P1 ;  /* 0x0000000105077824 */ /* 0x000fe200008e0644 */
[----:B---3--:R-:W-:Y:S01]  /*23940*/  ISETP.GE.AND P1, PT, R9, UR4, PT ;  /* 0x0000000409007c0c */ /* 0x008fe2000bf26270 */
[----:B------:R-:W-:Y:S01]  /*23950*/  IMAD.X R5, R5, 0x1, R71, P6 ;  /* 0x0000000105057824 */ /* 0x000fe200030e0647 */
[----:B------:R-:W-:Y:S01]  /*23960*/  SHF.R.S32.HI R9, RZ, 0x8, R11 ;  /* 0x00000008ff097819 */ /* 0x000fe2000001140b */
[----:B------:R-:W-:Y:S01]  /*23970*/  VIADD R8, R8, UR30 ;  /* 0x0000001e08087c36 */ /* 0x000fe20008000000 */
[----:B------:R-:W-:Y:S01]  /*23980*/  @P5 STG.E.U8 desc[UR24][R6.64], R10 ;  /* 0x0000000a06005986 */ /* 0x000fe2000c101118 */
[----:B------:R-:W0:Y:S03]  /*23990*/  LDCU UR4, c[0x0][0x39c] ;  /* 0x00007380ff0477ac */ /* 0x000e260008000800 */
[----:B------:R2:W-:Y:S02]  /*239a0*/  @P3 STG.E.U8 desc[UR24][R4.64], R9 ;  /* 0x0000000904003986 */ /* 0x0005e4000c101118 */
[----:B--2---:R-:W-:-:S02]  /*239b0*/  F2FP.SATFINITE.E4M3.F32.PACK_AB_MERGE_C R9, R88, R85, RZ ;  /* 0x000000555809723e */ /* 0x004fc400048070ff */
[----:B------:R-:W2:Y:S04]  /*239c0*/  LDL.LU R85, [R1+0x168] ;  /* 0x0001680001557983 */ /* 0x000ea80000300800 */
[----:B------:R-:W2:Y:S01]  /*239d0*/  LDL.LU R88, [R1+0x16c] ;  /* 0x00016c0001587983 */ /* 0x000ea20000300800 */
[----:B-1----:R-:W-:Y:S02]  /*239e0*/  ISETP.LT.AND P5, PT, R2, UR9, !P0 ;  /* 0x0000000902007c0c */ /* 0x002fe4000c7a1270 */
[----:B------:R-:W-:Y:S02]  /*239f0*/  SHF.R.S32.HI R11, RZ, 0x1f, R8 ;  /* 0x0000001fff0b7819 */ /* 0x000fe40000011408 */
[----:B-----5:R-:W-:Y:S01]  /*23a00*/  ISETP.LT.AND P6, PT, R3, UR12, !P0 ;  /* 0x0000000c03007c0c */ /* 0x020fe2000c7c1270 */
[----:B------:R-:W-:Y:S01]  /*23a10*/  VIADD R10, R0, 0x5d ;  /* 0x0000005d000a7836 */ /* 0x000fe20000000000 */
[----:B------:R-:W-:Y:S01]  /*23a20*/  IADD3 R6, P3, PT, R8, R69, RZ ;  /* 0x0000004508067210 */ /* 0x000fe20007f7e0ff */
[----:B------:R-:W1:Y:S01]  /*23a30*/  LDCU UR9, c[0x0][0x398] ;  /* 0x00007300ff0977ac */ /* 0x000e620008000800 */
[----:B------:R-:W-:Y:S01]  /*23a40*/  ISETP.GE.AND P0, PT, R12, UR6, PT ;  /* 0x000000060c007c0c */ /* 0x000fe2000bf06270 */
[----:B------:R-:W3:Y:S02]  /*23a50*/  LDCU UR6, c[0x0][0x398] ;  /* 0x00007300ff0677ac */ /* 0x000ee40008000800 */
[C---:B------:R-:W-:Y:S01]  /*23a60*/  IMAD.X R7, R11.reuse, 0x1, R68, P3 ;  /* 0x000000010b077824 */ /* 0x040fe200018e0644 */
[C---:B------:R-:W-:Y:S01]  /*23a70*/  IADD3 R4, P3, PT, R8.reuse, R70, RZ ;  /* 0x0000004608047210 */ /* 0x040fe20007f7e0ff */
[----:B------:R-:W-:Y:S01]  /*23a80*/  VIADD R8, R8, UR30 ;  /* 0x0000001e08087c36 */ /* 0x000fe20008000000 */
[----:B------:R-:W4:Y:S03]  /*23a90*/  LDCU UR12, c[0x0][0x398] ;  /* 0x00007300ff0c77ac */ /* 0x000f260008000800 */
[----:B------:R-:W-:Y:S01]  /*23aa0*/  IMAD.X R5, R11, 0x1, R71, P3 ;  /* 0x000000010b057824 */ /* 0x000fe200018e0647 */
[----:B------:R5:W-:Y:S01]  /*23ab0*/  @P5 STG.E.U8 desc[UR24][R6.64], R9 ;  /* 0x0000000906005986 */ /* 0x000be2000c101118 */
[----:B0-----:R-:W-:Y:S01]  /*23ac0*/  ISETP.GE.AND P3, PT, R10, UR4, PT ;  /* 0x000000040a007c0c */ /* 0x001fe2000bf66270 */
[----:B------:R-:W0:Y:S01]  /*23ad0*/  LDCU UR4, c[0x0][0x39c] ;  /* 0x00007380ff0477ac */ /* 0x000e220008000800 */
[----:B------:R-:W-:Y:S01]  /*23ae0*/  PRMT R11, R9, 0x9910, RZ ;  /* 0x00009910090b7816 */ /* 0x000fe200000000ff */
[----:B------:R0:W-:Y:S01]  /*23af0*/  @P6 STG.E.U8 desc[UR24][R4.64], R29 ;  /* 0x0000001d04006986 */ /* 0x0001e2000c101118 */
[----:B------:R-:W-:-:S02]  /*23b00*/  SHF.R.S32.HI R10, RZ, 0x1f, R8 ;  /* 0x0000001fff0a7819 */ /* 0x000fc40000011408 */
[----:B------:R-:W-:Y:S01]  /*23b10*/  ISETP.LT.AND P5, PT, R2, UR10, !P4 ;  /* 0x0000000a02007c0c */ /* 0x000fe2000e7a1270 */
[----:B------:R-:W0:Y:S01]  /*23b20*/  LDCU UR10, c[0x0][0x398] ;  /* 0x00007300ff0a77ac */ /* 0x000e220008000800 */
[----:B------:R-:W-:Y:S02]  /*23b30*/  PRMT R12, R29, 0x9910, RZ ;  /* 0x000099101d0c7816 */ /* 0x000fe400000000ff */
[----:B-----5:R-:W-:Y:S01]  /*23b40*/  IADD3 R6, P6, PT, R8, R69, RZ ;  /* 0x0000004508067210 */ /* 0x020fe20007fde0ff */
[----:B------:R-:W-:Y:S01]  /*23b50*/  IMAD.MOV.U32 R9, RZ, RZ, R11 ;  /* 0x000000ffff097224 */ /* 0x000fe200078e000b */
[----:B---3--:R-:W-:Y:S01]  /*23b60*/  ISETP.LT.AND P4, PT, R3, UR6, !P4 ;  /* 0x0000000603007c0c */ /* 0x008fe2000e781270 */
[----:B------:R-:W-:Y:S01]  /*23b70*/  IMAD.MOV.U32 R11, RZ, RZ, R12 ;  /* 0x000000ffff0b7224 */ /* 0x000fe200078e000c */
[----:B------:R-:W-:Y:S02]  /*23b80*/  F2FP.SATFINITE.E4M3.F32.PACK_AB_MERGE_C R31, R31, R30, RZ ;  /* 0x0000001e1f1f723e */ /* 0x000fe400048070ff */
[----:B--2---:R-:W-:Y:S01]  /*23b90*/  F2FP.SATFINITE.E4M3.F32.PACK_AB_MERGE_C R13, R88, R85, RZ ;  /* 0x00000055580d723e */ /* 0x004fe200048070ff */
[----:B------:R-:W-:Y:S01]  /*23ba0*/  IMAD.X R7, R10, 0x1, R68, P6 ;  /* 0x000000010a077824 */ /* 0x000fe200030e0644 */
[----:B------:R-:W2:Y:S01]  /*23bb0*/  LDL.LU R85, [R1+0x170] ;  /* 0x0001700001557983 */ /* 0x000ea20000300800 */
[----:B------:R-:W-:Y:S01]  /*23bc0*/  SHF.R.S32.HI R9, RZ, 0x8, R9 ;  /* 0x00000008ff097819 */ /* 0x000fe20000011409 */
[----:B------:R-:W3:Y:S02]  /*23bd0*/  LDCU UR6, c[0x0][0x39c] ;  /* 0x00007380ff0677ac */ /* 0x000ee40008000800 */
[----:B------:R-:W2:Y:S01]  /*23be0*/  LDL.LU R88, [R1+0x174] ;  /* 0x0001740001587983 */ /* 0x000ea20000300800 */
[----:B0-----:R-:W-:-:S02]  /*23bf0*/  IADD3 R4, P6, PT, R8, R70, RZ ;  /* 0x0000004608047210 */ /* 0x001fc40007fde0ff */
[----:B------:R-:W-:Y:S01]  /*23c00*/  SHF.R.S32.HI R11, RZ, 0x8, R11 ;  /* 0x00000008ff0b7819 */ /* 0x000fe2000001140b */
[----:B------:R-:W-:Y:S02]  /*23c10*/  VIADD R8, R8, UR30 ;  /* 0x0000001e08087c36 */ /* 0x000fe40008000000 */
[----:B------:R-:W-:Y:S01]  /*23c20*/  IMAD.X R5, R10, 0x1, R71, P6 ;  /* 0x000000010a057824 */ /* 0x000fe200030e0647 */
[----:B------:R0:W-:Y:S01]  /*23c30*/  @P5 STG.E.U8 desc[UR24][R6.64], R9 ;  /* 0x0000000906005986 */ /* 0x0001e2000c101118 */
[----:B-1----:R-:W-:Y:S01]  /*23c40*/  ISETP.LT.AND P5, PT, R2, UR9, !P2 ;  /* 0x0000000902007c0c */ /* 0x002fe2000d7a1270 */
[----:B------:R-:W-:Y:S01]  /*23c50*/  VIADD R12, R0, 0x5e ;  /* 0x0000005e000c7836 */ /* 0x000fe20000000000 */
[----:B------:R-:W-:Y:S01]  /*23c60*/  SHF.R.S32.HI R10, RZ, 0x1f, R8 ;  /* 0x0000001fff0a7819 */ /* 0x000fe20000011408 */
[----:B------:R1:W-:Y:S01]  /*23c70*/  @P4 STG.E.U8 desc[UR24][R4.64], R11 ;  /* 0x0000000b04004986 */ /* 0x0003e2000c101118 */
[----:B----4-:R-:W-:Y:S01]  /*23c80*/  ISETP.LT.AND P4, PT, R3, UR12, !P2 ;  /* 0x0000000c03007c0c */ /* 0x010fe2000d781270 */
[----:B------:R-:W4:Y:S01]  /*23c90*/  LDCU UR9, c[0x0][0x398] ;  /* 0x00007300ff0977ac */ /* 0x000f220008000800 */
[----:B------:R-:W-:Y:S01]  /*23ca0*/  PRMT R14, R31, 0x9910, RZ ;  /* 0x000099101f0e7816 */ /* 0x000fe200000000ff */
[----:B------:R-:W5:Y:S01]  /*23cb0*/  LDCU UR12, c[0x0][0x398] ;  /* 0x00007300ff0c77ac */ /* 0x000f620008000800 */
[----:B0-----:R-:W-:-:S02]  /*23cc0*/  IADD3 R6, P2, PT, R8, R69, RZ ;  /* 0x0000004508067210 */ /* 0x001fc40007f5e0ff */
[----:B-1----:R-:W-:-:S03]  /*23cd0*/  IADD3 R4, P6, PT, R8, R70, RZ ;  /* 0x0000004608047210 */ /* 0x002fc60007fde0ff */
[C---:B------:R-:W-:Y:S01]  /*23ce0*/  IMAD.X R7, R10.reuse, 0x1, R68, P2 ;  /* 0x000000010a077824 */ /* 0x040fe200010e0644 */
[----:B------:R-:W-:Y:S01]  /*23cf0*/  PRMT R9, R13, 0x9910, RZ ;  /* 0x000099100d097816 */ /* 0x000fe200000000ff */
[----:B------:R-:W-:-:S03]  /*23d00*/  IMAD.X R5, R10, 0x1, R71, P6 ;  /* 0x000000010a057824 */ /* 0x000fc600030e0647 */
[----:B------:R0:W-:Y:S01]  /*23d10*/  @P5 STG.E.U8 desc[UR24][R6.64], R13 ;  /* 0x0000000d06005986 */ /* 0x0001e2000c101118 */
[----:B------:R-:W-:Y:S01]  /*23d20*/  VIADD R10, R8, UR30 ;  /* 0x0000001e080a7c36 */ /* 0x000fe20008000000 */
[----:B------:R-:W-:Y:S01]  /*23d30*/  ISETP.LT.AND P5, PT, R2, UR10, !P1 ;  /* 0x0000000a02007c0c */ /* 0x000fe2000cfa1270 */
[----:B------:R-:W-:Y:S01]  /*23d40*/  VIADD R11, R0, 0x5f ;  /* 0x0000005f000b7836 */ /* 0x000fe20000000000 */
[----:B------:R1:W-:Y:S01]  /*23d50*/  @P4 STG.E.U8 desc[UR24][R4.64], R31 ;  /* 0x0000001f04004986 */ /* 0x0003e2000c101118 */
[----:B------:R-:W-:Y:S01]  /*23d60*/  ISETP.GE.AND P2, PT, R12, UR4, PT ;  /* 0x000000040c007c0c */ /* 0x000fe2000bf46270 */
[----:B------:R-:W2:Y:S01]  /*23d70*/  LDCU UR4, c[0x0][0x39c] ;  /* 0x00007380ff0477ac */ /* 0x000ea20008000800 */
[----:B------:R-:W-:Y:S02]  /*23d80*/  ISETP.LT.AND P4, PT, R3, UR14, !P1 ;  /* 0x0000000e03007c0c */ /* 0x000fe4000cf81270 */
[----:B------:R-:W-:Y:S01]  /*23d90*/  SHF.R.S32.HI R12, RZ, 0x1f, R10 ;  /* 0x0000001fff0c7819 */ /* 0x000fe2000001140a */
[----:B------:R-:W2:Y:S01]  /*23da0*/  LDCU UR10, c[0x0][0x398] ;  /* 0x00007300ff0a77ac */ /* 0x000ea20008000800 */
[----:B------:R-:W-:Y:S01]  /*23db0*/  IADD3 R8, P1, PT, R10, R69, RZ ;  /* 0x000000450a087210 */ /* 0x000fe20007f3e0ff */
[----:B0-----:R-:W-:-:S02]  /*23dc0*/  IMAD.MOV.U32 R7, RZ, RZ, R9 ;  /* 0x000000ffff077224 */ /* 0x001fc400078e0009 */
[----:B------:R-:W-:Y:S01]  /*23dd0*/  IMAD.MOV.U32 R13, RZ, RZ, R14 ;  /* 0x000000ffff0d7224 */ /* 0x000fe200078e000e */
[----:B------:R-:W-:Y:S01]  /*23de0*/  F2FP.SATFINITE.E4M3.F32.PACK_AB_MERGE_C R33, R33, R32, RZ ;  /* 0x000000202121723e */ /* 0x000fe200048070ff */
[----:B------:R-:W-:Y:S01]  /*23df0*/  IMAD.X R9, R12, 0x1, R68, P1 ;  /* 0x000000010c097824 */ /* 0x000fe200008e0644 */
[----:B------:R-:W-:Y:S01]  /*23e00*/  SHF.R.S32.HI R7, RZ, 0x8, R7 ;  /* 0x00000008ff077819 */ /* 0x000fe20000011407 */
[----:B------:R-:W-:Y:S01]  /*23e10*/  VIADD R6, R0, 0x60 ;  /* 0x0000006000067836 */ /* 0x000fe20000000000 */
[----:B-1----:R-:W-:Y:S01]  /*23e20*/  IADD3 R4, P6, PT, R10, R70, RZ ;  /* 0x000000460a047210 */ /* 0x002fe20007fde0ff */
[----:B------:R-:W0:Y:S02]  /*23e30*/  LDCU UR14, c[0x0][0x398] ;  /* 0x00007300ff0e77ac */ /* 0x000e240008000800 */
[----:B------:R2:W-:Y:S02]  /*23e40*/  @P5 STG.E.U8 desc[UR24][R8.64], R7 ;  /* 0x0000000708005986 */ /* 0x0005e4000c101118 */
[----:B--2---:R-:W-:-:S02]  /*23e50*/  F2FP.SATFINITE.E4M3.F32.PACK_AB_MERGE_C R9, R88, R85, RZ ;  /* 0x000000555809723e */ /* 0x004fc400048070ff */
[----:B------:R-:W2:Y:S04]  /*23e60*/  LDL.LU R85, [R1+0x178] ;  /* 0x0001780001557983 */ /* 0x000ea80000300800 */
[----:B------:R-:W2:Y:S01]  /*23e70*/  LDL.LU R88, [R1+0x17c] ;  /* 0x00017c0001587983 */ /* 0x000ea20000300800 */
[----:B------:R-:W-:Y:S01]  /*23e80*/  IMAD.X R5, R12, 0x1, R71, P6 ;  /* 0x000000010c057824 */ /* 0x000fe200030e0647 */
[----:B------:R-:W-:Y:S01]  /*23e90*/  SHF.R.S32.HI R13, RZ, 0x8, R13 ;  /* 0x00000008ff0d7819 */ /* 0x000fe2000001140d */
[----:B------:R-:W-:Y:S01]  /*23ea0*/  VIADD R12, R10, UR30 ;  /* 0x0000001e0a0c7c36 */ /* 0x000fe20008000000 */
[----:B------:R-:W-:Y:S01]  /*23eb0*/  ISETP.GE.AND P1, PT, R11, UR4, PT ;  /* 0x000000040b007c0c */ /* 0x000fe2000bf26270 */
[----:B------:R-:W1:Y:S01]  /*23ec0*/  LDCU UR4, c[0x0][0x39c] ;  /* 0x00007380ff0477ac */ /* 0x000e620008000800 */
[----:B----4-:R-:W-:Y:S01]  /*23ed0*/  ISETP.LT.AND P5, PT, R2, UR9, !P0 ;  /* 0x0000000902007c0c */ /* 0x010fe2000c7a1270 */
[----:B------:R4:W-:Y:S01]  /*23ee0*/  @P4 STG.E.U8 desc[UR24][R4.64], R13 ;  /* 0x0000000d04004986 */ /* 0x0009e2000c101118 */
[----:B------:R-:W-:Y:S01]  /*23ef0*/  SHF.R.S32.HI R14, RZ, 0x1f, R12 ;  /* 0x0000001fff0e7819 */ /* 0x000fe2000001140c */
[----:B------:R-:W0:Y:S01]  /*23f00*/  LDCU UR9, c[0x0][0x398] ;  /* 0x00007300ff0977ac */ /* 0x000e220008000800 */
[----:B------:R-:W-:-:S02]  /*23f10*/  IADD3 R10, P4, PT, R12, R69, RZ ;  /* 0x000000450c0a7210 */ /* 0x000fc40007f9e0ff */
[----:B-----5:R-:W-:Y:S01]  /*23f20*/  ISETP.LT.AND P6, PT, R3, UR12, !P0 ;  /* 0x0000000c03007c0c */ /* 0x020fe2000c7c1270 */
[----:B------:R-:W5:Y:S01]  /*23f30*/  LDCU UR12, c[0x0][0x398] ;  /* 0x00007300ff0c77ac */ /* 0x000f620008000800 */
[----:B---3--:R-:W-:Y:S01]  /*23f40*/  ISETP.GE.AND P0, PT, R6, UR6, PT ;  /* 0x0000000606007c0c */ /* 0x008fe2000bf06270 */
[----:B------:R-:W-:Y:S01]  /*23f50*/  IMAD.X R11, R14, 0x1, R68, P4 ;  /* 0x000000010e0b7824 */ /* 0x000fe200020e0644 */
[C---:B------:R-:W-:Y:S01]  /*23f60*/  IADD3 R6, P4, PT, R12.reuse, R70, RZ ;  /* 0x000000460c067210 */ /* 0x040fe20007f9e0ff */
[----:B------:R-:W-:Y:S01]  /*23f70*/  VIADD R12, R12, UR30 ;  /* 0x0000001e0c0c7c36 */ /* 0x000fe20008000000 */
[----:B------:R-:W3:Y:S01]  /*23f80*/  LDCU UR6, c[0x0][0x398] ;  /* 0x00007300ff0677ac */ /* 0x000ee20008000800 */
[----:B----4-:R-:W-:Y:S01]  /*23f90*/  VIADD R4, R0, 0x61 ;  /* 0x0000006100047836 */ /* 0x010fe20000000000 */
[----:B------:R-:W-:Y:S01]  /*23fa0*/  PRMT R5, R9, 0x9910, RZ ;  /* 0x0000991009057816 */ /* 0x000fe200000000ff */
[----:B------:R-:W-:Y:S01]  /*23fb0*/  IMAD.X R7, R14, 0x1, R71, P4 ;  /* 0x000000010e077824 */ /* 0x000fe200020e0647 */
[----:B------:R4:W-:Y:S01]  /*23fc0*/  @P5 STG.E.U8 desc[UR24][R10.64], R9 ;  /* 0x000000090a005986 */ /* 0x0009e2000c101118 */
[----:B------:R-:W-:Y:S01]  /*23fd0*/  ISETP.LT.AND P5, PT, R2, UR10, !P3 ;  /* 0x0000000a02007c0c */ /* 0x000fe2000dfa1270 */
[----:B------:R-:W0:Y:S01]  /*23fe0*/  LDCU UR10, c[0x0][0x398] ;  /* 0x00007300ff0a77ac */ /* 0x000e220008000800 */
[----:B-1----:R-:W-:Y:S01]  /*23ff0*/  ISETP.GE.AND P4, PT, R4, UR4, PT ;  /* 0x0000000404007c0c */ /* 0x002fe2000bf86270 */
[----:B------:R-:W-:Y:S01]  /*24000*/  @P6 STG.E.U8 desc[UR24][R6.64], R33 ;  /* 0x0000002106006986 */ /* 0x000fe2000c101118 */
[----:B------:R-:W-:Y:S01]  /*24010*/  SHF.R.S32.HI R8, RZ, 0x1f, R12 ;  /* 0x0000001fff087819 */ /* 0x000fe2000001140c */
[----:B------:R-:W1:Y:S01]  /*24020*/  LDCU UR4, c[0x0][0x39c] ;  /* 0x00007380ff0477ac */ /* 0x000e620008000800 */
[----:B------:R-:W-:Y:S01]  /*24030*/  IADD3 R4, P6, PT, R12, R69, RZ ;  /* 0x000000450c047210 */ /* 0x000fe20007fde0ff */
[----:B----4-:R-:W-:-:S04]  /*24040*/  IMAD.MOV.U32 R11, RZ, RZ, R5 ;  /* 0x000000ffff0b7224 */ /* 0x010fc800078e0005 */
[----:B------:R-:W-:Y:S01]  /*24050*/  IMAD.X R5, R8, 0x1, R68, P6 ;  /* 0x0000000108057824 */ /* 0x000fe200030e0644 */
[----:B------:R-:W-:-:S05]  /*24060*/  SHF.R.S32.HI R11, RZ, 0x8, R11 ;  /* 0x00000008ff0b7819 */ /* 0x000fca000001140b */
[----:B------:R2:W-:Y:S02]  /*24070*/  @P5 STG.E.U8 desc[UR24][R4.64], R11 ;  /* 0x0000000b04005986 */ /* 0x0005e4000c101118 */
[----:B--2---:R-:W-:Y:S02]  /*24080*/  F2FP.SATFINITE.E4M3.F32.PACK_AB_MERGE_C R11, R88, R85, RZ ;  /* 0x00000055580b723e */ /* 0x004fe400048070ff */
[----:B------:R-:W2:Y:S04]  /*24090*/  LDL.LU R85, [R1+0x180] ;  /* 0x0001800001557983 */ /* 0x000ea80000300800 */
[----:B------:R-:W2:Y:S01]  /*240a0*/  LDL.LU R88, [R1+0x184] ;  /* 0x0001840001587983 */ /* 0x000ea20000300800 */
[----:B---3--:R-:W-:Y:S02]  /*240b0*/  ISETP.LT.AND P3, PT, R3, UR6, !P3 ;  /* 0x0000000603007c0c */ /* 0x008fe4000df61270 */
[----:B------:R-:W-:-:S02]  /*240c0*/  PRMT R13, R33, 0x9910, RZ ;  /* 0x00009910210d7816 */ /* 0x000fc400000000ff */
[----:B------:R-:W-:Y:S01]  /*240d0*/  F2FP.SATFINITE.E4M3.F32.PACK_AB_MERGE_C R35, R35, R34, RZ ;  /* 0x000000222323723e */ /* 0x000fe200048070ff */
[----:B------:R-:W-:Y:S01]  /*240e0*/  VIADD R14, R0, 0x62 ;  /* 0x00000062000e7836 */ /* 0x000fe20000000000 */
[C---:B------:R-:W-:Y:S01]  /*240f0*/  IADD3 R6, P6, PT, R12.reuse, R70, RZ ;  /* 0x000000460c067210 */ /* 0x040fe20007fde0ff */
[----:B------:R-:W3:Y:S01]  /*24100*/  LDCU UR6, c[0x0][0x39c] ;  /* 0x00007380ff0677ac */ /* 0x000ee20008000800 */
[----:B------:R-:W-:Y:S01]  /*24110*/  SHF.R.S32.HI R13, RZ, 0x8, R13 ;  /* 0x00000008ff0d7819 */ /* 0x000fe2000001140d */
[----:B------:R-:W-:Y:S02]  /*24120*/  VIADD R12, R12, UR30 ;  /* 0x0000001e0c0c7c36 */ /* 0x000fe40008000000 */
[----:B------:R-:W-:Y:S01]  /*24130*/  IMAD.X R7, R8, 0x1, R71, P6 ;  /* 0x0000000108077824 */ /* 0x000fe200030e0647 */
[----:B0-----:R-:W-:Y:S01]  /*24140*/  ISETP.LT.AND P5, PT, R2, UR9, !P2 ;  /* 0x0000000902007c0c */ /* 0x001fe2000d7a1270 */
[----:B------:R-:W0:Y:S01]  /*24150*/  LDCU UR9, c[0x0][0x398] ;  /* 0x00007300ff0977ac */ /* 0x000e220008000800 */
[----:B------:R-:W-:-:S02]  /*24160*/  SHF.R.S32.HI R10, RZ, 0x1f, R12 ;  /* 0x0000001fff0a7819 */ /* 0x000fc4000001140c */
[----:B------:R4:W-:Y:S01]  /*24170*/  @P3 STG.E.U8 desc[UR24][R6.64], R13 ;  /* 0x0000000d06003986 */ /* 0x0009e2000c101118 */
[----:B-----5:R-:W-:Y:S01]  /*24180*/  ISETP.LT.AND P3, PT, R3, UR12, !P2 ;  /* 0x0000000c03007c0c */ /* 0x020fe2000d761270 */
[----:B------:R-:W5:Y:S01]  /*24190*/  LDCU UR12, c[0x0][0x398] ;  /* 0x00007300ff0c77ac */ /* 0x000f620008000800 */
[C---:B------:R-:W-:Y:S02]  /*241a0*/  IADD3 R8, P2, PT, R12.reuse, R69, RZ ;  /* 0x000000450c087210 */ /* 0x040fe40007f5e0ff */
[----:B------:R-:W-:-:S03]  /*241b0*/  IADD3 R4, P6, PT, R12, R70, RZ ;  /* 0x000000460c047210 */ /* 0x000fc60007fde0ff */
[C---:B------:R-:W-:Y:S02]  /*241c0*/  IMAD.X R9, R10.reuse, 0x1, R68, P2 ;  /* 0x000000010a097824 */ /* 0x040fe400010e0644 */
[----:B------:R-:W-:Y:S02]  /*241d0*/  IMAD.X R5, R10, 0x1, R71, P6 ;  /* 0x000000010a057824 */ /* 0x000fe400030e0647 */
[----:B------:R-:W-:Y:S01]  /*241e0*/  VIADD R12, R12, UR30 ;  /* 0x0000001e0c0c7c36 */ /* 0x000fe20008000000 */
[----:B----4-:R-:W-:Y:S01]  /*241f0*/  PRMT R7, R11, 0x9910, RZ ;  /* 0x000099100b077816 */ /* 0x010fe200000000ff */
[----:B------:R4:W-:Y:S01]  /*24200*/  @P5 STG.E.U8 desc[UR24][R8.64], R11 ;  /* 0x0000000b08005986 */ /* 0x0009e2000c101118 */
[----:B------:R-:W-:Y:S01]  /*24210*/  ISETP.LT.AND P5, PT, R2, UR10, !P1 ;  /* 0x0000000a02007c0c */ /* 0x000fe2000cfa1270 */
[----:B------:R-:W0:Y:S02]  /*24220*/  LDCU UR10, c[0x0][0x398] ;  /* 0x00007300ff0a77ac */ /* 0x000e240008000800 */
[----:B------:R-:W-:Y:S01]  /*24230*/  @P3 STG.E.U8 desc[UR24][R4.64], R35 ;  /* 0x0000002304003986 */ /* 0x000fe2000c101118 */
[----:B------:R-:W-:Y:S01]  /*24240*/  ISETP.LT.AND P3, PT, R3, UR14, !P1 ;  /* 0x0000000e03007c0c */ /* 0x000fe2000cf61270 */
[----:B------:R-:W0:Y:S01]  /*24250*/  LDCU UR14, c[0x0][0x398] ;  /* 0x00007300ff0e77ac */ /* 0x000e220008000800 */
[----:B------:R-:W-:-:S02]  /*24260*/  SHF.R.S32.HI R10, RZ, 0x1f, R12 ;  /* 0x0000001fff0a7819 */ /* 0x000fc4000001140c */
        /* <DEDUP_REMOVED lines=8> */
[----:B-1----:R-:W-:Y:S01]  /*242f0*/  ISETP.GE.AND P2, PT, R14, UR4, PT ;  /* 0x000000040e007c0c */ /* 0x002fe2000bf46270 */
[----:B------:R-:W1:Y:S01]  /*24300*/  LDCU UR4, c[0x0][0x39c] ;  /* 0x00007380ff0477ac */ /* 0x000e620008000800 */
[----:B------:R-:W-:-:S02]  /*24310*/  IADD3 R4, P6, PT, R12, R70, RZ ;  /* 0x000000460c047210 */ /* 0x000fc40007fde0ff */
[----:B------:R-:W-:Y:S01]  /*24320*/  PRMT R13, R35, 0x9910, RZ ;  /* 0x00009910230d7816 */ /* 0x000fe200000000ff */
[----:B------:R-:W-:Y:S02]  /*24330*/  VIADD R14, R0, 0x63 ;  /* 0x00000063000e7836 */ /* 0x000fe40000000000 */
[----:B------:R-:W-:Y:S01]  /*24340*/  IMAD.X R5, R10, 0x1, R71, P6 ;  /* 0x000000010a057824 */ /* 0x000fe200030e0647 */
[----:B------:R-:W-:Y:S01]  /*24350*/  SHF.R.S32.HI R13, RZ, 0x8, R13 ;  /* 0x00000008ff0d7819 */ /* 0x000fe2000001140d */
[----:B------:R-:W-:Y:S01]  /*24360*/  VIADD R12, R12, UR30 ;  /* 0x0000001e0c0c7c36 */ /* 0x000fe20008000000 */
[----:B0-----:R-:W-:Y:S01]  /*24370*/  ISETP.LT.AND P5, PT, R2, UR9, !P0 ;  /* 0x0000000902007c0c */ /* 0x001fe2000c7a1270 */
[----:B------:R-:W-:Y:S01]  /*24380*/  VIADD R9, R0, 0x64 ;  /* 0x0000006400097836 */ /* 0x000fe20000000000 */
[----:B-----5:R-:W-:Y:S01]  /*24390*/  ISETP.LT.AND P6, PT, R3, UR12, !P0 ;  /* 0x0000000c03007c0c */ /* 0x020fe2000c7c1270 */
[----:B------:R0:W-:Y:S01]  /*243a0*/  @P3 STG.E.U8 desc[UR24][R4.64], R13 ;  /* 0x0000000d04003986 */ /* 0x0001e2000c101118 */
[----:B------:R-:W-:Y:S01]  /*243b0*/  SHF.R.S32.HI R10, RZ, 0x1f, R12 ;  /* 0x0000001fff0a7819 */ /* 0x000fe2000001140c */
[----:B------:R-:W4:Y:S01]  /*243c0*/  LDCU UR9, c[0x0][0x398] ;  /* 0x00007300ff0977ac */ /* 0x000f220008000800 */
[----:B------:R-:W-:-:S02]  /*243d0*/  IADD3 R8, P3, PT, R12, R69, RZ ;  /* 0x000000450c087210 */ /* 0x000fc40007f7e0ff */
[----:B-1----:R-:W-:Y:S01]  /*243e0*/  ISETP.GE.AND P1, PT, R14, UR4, PT ;  /* 0x000000040e007c0c */ /* 0x002fe2000bf26270 */
[----:B------:R-:W1:Y:S01]  /*243f0*/  LDCU UR4, c[0x0][0x39c] ;  /* 0x00007380ff0477ac */ /* 0x000e620008000800 */
[----:B---3--:R-:W-:Y:S01]  /*24400*/  ISETP.GE.AND P0, PT, R9, UR6, PT ;  /* 0x0000000609007c0c */ /* 0x008fe2000bf06270 */
[----:B------:R-:W-:Y:S01]  /*24410*/  IMAD.X R9, R10, 0x1, R68, P3 ;  /* 0x000000010a097824 */ /* 0x000fe200018e0644 */
[C---:B------:R-:W-:Y:S01]  /*24420*/  IADD3 R6, P3, PT, R12.reuse, R70, RZ ;  /* 0x000000460c067210 */ /* 0x040fe20007f7e0ff */
[----:B------:R-:W-:Y:S01]  /*24430*/  VIADD R12, R12, UR30 ;  /* 0x0000001e0c0c7c36 */ /* 0x000fe20008000000 */
[----:B------:R-:W-:Y:S01]  /*24440*/  F2FP.SATFINITE.E4M3.F32.PACK_AB_MERGE_C R37, R37, R36, RZ ;  /* 0x000000242525723e */ /* 0x000fe200048070ff */
[----:B0-----:R-:W-:Y:S01]  /*24450*/  VIADD R4, R0, 0x65 ;  /* 0x0000006500047836 */ /* 0x001fe20000000000 */
[----:B------:R-:W-:Y:S01]  /*24460*/  PRMT R5, R11, 0x9910, RZ ;  /* 0x000099100b057816 */ /* 0x000fe200000000ff */
[----:B------:R-:W-:Y:S01]  /*24470*/  IMAD.X R7, R10, 0x1, R71, P3 ;  /* 0x000000010a077824 */ /* 0x000fe200018e0647 */
[----:B------:R0:W-:Y:S01]  /*24480*/  @P5 STG.E.U8 desc[UR24][R8.64], R11 ;  /* 0x0000000b08005986 */ /* 0x0001e2000c101118 */
[----:B------:R-:W-:Y:S01]  /*24490*/  ISETP.LT.AND P5, PT, R2, UR10, !P4 ;  /* 0x0000000a02007c0c */ /* 0x000fe2000e7a1270 */
[----:B------:R-:W3:Y:S01]  /*244a0*/  LDCU UR6, c[0x0][0x398] ;  /* 0x00007300ff0677ac */ /* 0x000ee20008000800 */
[----:B------:R-:W-:Y:S01]  /*244b0*/  SHF.R.S32.HI R10, RZ, 0x1f, R12 ;  /* 0x0000001fff0a7819 */ /* 0x000fe2000001140c */
[----:B------:R-:W-:Y:S01]  /*244c0*/  @P6 STG.E.U8 desc[UR24][R6.64], R37 ;  /* 0x0000002506006986 */ /* 0x000fe2000c101118 */
[----:B------:R-:W5:Y:S01]  /*244d0*/  LDCU UR12, c[0x0][0x398] ;  /* 0x00007300ff0c77ac */ /* 0x000f620008000800 */
[----:B-1----:R-:W-:Y:S01]  /*244e0*/  ISETP.GE.AND P3, PT, R4, UR4, PT ;  /* 0x0000000404007c0c */ /* 0x002fe2000bf66270 */
[----:B------:R-:W1:Y:S01]  /*244f0*/  LDCU UR10, c[0x0][0x398] ;  /* 0x00007300ff0a77ac */ /* 0x000e620008000800 */
[----:B------:R-:W-:Y:S01]  /*24500*/  IADD3 R4, P6, PT, R12, R69, RZ ;  /* 0x000000450c047210 */ /* 0x000fe20007fde0ff */
[----:B0-----:R-:W-:Y:S01]  /*24510*/  IMAD.MOV.U32 R11, RZ, RZ, R5 ;  /* 0x000000ffff0b7224 */ /* 0x001fe200078e0005 */
[----:B------:R-:W-:Y:S01]  /*24520*/  PRMT R13, R37, 0x9910, RZ ;  /* 0x00009910250d7816 */ /* 0x000fe200000000ff */
[----:B------:R-:W0:Y:S02]  /*24530*/  LDCU UR4, c[0x0][0x39c] ;  /* 0x00007380ff0477ac */ /* 0x000e240008000800 */
[----:B------:R-:W-:Y:S01]  /*24540*/  IMAD.X R5, R10, 0x1, R68, P6 ;  /* 0x000000010a057824 */ /* 0x000fe200030e0644 */
[----:B------:R-:W-:-:S05]  /*24550*/  SHF.R.S32.HI R11, RZ, 0x8, R11 ;  /* 0x00000008ff0b7819 */ /* 0x000fca000001140b */
[----:B------:R2:W-:Y:S02]  /*24560*/  @P5 STG.E.U8 desc[UR24][R4.64], R11 ;  /* 0x0000000b04005986 */ /* 0x0005e4000c101118 */
[----:B--2---:R-:W-:Y:S02]  /*24570*/  F2FP.SATFINITE.E4M3.F32.PACK_AB_MERGE_C R11, R88, R85, RZ ;  /* 0x00000055580b723e */ /* 0x004fe400048070ff */
[----:B------:R-:W2:Y:S04]  /*24580*/  LDL.LU R85, [R1+0x190] ;  /* 0x0001900001557983 */ /* 0x000ea80000300800 */
[----:B------:R-:W2:Y:S01]  /*24590*/  LDL.LU R88, [R1+0x194] ;  /* 0x0001940001587983 */ /* 0x000ea20000300800 */
[----:B---3--:R-:W-:Y:S02]  /*245a0*/  ISETP.LT.AND P4, PT, R3, UR6, !P4 ;  /* 0x0000000603007c0c */ /* 0x008fe4000e781270 */
[----:B------:R-:W-:Y:S01]  /*245b0*/  F2FP.SATFINITE.E4M3.F32.PACK_AB_MERGE_C R39, R39, R38, RZ ;  /* 0x000000262727723e */ /* 0x000fe200048070ff */
[----:B------:R-:W-:Y:S01]  /*245c0*/  VIADD R14, R0, 0x66 ;  /* 0x00000066000e7836 */ /* 0x000fe20000000000 */
[----:B------:R-:W-:-:S02]  /*245d0*/  IADD3 R6, P6, PT, R12, R70, RZ ;  /* 0x000000460c067210 */ /* 0x000fc40007fde0ff */
[----:B------:R-:W-:Y:S01]  /*245e0*/  SHF.R.S32.HI R13, RZ, 0x8, R13 ;  /* 0x00000008ff0d7819 */ /* 0x000fe2000001140d */
[----:B------:R-:W-:Y:S01]  /*245f0*/  VIADD R12, R12, UR30 ;  /* 0x0000001e0c0c7c36 */ /* 0x000fe20008000000 */
[----:B----4-:R-:W-:Y:S01]  /*24600*/  ISETP.LT.AND P5, PT, R2, UR9, !P2 ;  /* 0x0000000902007c0c */ /* 0x010fe2000d7a1270 */
[----:B------:R-:W-:Y:S01]  /*24610*/  IMAD.X R7, R10, 0x1, R71, P6 ;  /* 0x000000010a077824 */ /* 0x000fe200030e0647 */
[----:B------:R-:W3:Y:S02]  /*24620*/  LDCU UR9, c[0x0][0x398] ;  /* 0x00007300ff0977ac */ /* 0x000ee40008000800 */
[----:B------:R-:W-:Y:S02]  /*24630*/  SHF.R.S32.HI R10, RZ, 0x1f, R12 ;  /* 0x0000001fff0a7819 */ /* 0x000fe4000001140c */
[----:B------:R4:W-:Y:S01]  /*24640*/  @P4 STG.E.U8 desc[UR24][R6.64], R13 ;  /* 0x0000000d06004986 */ /* 0x0009e2000c101118 */
[----:B-----5:R-:W-:Y:S01]  /*24650*/  ISETP.LT.AND P4, PT, R3, UR12, !P2 ;  /* 0x0000000c03007c0c */ /* 0x020fe2000d781270 */
[----:B------:R-:W5:Y:S01]  /*24660*/  LDCU UR12, c[0x0][0x398] ;  /* 0x00007300ff0c77ac */ /* 0x000f620008000800 */
[----:B------:R-:W-:-:S02]  /*24670*/  IADD3 R8, P2, PT, R12, R69, RZ ;  /* 0x000000450c087210 */ /* 0x000fc40007f5e0ff */
[----:B------:R-:W-:Y:S01]  /*24680*/  IADD3 R4, P6, PT, R12, R70, RZ ;  /* 0x000000460c047210 */ /* 0x000fe20007fde0ff */
[----:B------:R-:W0:Y:S02]  /*24690*/  LDCU UR6, c[0x0][0x39c] ;  /* 0x00007380ff0677ac */ /* 0x000e240008000800 */
[C---:B------:R-:W-:Y:S02]  /*246a0*/  IMAD.X R9, R10.reuse, 0x1, R68, P2 ;  /* 0x000000010a097824 */ /* 0x040fe400010e0644 */
[----:B------:R-:W-:Y:S02]  /*246b0*/  IMAD.X R5, R10, 0x1, R71, P6 ;  /* 0x000000010a057824 */ /* 0x000fe400030e0647 */
[----:B------:R-:W-:Y:S01]  /*246c0*/  VIADD R12, R12, UR30 ;  /* 0x0000001e0c0c7c36 */ /* 0x000fe20008000000 */
[----:B----4-:R-:W-:Y:S01]  /*246d0*/  PRMT R7, R11, 0x9910, RZ ;  /* 0x000099100b077816 */ /* 0x010fe200000000ff */
[----:B------:R4:W-:Y:S01]  /*246e0*/  @P5 STG.E.U8 desc[UR24][R8.64], R11 ;  /* 0x0000000b08005986 */ /* 0x0009e2000c101118 */
[----:B-1----:R-:W-:Y:S01]  /*246f0*/  ISETP.LT.AND P5, PT, R2, UR10, !P1 ;  /* 0x0000000a02007c0c */ /* 0x002fe2000cfa1270 */
[----:B------:R-:W1:Y:S02]  /*24700*/  LDCU UR10, c[0x0][0x398] ;  /* 0x00007300ff0a77ac */ /* 0x000e640008000800 */
        /* <DEDUP_REMOVED lines=12> */
[----:B0-----:R-:W-:Y:S01]  /*247d0*/  ISETP.GE.AND P2, PT, R14, UR4, PT ;  /* 0x000000040e007c0c */ /* 0x001fe2000bf46270 */
[----:B------:R-:W0:Y:S01]  /*247e0*/  LDCU UR4, c[0x0][0x39c] ;  /* 0x00007380ff0477ac */ /* 0x000e220008000800 */
[----:B------:R-:W-:-:S02]  /*247f0*/  IADD3 R4, P6, PT, R12, R70, RZ ;  /* 0x000000460c047210 */ /* 0x000fc40007fde0ff */
[----:B------:R-:W-:Y:S01]  /*24800*/  PRMT R13, R39, 0x9910, RZ ;  /* 0x00009910270d7816 */ /* 0x000fe200000000ff */
[----:B------:R-:W-:Y:S02]  /*24810*/  VIADD R14, R0, 0x67 ;  /* 0x00000067000e7836 */ /* 0x000fe40000000000 */
[----:B------:R-:W-:Y:S01]  /*24820*/  IMAD.X R5, R10, 0x1, R71, P6 ;  /* 0x000000010a057824 */ /* 0x000fe200030e0647 */
[----:B------:R-:W-:Y:S01]  /*24830*/  SHF.R.S32.HI R13, RZ, 0x8, R13 ;  /* 0x00000008ff0d7819 */ /* 0x000fe2000001140d */
[----:B------:R-:W-:Y:S01]  /*24840*/  VIADD R12, R12, UR30 ;  /* 0x0000001e0c0c7c36 */ /* 0x000fe20008000000 */
[----:B---3--:R-:W-:Y:S01]  /*24850*/  ISETP.LT.AND P5, PT, R2, UR9, !P0 ;  /* 0x0000000902007c0c */ /* 0x008fe2000c7a1270 */
[C---:B------:R-:W-:Y:S01]  /*24860*/  VIADD R9, R0.reuse, 0x68 ;  /* 0x0000006800097836 */ /* 0x040fe20000000000 */
[----:B-----5:R-:W-:Y:S01]  /*24870*/  ISETP.LT.AND P6, PT, R3, UR12, !P0 ;  /* 0x0000000c03007c0c */ /* 0x020fe2000c7c1270 */
[----:B------:R3:W-:Y:S01]  /*24880*/  @P4 STG.E.U8 desc[UR24][R4.64], R13 ;  /* 0x0000000d04004986 */ /* 0x0007e2000c101118 */
[----:B------:R-:W-:Y:S01]  /*24890*/  SHF.R.S32.HI R10, RZ, 0x1f, R12 ;  /* 0x0000001fff0a7819 */ /* 0x000fe2000001140c */
[----:B------:R-:W-:Y:S01]  /*248a0*/  VIADD R6, R0, 0x69 ;  /* 0x0000006900067836 */ /* 0x000fe20000000000 */
[----:B------:R-:W-:Y:S01]  /*248b0*/  IADD3 R8, P4, PT, R12, R69, RZ ;  /* 0x000000450c087210 */ /* 0x000fe20007f9e0ff */
[----:B------:R-:W4:Y:S01]  /*248c0*/  LDCU UR9, c[0x0][0x398] ;  /* 0x00007300ff0977ac */ /* 0x000f220008000800 */
[----:B0-----:R-:W-:Y:S01]  /*248d0*/  ISETP.GE.AND P1, PT, R14, UR4, PT ;  /* 0x000000040e007c0c */ /* 0x001fe2000bf26270 */
[----:B------:R-:W0:Y:S01]  /*248e0*/  LDCU UR4, c[0x0][0x39c] ;  /* 0x00007380ff0477ac */ /* 0x000e220008000800 */
[----:B------:R-:W-:Y:S01]  /*248f0*/  ISETP.GE.AND P0, PT, R9, UR6, PT ;  /* 0x0000000609007c0c */ /* 0x000fe2000bf06270 */
[----:B------:R-:W-:Y:S01]  /*24900*/  IMAD.X R9, R10, 0x1, R68, P4 ;  /* 0x000000010a097824 */ /* 0x000fe200020e0644 */
[C---:B---3--:R-:W-:Y:S01]  /*24910*/  IADD3 R4, P4, PT, R12.reuse, R70, RZ ;  /* 0x000000460c047210 */ /* 0x048fe20007f9e0ff */
[----:B------:R-:W-:Y:S01]  /*24920*/  VIADD R12, R12, UR30 ;  /* 0x0000001e0c0c7c36 */ /* 0x000fe20008000000 */
[----:B------:R-:W-:-:S02]  /*24930*/  F2FP.SATFINITE.E4M3.F32.PACK_AB_MERGE_C R41, R41, R40, RZ ;  /* 0x000000282929723e */ /* 0x000fc400048070ff */
[----:B------:R3:W-:Y:S01]  /*24940*/  @P5 STG.E.U8 desc[UR24][R8.64], R11 ;  /* 0x0000000b08005986 */ /* 0x0007e2000c101118 */
[----:B------:R-:W-:Y:S01]  /*24950*/  PRMT R7, R11, 0x9910, RZ ;  /* 0x000099100b077816 */ /* 0x000fe200000000ff */
[----:B------:R-:W-:Y:S01]  /*24960*/  IMAD.X R5, R10, 0x1, R71, P4 ;  /* 0x000000010a057824 */ /* 0x000fe200020e0647 */
[----:B-1----:R-:W-:Y:S01]  /*24970*/  ISETP.LT.AND P5, PT, R2, UR10, !P3 ;  /* 0x0000000a02007c0c */ /* 0x002fe2000dfa1270 */
[----:B------:R-:W1:Y:S01]  /*24980*/  LDCU UR6, c[0x0][0x398] ;  /* 0x00007300ff0677ac */ /* 0x000e620008000800 */
[----:B------:R-:W-:Y:S02]  /*24990*/  SHF.R.S32.HI R10, RZ, 0x1f, R12 ;  /* 0x0000001fff0a7819 */ /* 0x000fe4000001140c */
[----:B------:R-:W-:Y:S01]  /*249a0*/  @P6 STG.E.U8 desc[UR24][R4.64], R41 ;  /* 0x0000002904006986 */ /* 0x000fe2000c101118 */
[----:B------:R-:W5:Y:S01]  /*249b0*/  LDCU UR12, c[0x0][0x398] ;  /* 0x00007300ff0c77ac */ /* 0x000f620008000800 */
[----:B0-----:R-:W-:Y:S01]  /*249c0*/  ISETP.GE.AND P4, PT, R6, UR4, PT ;  /* 0x0000000406007c0c */ /* 0x001fe2000bf86270 */
[----:B---3--:R-:W-:Y:S01]  /*249d0*/  IMAD.MOV.U32 R11, RZ, RZ, R7 ;  /* 0x000000ffff0b7224 */ /* 0x008fe200078e0007 */
[----:B------:R-:W-:Y:S01]  /*249e0*/  IADD3 R6, P6, PT, R12, R69, RZ ;  /* 0x000000450c067210 */ /* 0x000fe20007fde0ff */
[----:B------:R-:W0:Y:S03]  /*249f0*/  LDCU UR10, c[0x0][0x398] ;  /* 0x00007300ff0a77ac */ /* 0x000e260008000800 */
[----:B------:R-:W-:Y:S01]  /*24a00*/  SHF.R.S32.HI R11, RZ, 0x8, R11 ;  /* 0x00000008ff0b7819 */ /* 0x000fe2000001140b */
[----:B------:R-:W-:Y:S01]  /*24a10*/  IMAD.X R7, R10, 0x1, R68, P6 ;  /* 0x000000010a077824 */ /* 0x000fe200030e0644 */
[----:B------:R-:W-:Y:S01]  /*24a20*/  PRMT R13, R41, 0x9910, RZ ;  /* 0x00009910290d7816 */ /* 0x000fe200000000ff */
[----:B------:R-:W3:Y:S03]  /*24a30*/  LDCU UR4, c[0x0][0x39c] ;  /* 0x00007380ff0477ac */ /* 0x000ee60008000800 */
[----:B------:R2:W-:Y:S02]  /*24a40*/  @P5 STG.E.U8 desc[UR24][R6.64], R11 ;  /* 0x0000000b06005986 */ /* 0x0005e4000c101118 */
[----:B--2---:R-:W-:-:S02]  /*24a50*/  F2FP.SATFINITE.E4M3.F32.PACK_AB_MERGE_C R11, R88, R85, RZ ;  /* 0x00000055580b723e */ /* 0x004fc400048070ff */
[----:B------:R-:W2:Y:S04]  /*24a60*/  LDL.LU R85, [R1+0x1a0] ;  /* 0x0001a00001557983 */ /* 0x000ea80000300800 */
[----:B------:R-:W2:Y:S01]  /*24a70*/  LDL.LU R88, [R1+0x1a4] ;  /* 0x0001a40001587983 */ /* 0x000ea20000300800 */
[----:B-1----:R-:W-:Y:S02]  /*24a80*/  ISETP.LT.AND P3, PT, R3, UR6, !P3 ;  /* 0x0000000603007c0c */ /* 0x002fe4000df61270 */
[----:B------:R-:W-:Y:S01]  /*24a90*/  F2FP.SATFINITE.E4M3.F32.PACK_AB_MERGE_C R43, R43, R42, RZ ;  /* 0x0000002a2b2b723e */ /* 0x000fe200048070ff */
[----:B------:R-:W-:Y:S01]  /*24aa0*/  VIADD R14, R0, 0x6a ;  /* 0x0000006a000e7836 */ /* 0x000fe20000000000 */
[----:B------:R-:W-:Y:S02]  /*24ab0*/  IADD3 R4, P6, PT, R12, R70, RZ ;  /* 0x000000460c047210 */ /* 0x000fe40007fde0ff */
[----:B------:R-:W-:Y:S01]  /*24ac0*/  SHF.R.S32.HI R13, RZ, 0x8, R13 ;  /* 0x00000008ff0d7819 */ /* 0x000fe2000001140d */
[----:B------:R-:W1:Y:S02]  /*24ad0*/  LDCU UR6, c[0x0][0x39c] ;  /* 0x00007380ff0677ac */ /* 0x000e640008000800 */
[----:B------:R-:W-:-:S02]  /*24ae0*/  IMAD.X R5, R10, 0x1, R71, P6 ;  /* 0x000000010a057824 */ /* 0x000fc400030e0647 */
[----:B------:R-:W-:Y:S01]  /*24af0*/  VIADD R12, R12, UR30 ;  /* 0x0000001e0c0c7c36 */ /* 0x000fe20008000000 */
[----:B----4-:R-:W-:Y:S01]  /*24b00*/  ISETP.LT.AND P5, PT, R2, UR9, !P2 ;  /* 0x0000000902007c0c */ /* 0x010fe2000d7a1270 */
[----:B------:R-:W4:Y:S01]  /*24b10*/  LDCU UR9, c[0x0][0x398] ;  /* 0x00007300ff0977ac */ /* 0x000f220008000800 */
[----:B------:R0:W-:Y:S01]  /*24b20*/  @P3 STG.E.U8 desc[UR24][R4.64], R13 ;  /* 0x0000000d04003986 */ /* 0x0001e2000c101118 */
[----:B-----5:R-:W-:Y:S02]  /*24b30*/  ISETP.LT.AND P3, PT, R3, UR12, !P2 ;  /* 0x0000000c03007c0c */ /* 0x020fe4000d761270 */
[----:B------:R-:W-:Y:S01]  /*24b40*/  SHF.R.S32.HI R10, RZ, 0x1f, R12 ;  /* 0x0000001fff0a7819 */ /* 0x000fe2000001140c */
[----:B------:R-:W5:Y:S01]  /*24b50*/  LDCU UR12, c[0x0][0x398] ;  /* 0x00007300ff0c77ac */ /* 0x000f620008000800 */
[C---:B------:R-:W-:Y:S02]  /*24b60*/  IADD3 R8, P2, PT, R12.reuse, R69, RZ ;  /* 0x000000450c087210 */ /* 0x040fe40007f5e0ff */
[----:B------:R-:W-:-:S03]  /*24b70*/  IADD3 R6, P6, PT, R12, R70, RZ ;  /* 0x000000460c067210 */ /* 0x000fc60007fde0ff */
[C---:B------:R-:W-:Y:S02]  /*24b80*/  IMAD.X R9, R10.reuse, 0x1, R68, P2 ;  /* 0x000000010a097824 */ /* 0x040fe400010e0644 */
[----:B------:R-:W-:Y:S02]  /*24b90*/  IMAD.X R7, R10, 0x1, R71, P6 ;  /* 0x000000010a077824 */ /* 0x000fe400030e0647 */
[----:B------:R-:W-:Y:S01]  /*24ba0*/  VIADD R12, R12, UR30 ;  /* 0x0000001e0c0c7c36 */ /* 0x000fe20008000000 */
[----:B------:R-:W-:Y:S01]  /*24bb0*/  @P5 STG.E.U8 desc[UR24][R8.64], R11 ;  /* 0x0000000b08005986 */ /* 0x000fe2000c101118 */
[----:B0-----:R-:W-:Y:S01]  /*24bc0*/  ISETP.LT.AND P5, PT, R2, UR10, !P1 ;  /* 0x0000000a02007c0c */ /* 0x001fe2000cfa1270 */
[----:B------:R-:W0:Y:S02]  /*24bd0*/  LDCU UR10, c[0x0][0x398] ;  /* 0x00007300ff0a77ac */ /* 0x000e240008000800 */
[----:B------:R1:W-:Y:S01]  /*24be0*/  @P3 STG.E.U8 desc[UR24][R6.64], R43 ;  /* 0x0000002b06003986 */ /* 0x0003e2000c101118 */
[----:B------:R-:W-:Y:S01]  /*24bf0*/  ISETP.LT.AND P3, PT, R3, UR14, !P1 ;  /* 0x0000000e03007c0c */ /* 0x000fe2000cf61270 */
[----:B------:R-:W0:Y:S01]  /*24c00*/  LDCU UR14, c[0x0][0x398] ;  /* 0x00007300ff0e77ac */ /* 0x000e220008000800 */
[----:B------:R-:W-:-:S02]  /*24c10*/  SHF.R.S32.HI R10, RZ, 0x1f, R12 ;  /* 0x0000001fff0a7819 */ /* 0x000fc4000001140c */
[C---:B------:R-:W-:Y:S02]  /*24c20*/  IADD3 R4, P1, PT, R12.reuse, R69, RZ ;  /* 0x000000450c047210 */ /* 0x040fe40007f3e0ff */
[----:B------:R-:W-:Y:S02]  /*24c30*/  PRMT R13, R11, 0x9910, RZ ;  /* 0x000099100b0d7816 */ /* 0x000fe400000000ff */
[----:B------:R-:W-:Y:S02]  /*24c40*/  PRMT R15, R43, 0x9910, RZ ;  /* 0x000099102b0f7816 */ /* 0x000fe400000000ff */
[----:B-1----:R-:W-:Y:S01]  /*24c50*/  IADD3 R6, P6, PT, R12, R70, RZ ;  /* 0x000000460c067210 */ /* 0x002fe20007fde0ff */
[C---:B------:R-:W-:Y:S01]  /*24c60*/  IMAD.X R5, R10.reuse, 0x1, R68, P1 ;  /* 0x000000010a057824 */ /* 0x040fe200008e0644 */
[----:B------:R-:W-:Y:S02]  /*24c70*/  SHF.R.S32.HI R13, RZ, 0x8, R13 ;  /* 0x00000008ff0d7819 */ /* 0x000fe4000001140d */
[----:B------:R-:W-:Y:S01]  /*24c80*/  SHF.R.S32.HI R15, RZ, 0x8, R15 ;  /* 0x00000008ff0f7819 */ /* 0x000fe2000001140f */
[----:B------:R-:W-:-:S02]  /*24c90*/  IMAD.X R7, R10, 0x1, R71, P6 ;  /* 0x000000010a077824 */ /* 0x000fc400030e0647 */
[----:B------:R-:W-:Y:S04]  /*24ca0*/  @P5 STG.E.U8 desc[UR24][R4.64], R13 ;  /* 0x0000000d04005986 */ /* 0x000fe8000c101118 */
[----:B------:R2:W-:Y:S02]  /*24cb0*/  @P3 STG.E.U8 desc[UR24][R6.64], R15 ;  /* 0x0000000f06003986 */ /* 0x0005e4000c101118 */
[----:B--2---:R-:W-:Y:S02]  /*24cc0*/  F2FP.SATFINITE.E4M3.F32.PACK_AB_MERGE_C R7, R88, R85, RZ ;  /* 0x000000555807723e */ /* 0x004fe400048070ff */
[----:B------:R-:W2:Y:S04]  /*24cd0*/  LDL.LU R85, [R1+0x1a8] ;  /* 0x0001a80001557983 */ /* 0x000ea80000300800 */
[----:B------:R-:W2:Y:S01]  /*24ce0*/  LDL.LU R88, [R1+0x1ac] ;  /* 0x0001ac0001587983 */ /* 0x000ea20000300800 */
[----:B---3--:R-:W-:Y:S01]  /*24cf0*/  ISETP.GE.AND P2, PT, R14, UR4, PT ;  /* 0x000000040e007c0c */ /* 0x008fe2000bf46270 */
[----:B------:R-:W1:Y:S01]  /*24d00*/  LDCU UR4, c[0x0][0x39c] ;  /* 0x00007380ff0477ac */ /* 0x000e620008000800 */
[----:B------:R-:W-:-:S02]  /*24d10*/  VIADD R14, R0, 0x6b ;  /* 0x0000006b000e7836 */ /* 0x000fc40000000000 */
[----:B------:R-:W-:Y:S01]  /*24d20*/  VIADD R12, R12, UR30 ;  /* 0x0000001e0c0c7c36 */ /* 0x000fe20008000000 */
[----:B----4-:R-:W-:Y:S01]  /*24d30*/  ISETP.LT.AND P5, PT, R2, UR9, !P0 ;  /* 0x0000000902007c0c */ /* 0x010fe2000c7a1270 */
[----:B------:R-:W3:Y:S03]  /*24d40*/  LDCU UR9, c[0x0][0x398] ;  /* 0x00007300ff0977ac */ /* 0x000ee60008000800 */
[----:B------:R-:W-:Y:S02]  /*24d50*/  SHF.R.S32.HI R11, RZ, 0x1f, R12 ;  /* 0x0000001fff0b7819 */ /* 0x000fe4000001140c */
[----:B------:R-:W-:Y:S02]  /*24d60*/  IADD3 R8, P3, PT, R12, R69, RZ ;  /* 0x000000450c087210 */ /* 0x000fe40007f7e0ff */
[----:B-----5:R-:W-:Y:S01]  /*24d70*/  ISETP.LT.AND P0, PT, R3, UR12, !P0 ;  /* 0x0000000c03007c0c */ /* 0x020fe2000c701270 */
[----:B------:R-:W4:Y:S01]  /*24d80*/  LDCU UR12, c[0x0][0x398] ;  /* 0x00007300ff0c77ac */ /* 0x000f220008000800 */
[----:B-1----:R-:W-:Y:S01]  /*24d90*/  ISETP.GE.AND P1, PT, R14, UR4, PT ;  /* 0x000000040e007c0c */ /* 0x002fe2000bf26270 */
[----:B------:R-:W1:Y:S01]  /*24da0*/  LDCU UR4, c[0x0][0x39c] ;  /* 0x00007380ff0477ac */ /* 0x000e620008000800 */
[----:B------:R-:W-:Y:S01]  /*24db0*/  IMAD.X R9, R11, 0x1, R68, P3 ;  /* 0x000000010b097824 */ /* 0x000fe200018e0644 */
[----:B------:R-:W-:Y:S01]  /*24dc0*/  IADD3 R10, P6, PT, R12, R70, RZ ;  /* 0x000000460c0a7210 */ /* 0x000fe20007fde0ff */
[----:B------:R-:W-:-:S02]  /*24dd0*/  VIADD R14, R0, 0x6c ;  /* 0x0000006c000e7836 */ /* 0x000fc40000000000 */
[----:B------:R-:W-:Y:S01]  /*24de0*/  VIADD R12, R12, UR30 ;  /* 0x0000001e0c0c7c36 */ /* 0x000fe20008000000 */
[----:B------:R-:W-:Y:S01]  /*24df0*/  @P5 STG.E.U8 desc[UR24][R8.64], R7 ;  /* 0x0000000708005986 */ /* 0x000fe2000c101118 */
[----:B0-----:R-:W-:Y:S01]  /*24e00*/  ISETP.LT.AND P5, PT, R2, UR10, !P4 ;  /* 0x0000000a02007c0c */ /* 0x001fe2000e7a1270 */
[----:B------:R-:W-:Y:S01]  /*24e10*/  IMAD.X R11, R11, 0x1, R71, P6 ;  /* 0x000000010b0b7824 */ /* 0x000fe200030e0647 */
[----:B------:R-:W-:Y:S01]  /*24e20*/  F2FP.SATFINITE.E4M3.F32.PACK_AB_MERGE_C R45, R45, R44, RZ ;  /* 0x0000002c2d2d723e */ /* 0x000fe200048070ff */
[----:B------:R-:W-:Y:S01]  /*24e30*/  VIADD R5, R0, 0x6d ;  /* 0x0000006d00057836 */ /* 0x000fe20000000000 */
[----:B------:R-:W-:Y:S01]  /*24e40*/  ISETP.GE.AND P3, PT, R14, UR6, PT ;  /* 0x000000060e007c0c */ /* 0x000fe2000bf66270 */
[----:B------:R-:W0:Y:S01]  /*24e50*/  LDCU UR6, c[0x0][0x39c] ;  /* 0x00007380ff0677ac */ /* 0x000e220008000800 */
[----:B------:R-:W-:Y:S02]  /*24e60*/  SHF.R.S32.HI R14, RZ, 0x1f, R12 ;  /* 0x0000001fff0e7819 */ /* 0x000fe4000001140c */
[----:B------:R-:W-:-:S02]  /*24e70*/  IADD3 R4, P6, PT, R12, R69, RZ ;  /* 0x000000450c047210 */ /* 0x000fc40007fde0ff */
[----:B------:R-:W-:Y:S01]  /*24e80*/  PRMT R6, R7, 0x9910, RZ ;  /* 0x0000991007067816 */ /* 0x000fe200000000ff */
[----:B------:R5:W-:Y:S01]  /*24e90*/  @P0 STG.E.U8 desc[UR24][R10.64], R45 ;  /* 0x0000002d0a000986 */ /* 0x000be2000c101118 */
[----:B-1----:R-:W-:Y:S01]  /*24ea0*/  ISETP.GE.AND P0, PT, R5, UR4, PT ;  /* 0x0000000405007c0c */ /* 0x002fe2000bf06270 */
[----:B------:R-:W-:Y:S01]  /*24eb0*/  IMAD.X R5, R14, 0x1, R68, P6 ;  /* 0x000000010e057824 */ /* 0x000fe200030e0644 */
[----:B---3--:R-:W-:Y:S01]  /*24ec0*/  ISETP.LT.AND P4, PT, R3, UR9, !P4 ;  /* 0x0000000903007c0c */ /* 0x008fe2000e781270 */
[----:B------:R-:W1:Y:S01]  /*24ed0*/  LDCU UR4, c[0x0][0x39c] ;  /* 0x00007380ff0477ac */ /* 0x000e620008000800 */
[----:B------:R-:W3:Y:S01]  /*24ee0*/  LDCU UR10, c[0x0][0x398] ;  /* 0x00007300ff0a77ac */ /* 0x000ee20008000800 */
[----:B-----5:R-:W-:Y:S01]  /*24ef0*/  SHF.R.S32.HI R11, RZ, 0x8, R6 ;  /* 0x00000008ff0b7819 */ /* 0x020fe20000011406 */
[----:B------:R-:W5:Y:S04]  /*24f00*/  LDCU UR9, c[0x0][0x398] ;  /* 0x00007300ff0977ac */ /* 0x000f680008000800 */
[----:B------:R0:W-:Y:S01]  /*24f10*/  @P5 STG.E.U8 desc[UR24][R4.64], R11 ;  /* 0x0000000b04005986 */ /* 0x0001e2000c101118 */
[C---:B------:R-:W-:Y:S01]  /*24f20*/  IADD3 R6, P5, PT, R12.reuse, R70, RZ ;  /* 0x000000460c067210 */ /* 0x040fe20007fbe0ff */
[----:B------:R-:W-:Y:S01]  /*24f30*/  VIADD R12, R12, UR30 ;  /* 0x0000001e0c0c7c36 */ /* 0x000fe20008000000 */
[----:B----4-:R-:W-:Y:S01]  /*24f40*/  ISETP.LT.AND P6, PT, R2, UR12, !P2 ;  /* 0x0000000c02007c0c */ /* 0x010fe2000d7c1270 */
[----:B------:R-:W4:Y:S01]  /*24f50*/  LDCU UR12, c[0x0][0x398] ;  /* 0x00007300ff0c77ac */ /* 0x000f220008000800 */
[----:B------:R-:W-:Y:S01]  /*24f60*/  PRMT R13, R45, 0x9910, RZ ;  /* 0x000099102d0d7816 */ /* 0x000fe200000000ff */
[----:B------:R-:W-:Y:S01]  /*24f70*/  IMAD.X R7, R14, 0x1, R71, P5 ;  /* 0x000000010e077824 */ /* 0x000fe200028e0647 */
[----:B------:R-:W-:-:S02]  /*24f80*/  SHF.R.S32.HI R10, RZ, 0x1f, R12 ;  /* 0x0000001fff0a7819 */ /* 0x000fc4000001140c */
[----:B------:R-:W-:Y:S02]  /*24f90*/  IADD3 R8, P5, PT, R12, R69, RZ ;  /* 0x000000450c087210 */ /* 0x000fe40007fbe0ff */
[----:B------:R-:W-:-:S03]  /*24fa0*/  SHF.R.S32.HI R13, RZ, 0x8, R13 ;  /* 0x00000008ff0d7819 */ /* 0x000fc6000001140d */
[----:B------:R-:W-:Y:S02]  /*24fb0*/  IMAD.X R9, R10, 0x1, R68, P5 ;  /* 0x000000010a097824 */ /* 0x000fe400028e0644 */
[----:B------:R-:W-:Y:S01]  /*24fc0*/  @P4 STG.E.U8 desc[UR24][R6.64], R13 ;  /* 0x0000000d06004986 */ /* 0x000fe2000c101118 */
[----:B--2---:R-:W-:-:S04]  /*24fd0*/  F2FP.SATFINITE.E4M3.F32.PACK_AB_MERGE_C R15, R88, R85, RZ ;  /* 0x00000055580f723e */ /* 0x004fc800048070ff */
[----:B0-----:R-:W-:Y:S01]  /*24fe0*/  PRMT R11, R15, 0x9910, RZ ;  /* 0x000099100f0b7816 */ /* 0x001fe200000000ff */
[----:B------:R0:W-:Y:S02]  /*24ff0*/  @P6 STG.E.U8 desc[UR24][R8.64], R15 ;  /* 0x0000000f08006986 */ /* 0x0001e4000c101118 */
[----:B0-----:R-:W-:Y:S02]  /*25000*/  F2FP.SATFINITE.E4M3.F32.PACK_AB_MERGE_C R15, R87, R86, RZ ;  /* 0x00000056570f723e */ /* 0x001fe400048070ff */
[----:B------:R-:W2:Y:S04]  /*25010*/  LDL.LU R86, [R1+0x1b8] ;  /* 0x0001b80001567983 */ /* 0x000ea80000300800 */
[----:B------:R-:W2:Y:S01]  /*25020*/  LDL.LU R87, [R1+0x1bc] ;  /* 0x0001bc0001577983 */ /* 0x000ea20000300800 */
[C---:B------:R-:W-:Y:S01]  /*25030*/  VIADD R4, R0.reuse, 0x6e ;  /* 0x0000006e00047836 */ /* 0x040fe20000000000 */
[----:B------:R-:W-:Y:S01]  /*25040*/  ISETP.LT.AND P5, PT, R3, UR14, !P2 ;  /* 0x0000000e03007c0c */ /* 0x000fe2000d7a1270 */
[----:B------:R-:W-:-:S03]  /*25050*/  VIADD R5, R0, 0x6f ;  /* 0x0000006f00057836 */ /* 0x000fc60000000000 */
[----:B-1----:R-:W-:Y:S01]  /*25060*/  ISETP.GE.AND P4, PT, R4, UR4, PT ;  /* 0x0000000404007c0c */ /* 0x002fe2000bf86270 */
[----:B------:R-:W0:Y:S01]  /*25070*/  LDCU UR4, c[0x0][0x39c] ;  /* 0x00007380ff0477ac */ /* 0x000e220008000800 */
[C---:B------:R-:W-:Y:S02]  /*25080*/  IADD3 R4, P6, PT, R12.reuse, R70, RZ ;  /* 0x000000460c047210 */ /* 0x040fe40007fde0ff */
[----:B------:R-:W-:Y:S01]  /*25090*/  ISETP.GE.AND P2, PT, R5, UR6, PT ;  /* 0x0000000605007c0c */ /* 0x000fe2000bf46270 */
[----:B------:R-:W-:Y:S01]  /*250a0*/  VIADD R12, R12, UR30 ;  /* 0x0000001e0c0c7c36 */ /* 0x000fe20008000000 */
[----:B------:R-:W-:Y:S01]  /*250b0*/  F2FP.SATFINITE.E4M3.F32.PACK_AB_MERGE_C R47, R47, R46, RZ ;  /* 0x0000002e2f2f723e */ /* 0x000fe200048070ff */
[----:B------:R-:W-:Y:S01]  /*250c0*/  IMAD.X R5, R10, 0x1, R71, P6 ;  /* 0x000000010a057824 */ /* 0x000fe200030e0647 */
[----:B------:R-:W1:Y:S01]  /*250d0*/  LDCU UR6, c[0x0][0x398] ;  /* 0x00007300ff0677ac */ /* 0x000e620008000800 */
[----:B---3--:R-:W-:Y:S02]  /*250e0*/  ISETP.LT.AND P6, PT, R2, UR10, !P1 ;  /* 0x0000000a02007c0c */ /* 0x008fe4000cfc1270 */
[----:B------:R-:W-:Y:S01]  /*250f0*/  SHF.R.S32.HI R8, RZ, 0x1f, R12 ;  /* 0x0000001fff087819 */ /* 0x000fe2000001140c */
[----:B------:R3:W-:Y:S01]  /*25100*/  @P5 STG.E.U8 desc[UR24][R4.64], R47 ;  /* 0x0000002f04005986 */ /* 0x0007e2000c101118 */
[----:B------:R-:W-:Y:S01]  /*25110*/  IADD3 R6, P5, PT, R12, R69, RZ ;  /* 0x000000450c067210 */ /* 0x000fe20007fbe0ff */
[----:B------:R-:W0:Y:S01]  /*25120*/  LDCU UR10, c[0x0][0x398] ;  /* 0x00007300ff0a77ac */ /* 0x000e220008000800 */
[----:B------:R-:W-:-:S03]  /*25130*/  SHF.R.S32.HI R11, RZ, 0x8, R11 ;  /* 0x00000008ff0b7819 */ /* 0x000fc6000001140b */
[----:B------:R-:W-:Y:S01]  /*25140*/  IMAD.X R7, R8, 0x1, R68, P5 ;  /* 0x0000000108077824 */ /* 0x000fe200028e0644 */
[----:B-----5:R-:W-:Y:S01]  /*25150*/  ISETP.LT.AND P1, PT, R3, UR9, !P1 ;  /* 0x0000000903007c0c */ /* 0x020fe2000cf21270 */
[----:B------:R-:W5:Y:S03]  /*25160*/  LDCU UR9, c[0x0][0x398] ;  /* 0x00007300ff0977ac */ /* 0x000f660008000800 */
[----:B------:R0:W-:Y:S01]  /*25170*/  @P6 STG.E.U8 desc[UR24][R6.64], R11 ;  /* 0x0000000b06006986 */ /* 0x0001e2000c101118 */
[C---:B---3--:R-:W-:Y:S01]  /*25180*/  IADD3 R4, P6, PT, R12.reuse, R70, RZ ;  /* 0x000000460c047210 */ /* 0x048fe20007fde0ff */
[----:B------:R-:W-:Y:S01]  /*25190*/  VIADD R12, R12, UR30 ;  /* 0x0000001e0c0c7c36 */ /* 0x000fe20008000000 */
[----:B-1----:R-:W-:Y:S01]  /*251a0*/  ISETP.LT.AND P5, PT, R2, UR6, !P3 ;  /* 0x0000000602007c0c */ /* 0x002fe2000dfa1270 */
[----:B------:R-:W1:Y:S01]  /*251b0*/  LDCU UR6, c[0x0][0x398] ;  /* 0x00007300ff0677ac */ /* 0x000e620008000800 */
[----:B------:R-:W-:Y:S01]  /*251c0*/  PRMT R13, R47, 0x9910, RZ ;  /* 0x000099102f0d7816 */ /* 0x000fe200000000ff */
[----:B------:R-:W-:Y:S01]  /*251d0*/  IMAD.X R5, R8, 0x1, R71, P6 ;  /* 0x0000000108057824 */ /* 0x000fe200030e0647 */
[----:B------:R-:W-:-:S02]  /*251e0*/  SHF.R.S32.HI R14, RZ, 0x1f, R12 ;  /* 0x0000001fff0e7819 */ /* 0x000fc4000001140c */
[----:B------:R-:W-:Y:S02]  /*251f0*/  IADD3 R8, P6, PT, R12, R69, RZ ;  /* 0x000000450c087210 */ /* 0x000fe40007fde0ff */
[----:B------:R-:W-:-:S03]  /*25200*/  SHF.R.S32.HI R13, RZ, 0x8, R13 ;  /* 0x00000008ff0d7819 */ /* 0x000fc6000001140d */
[----:B------:R-:W-:Y:S01]  /*25210*/  IMAD.X R9, R14, 0x1, R68, P6 ;  /* 0x000000010e097824 */ /* 0x000fe200030e0644 */
[----:B0-----:R-:W-:Y:S01]  /*25220*/  PRMT R11, R15, 0x9910, RZ ;  /* 0x000099100f0b7816 */ /* 0x001fe200000000ff */
[----:B------:R-:W-:Y:S04]  /*25230*/  @P1 STG.E.U8 desc[UR24][R4.64], R13 ;  /* 0x0000000d04001986 */ /* 0x000fe8000c101118 */
[----:B------:R2:W-:Y:S02]  /*25240*/  @P5 STG.E.U8 desc[UR24][R8.64], R15 ;  /* 0x0000000f08005986 */ /* 0x0005e4000c101118 */
[----:B--2---:R-:W-:Y:S02]  /*25250*/  F2FP.SATFINITE.E4M3.F32.PACK_AB_MERGE_C R15, R87, R86, RZ ;  /* 0x00000056570f723e */ /* 0x004fe400048070ff */
[----:B------:R-:W2:Y:S04]  /*25260*/  LDL.LU R86, [R1+0x1c0] ;  /* 0x0001c00001567983 */ /* 0x000ea80000300800 */
[----:B------:R-:W2:Y:S01]  /*25270*/  LDL.LU R87, [R1+0x1c4] ;  /* 0x0001c40001577983 */ /* 0x000ea20000300800 */
[----:B------:R-:W-:-:S05]  /*25280*/  VIADD R6, R0, 0x70 ;  /* 0x0000007000067836 */ /* 0x000fca0000000000 */
[----:B------:R-:W-:Y:S01]  /*25290*/  ISETP.GE.AND P1, PT, R6, UR4, PT ;  /* 0x0000000406007c0c */ /* 0x000fe2000bf26270 */
[----:B------:R-:W0:Y:S01]  /*252a0*/  LDCU UR4, c[0x0][0x39c] ;  /* 0x00007380ff0477ac */ /* 0x000e220008000800 */
[----:B------:R-:W-:Y:S01]  /*252b0*/  ISETP.LT.AND P3, PT, R3, UR10, !P3 ;  /* 0x0000000a03007c0c */ /* 0x000fe2000df61270 */
[C---:B------:R-:W-:Y:S01]  /*252c0*/  VIADD R10, R12.reuse, UR30 ;  /* 0x0000001e0c0a7c36 */ /* 0x040fe20008000000 */
[----:B------:R-:W-:Y:S01]  /*252d0*/  IADD3 R6, P6, PT, R12, R70, RZ ;  /* 0x000000460c067210 */ /* 0x000fe20007fde0ff */
[----:B------:R-:W-:Y:S01]  /*252e0*/  VIADD R8, R0, 0x71 ;  /* 0x0000007100087836 */ /* 0x000fe20000000000 */
[----:B-----5:R-:W-:Y:S01]  /*252f0*/  ISETP.LT.AND P5, PT, R2, UR9, !P0 ;  /* 0x0000000902007c0c */ /* 0x020fe2000c7a1270 */
[----:B------:R-:W3:Y:S01]  /*25300*/  LDCU UR9, c[0x0][0x398] ;  /* 0x00007300ff0977ac */ /* 0x000ee20008000800 */
[----:B------:R-:W-:Y:S01]  /*25310*/  SHF.R.S32.HI R12, RZ, 0x1f, R10 ;  /* 0x0000001fff0c7819 */ /* 0x000fe2000001140a */
[----:B------:R-:W-:Y:S01]  /*25320*/  IMAD.X R7, R14, 0x1, R71, P6 ;  /* 0x000000010e077824 */ /* 0x000fe200030e0647 */
[----:B------:R-:W-:Y:S01]  /*25330*/  IADD3 R4, P6, PT, R10, R69, RZ ;  /* 0x000000450a047210 */ /* 0x000fe20007fde0ff */
[----:B------:R-:W5:Y:S01]  /*25340*/  LDCU UR10, c[0x0][0x398] ;  /* 0x00007300ff0a77ac */ /* 0x000f620008000800 */
[----:B------:R-:W-:-:S02]  /*25350*/  F2FP.SATFINITE.E4M3.F32.PACK_AB_MERGE_C R49, R49, R48, RZ ;  /* 0x000000303131723e */ /* 0x000fc400048070ff */
[----:B------:R-:W-:Y:S01]  /*25360*/  SHF.R.S32.HI R11, RZ, 0x8, R11 ;  /* 0x00000008ff0b7819 */ /* 0x000fe2000001140b */
[----:B------:R-:W-:Y:S02]  /*25370*/  IMAD.X R5, R12, 0x1, R68, P6 ;  /* 0x000000010c057824 */ /* 0x000fe400030e0644 */
[----:B------:R3:W-:Y:S01]  /*25380*/  @P3 STG.E.U8 desc[UR24][R6.64], R49 ;  /* 0x0000003106003986 */ /* 0x0007e2000c101118 */
[----:B0-----:R-:W-:Y:S01]  /*25390*/  ISETP.GE.AND P3, PT, R8, UR4, PT ;  /* 0x0000000408007c0c */ /* 0x001fe2000bf66270 */
[----:B------:R-:W0:Y:S01]  /*253a0*/  LDCU UR4, c[0x0][0x39c] ;  /* 0x00007380ff0477ac */ /* 0x000e220008000800 */
[C---:B------:R-:W-:Y:S01]  /*253b0*/  IADD3 R8, P6, PT, R10.reuse, R70, RZ ;  /* 0x000000460a087210 */ /* 0x040fe20007fde0ff */
[----:B------:R-:W-:Y:S01]  /*253c0*/  VIADD R10, R10, UR30 ;  /* 0x0000001e0a0a7c36 */ /* 0x000fe20008000000 */
[----:B------:R5:W-:Y:S01]  /*253d0*/  @P5 STG.E.U8 desc[UR24][R4.64], R11 ;  /* 0x0000000b04005986 */ /* 0x000be2000c101118 */
[----:B-1----:R-:W-:Y:S01]  /*253e0*/  ISETP.LT.AND P0, PT, R3, UR6, !P0 ;  /* 0x0000000603007c0c */ /* 0x002fe2000c701270 */
[----:B------:R-:W1:Y:S01]  /*253f0*/  LDCU UR6, c[0x0][0x398] ;  /* 0x00007300ff0677ac */ /* 0x000e620008000800 */
[----:B----4-:R-:W-:Y:S01]  /*25400*/  ISETP.LT.AND P5, PT, R2, UR12, !P4 ;  /* 0x0000000c02007c0c */ /* 0x010fe2000e7a1270 */
[----:B------:R-:W-:Y:S01]  /*25410*/  IMAD.X R9, R12, 0x1, R71, P6 ;  /* 0x000000010c097824 */ /* 0x000fe200030e0647 */
[----:B------:R-:W-:-:S02]  /*25420*/  PRMT R13, R49, 0x9910, RZ ;  /* 0x00009910310d7816 */ /* 0x000fc400000000ff */
[----:B---3--:R-:W-:Y:S02]  /*25430*/  SHF.R.S32.HI R7, RZ, 0x1f, R10 ;  /* 0x0000001fff077819 */ /* 0x008fe4000001140a */
[----:B-----5:R-:W-:Y:S02]  /*25440*/  IADD3 R4, P6, PT, R10, R69, RZ ;  /* 0x000000450a047210 */ /* 0x020fe40007fde0ff */
[----:B------:R-:W-:-:S03]  /*25450*/  SHF.R.S32.HI R13, RZ, 0x8, R13 ;  /* 0x00000008ff0d7819 */ /* 0x000fc6000001140d */
[----:B------:R-:W-:Y:S01]  /*25460*/  IMAD.X R5, R7, 0x1, R68, P6 ;  /* 0x0000000107057824 */ /* 0x000fe200030e0644 */
[----:B------:R-:W-:Y:S01]  /*25470*/  PRMT R11, R15, 0x9910, RZ ;  /* 0x000099100f0b7816 */ /* 0x000fe200000000ff */
[----:B------:R-:W-:Y:S04]  /*25480*/  @P0 STG.E.U8 desc[UR24][R8.64], R13 ;  /* 0x0000000d08000986 */ /* 0x000fe8000c101118 */
[----:B------:R2:W-:Y:S02]  /*25490*/  @P5 STG.E.U8 desc[UR24][R4.64], R15 ;  /* 0x0000000f04005986 */ /* 0x0005e4000c101118 */
[----:B--2---:R-:W-:Y:S02]  /*254a0*/  F2FP.SATFINITE.E4M3.F32.PACK_AB_MERGE_C R15, R87, R86, RZ ;  /* 0x00000056570f723e */ /* 0x004fe400048070ff */
[----:B------:R-:W2:Y:S04]  /*254b0*/  LDL.LU R86, [R1+0x1c8] ;  /* 0x0001c80001567983 */ /* 0x000ea80000300800 */
[----:B------:R-:W2:Y:S01]  /*254c0*/  LDL.LU R87, [R1+0x1cc] ;  /* 0x0001cc0001577983 */ /* 0x000ea20000300800 */
[----:B------:R-:W-:Y:S01]  /*254d0*/  VIADD R14, R0, 0x72 ;  /* 0x00000072000e7836 */ /* 0x000fe20000000000 */
[----:B------:R-:W-:Y:S01]  /*254e0*/  ISETP.LT.AND P4, PT, R3, UR9, !P4 ;  /* 0x0000000903007c0c */ /* 0x000fe2000e781270 */
[----:B------:R-:W3:Y:S01]  /*254f0*/  LDCU UR9, c[0x0][0x398] ;  /* 0x00007300ff0977ac */ /* 0x000ee20008000800 */
[----:B------:R-:W-:-:S02]  /*25500*/  IADD3 R6, P0, PT, R10, R70, RZ ;  /* 0x000000460a067210 */ /* 0x000fc40007f1e0ff */
[----:B0-----:R-:W-:Y:S01]  /*25510*/  ISETP.GE.AND P6, PT, R14, UR4, PT ;  /* 0x000000040e007c0c */ /* 0x001fe2000bfc6270 */
[----:B------:R-:W0:Y:S01]  /*25520*/  LDCU UR4, c[0x0][0x39c] ;  /* 0x00007380ff0477ac */ /* 0x000e220008000800 */
[----:B------:R-:W-:Y:S01]  /*25530*/  F2FP.SATFINITE.E4M3.F32.PACK_AB_MERGE_C R51, R51, R50, RZ ;  /* 0x000000323333723e */ /* 0x000fe200048070ff */
[----:B------:R-:W-:Y:S02]  /*25540*/  IMAD.X R7, R7, 0x1, R71, P0 ;  /* 0x0000000107077824 */ /* 0x000fe400000e0647 */
[----:B------:R-:W-:-:S04]  /*25550*/  VIADD R10, R10, UR30 ;  /* 0x0000001e0a0a7c36 */ /* 0x000fc80008000000 */
[----:B------:R4:W-:Y:S01]  /*25560*/  @P4 STG.E.U8 desc[UR24][R6.64], R51 ;  /* 0x0000003306004986 */ /* 0x0009e2000c101118 */
[----:B-1----:R-:W-:Y:S01]  /*25570*/  ISETP.LT.AND P4, PT, R2, UR6, !P2 ;  /* 0x0000000602007c0c */ /* 0x002fe2000d781270 */
[----:B------:R-:W-:Y:S01]  /*25580*/  VIADD R9, R0, 0x73 ;  /* 0x0000007300097836 */ /* 0x000fe20000000000 */
[----:B------:R-:W-:Y:S01]  /*25590*/  SHF.R.S32.HI R12, RZ, 0x1f, R10 ;  /* 0x0000001fff0c7819 */ /* 0x000fe2000001140a */
[----:B------:R-:W1:Y:S01]  /*255a0*/  LDCU UR6, c[0x0][0x39c] ;  /* 0x00007380ff0677ac */ /* 0x000e620008000800 */
[----:B------:R-:W-:Y:S02]  /*255b0*/  IADD3 R8, P5, PT, R10, R69, RZ ;  /* 0x000000450a087210 */ /* 0x000fe40007fbe0ff */
[----:B---3--:R-:W-:Y:S01]  /*255c0*/  ISETP.LT.AND P2, PT, R3, UR9, !P2 ;  /* 0x0000000903007c0c */ /* 0x008fe2000d741270 */
[----:B------:R-:W3:Y:S01]  /*255d0*/  LDCU UR9, c[0x0][0x398] ;  /* 0x00007300ff0977ac */ /* 0x000ee20008000800 */
[----:B------:R-:W-:Y:S02]  /*255e0*/  SHF.R.S32.HI R11, RZ, 0x8, R11 ;  /* 0x00000008ff0b7819 */ /* 0x000fe4000001140b */
[----:B0-----:R-:W-:Y:S01]  /*255f0*/  ISETP.GE.AND P0, PT, R9, UR4, PT ;  /* 0x0000000409007c0c */ /* 0x001fe2000bf06270 */
[----:B------:R-:W-:Y:S01]  /*25600*/  IMAD.X R9, R12, 0x1, R68, P5 ;  /* 0x000000010c097824 */ /* 0x000fe200028e0644 */
[C---:B------:R-:W-:Y:S01]  /*25610*/  IADD3 R4, P5, PT, R10.reuse, R70, RZ ;  /* 0x000000460a047210 */ /* 0x040fe20007fbe0ff */
[----:B------:R-:W-:Y:S01]  /*25620*/  VIADD R10, R10, UR30 ;  /* 0x0000001e0a0a7c36 */ /* 0x000fe20008000000 */
[----:B------:R-:W-:Y:S01]  /*25630*/  PRMT R13, R51, 0x9910, RZ ;  /* 0x00009910330d7816 */ /* 0x000fe200000000ff */
[----:B----4-:R-:W-:Y:S01]  /*25640*/  VIADD R7, R0, 0x74 ;  /* 0x0000007400077836 */ /* 0x010fe20000000000 */
[----:B------:R0:W-:Y:S01]  /*25650*/  @P4 STG.E.U8 desc[UR24][R8.64], R11 ;  /* 0x0000000b08004986 */ /* 0x0001e2000c101118 */
[----:B------:R-:W-:Y:S01]  /*25660*/  ISETP.LT.AND P4, PT, R2, UR10, !P1 ;  /* 0x0000000a02007c0c */ /* 0x000fe2000cf81270 */
[----:B------:R-:W-:Y:S01]  /*25670*/  IMAD.X R5, R12, 0x1, R71, P5 ;  /* 0x000000010c057824 */ /* 0x000fe200028e0647 */
[----:B------:R-:W-:Y:S01]  /*25680*/  SHF.R.S32.HI R13, RZ, 0x8, R13 ;  /* 0x00000008ff0d7819 */ /* 0x000fe2000001140d */
[----:B------:R-:W4:Y:S01]  /*25690*/  LDCU UR4, c[0x0][0x398] ;  /* 0x00007300ff0477ac */ /* 0x000f220008000800 */
[----:B------:R-:W-:-:S02]  /*256a0*/  SHF.R.S32.HI R12, RZ, 0x1f, R10 ;  /* 0x0000001fff0c7819 */ /* 0x000fc4000001140a */
[----:B------:R-:W-:Y:S01]  /*256b0*/  IADD3 R6, P5, PT, R10, R69, RZ ;  /* 0x000000450a067210 */ /* 0x000fe20007fbe0ff */
[----:B------:R-:W-:Y:S01]  /*256c0*/  @P2 STG.E.U8 desc[UR24][R4.64], R13 ;  /* 0x0000000d04002986 */ /* 0x000fe2000c101118 */
[----:B-1----:R-:W-:Y:S01]  /*256d0*/  ISETP.GE.AND P2, PT, R7, UR6, PT ;  /* 0x0000000607007c0c */ /* 0x002fe2000bf46270 */
[----:B------:R-:W1:Y:S02]  /*256e0*/  LDCU UR6, c[0x0][0x398] ;  /* 0x00007300ff0677ac */ /* 0x000e640008000800 */
[----:B------:R-:W-:Y:S01]  /*256f0*/  IMAD.X R7, R12, 0x1, R68, P5 ;  /* 0x000000010c077824 */ /* 0x000fe200028e0644 */
[----:B0-----:R-:W-:Y:S01]  /*25700*/  PRMT R11, R15, 0x9910, RZ ;  /* 0x000099100f0b7816 */ /* 0x001fe200000000ff */
[----:B------:R-:W0:Y:S03]  /*25710*/  LDCU UR10, c[0x0][0x398] ;  /* 0x00007300ff0a77ac */ /* 0x000e260008000800 */
[----:B------:R2:W-:Y:S02]  /*25720*/  @P4 STG.E.U8 desc[UR24][R6.64], R15 ;  /* 0x0000000f06004986 */ /* 0x0005e4000c101118 */
[----:B--2---:R-:W-:-:S02]  /*25730*/  F2FP.SATFINITE.E4M3.F32.PACK_AB_MERGE_C R15, R87, R86, RZ ;  /* 0x00000056570f723e */ /* 0x004fc400048070ff */
[----:B------:R-:W2:Y:S04]  /*25740*/  LDL.LU R86, [R1+0x1d0] ;  /* 0x0001d00001567983 */ /* 0x000ea80000300800 */
[----:B------:R-:W2:Y:S01]  /*25750*/  LDL.LU R87, [R1+0x1d4] ;  /* 0x0001d40001577983 */ /* 0x000ea20000300800 */
[----:B----4-:R-:W-:Y:S01]  /*25760*/  ISETP.LT.AND P1, PT, R3, UR4, !P1 ;  /* 0x0000000403007c0c */ /* 0x010fe2000cf21270 */
[----:B------:R-:W4:Y:S01]  /*25770*/  LDCU UR4, c[0x0][0x398] ;  /* 0x00007300ff0477ac */ /* 0x000f220008000800 */
[C---:B------:R-:W-:Y:S01]  /*25780*/  IADD3 R8, P5, PT, R10.reuse, R70, RZ ;  /* 0x000000460a087210 */ /* 0x040fe20007fbe0ff */
[----:B------:R-:W-:Y:S01]  /*25790*/  VIADD R10, R10, UR30 ;  /* 0x0000001e0a0a7c36 */ /* 0x000fe20008000000 */
[----:B---3--:R-:W-:Y:S01]  /*257a0*/  ISETP.LT.AND P4, PT, R2, UR9, !P3 ;  /* 0x0000000902007c0c */ /* 0x008fe2000df81270 */
[----:B------:R-:W-:Y:S01]  /*257b0*/  VIADD R5, R0, 0x75 ;  /* 0x0000007500057836 */ /* 0x000fe20000000000 */
[----:B------:R-:W-:Y:S01]  /*257c0*/  F2FP.SATFINITE.E4M3.F32.PACK_AB_MERGE_C R53, R53, R52, RZ ;  /* 0x000000343535723e */ /* 0x000fe200048070ff */
[----:B------:R-:W-:Y:S01]  /*257d0*/  IMAD.X R9, R12, 0x1, R71, P5 ;  /* 0x000000010c097824 */ /* 0x000fe200028e0647 */
[----:B------:R-:W-:Y:S01]  /*257e0*/  SHF.R.S32.HI R12, RZ, 0x1f, R10 ;  /* 0x0000001fff0c7819 */ /* 0x000fe2000001140a */
[----:B------:R-:W3:Y:S01]  /*257f0*/  LDCU UR9, c[0x0][0x398] ;  /* 0x00007300ff0977ac */ /* 0x000ee20008000800 */
[----:B------:R-:W-:-:S03]  /*25800*/  IADD3 R4, P5, PT, R10, R69, RZ ;  /* 0x000000450a047210 */ /* 0x000fc60007fbe0ff */
[----:B------:R5:W-:Y:S01]  /*25810*/  @P1 STG.E.U8 desc[UR24][R8.64], R53 ;  /* 0x0000003508001986 */ /* 0x000be2000c101118 */
[----:B------:R-:W-:Y:S01]  /*25820*/  ISETP.GE.AND P1, PT, R5, UR5, PT ;  /* 0x0000000505007c0c */ /* 0x000fe2000bf26270 */
[----:B------:R-:W-:Y:S01]  /*25830*/  IMAD.X R5, R12, 0x1, R68, P5 ;  /* 0x000000010c057824 */ /* 0x000fe200028e0644 */
[----:B------:R-:W-:Y:S01]  /*25840*/  SHF.R.S32.HI R11, RZ, 0x8, R11 ;  /* 0x00000008ff0b7819 */ /* 0x000fe2000001140b */
[----:B------:R-:W0:Y:S01]  /*25850*/  LDCU UR5, c[0x0][0x398] ;  /* 0x00007300ff0577ac */ /* 0x000e220008000800 */
[----:B-1----:R-:W-:-:S03]  /*25860*/  ISETP.LT.AND P3, PT, R3, UR6, !P3 ;  /* 0x0000000603007c0c */ /* 0x002fc6000df61270 */
[----:B------:R1:W-:Y:S01]  /*25870*/  @P4 STG.E.U8 desc[UR24][R4.64], R11 ;  /* 0x0000000b04004986 */ /* 0x0003e2000c101118 */
[C---:B------:R-:W-:Y:S01]  /*25880*/  IADD3 R6, P4, PT, R10.reuse, R70, RZ ;  /* 0x000000460a067210 */ /* 0x040fe20007f9e0ff */
[----:B------:R-:W-:Y:S01]  /*25890*/  VIADD R10, R10, UR30 ;  /* 0x0000001e0a0a7c36 */ /* 0x000fe20008000000 */
[----:B------:R-:W-:Y:S01]  /*258a0*/  PRMT R13, R53, 0x9910, RZ ;  /* 0x00009910350d7816 */ /* 0x000fe200000000ff */
[----:B-----5:R-:W-:Y:S01]  /*258b0*/  VIADD R9, R0, 0x76 ;  /* 0x0000007600097836 */ /* 0x020fe20000000000 */
[----:B----4-:R-:W-:Y:S01]  /*258c0*/  ISETP.LT.AND P5, PT, R2, UR4, !P6 ;  /* 0x0000000402007c0c */ /* 0x010fe2000f7a1270 */
[----:B------:R-:W-:Y:S01]  /*258d0*/  IMAD.X R7, R12, 0x1, R71, P4 ;  /* 0x000000010c077824 */ /* 0x000fe200020e0647 */
[----:B------:R-:W-:Y:S01]  /*258e0*/  SHF.R.S32.HI R13, RZ, 0x8, R13 ;  /* 0x00000008ff0d7819 */ /* 0x000fe2000001140d */
[----:B------:R-:W4:Y:S01]  /*258f0*/  LDCU UR6, c[0x0][0x398] ;  /* 0x00007300ff0677ac */ /* 0x000f220008000800 */
[----:B------:R-:W-:Y:S02]  /*25900*/  SHF.R.S32.HI R12, RZ, 0x1f, R10 ;  /* 0x0000001fff0c7819 */ /* 0x000fe4000001140a */
[----:B------:R-:W-:Y:S01]  /*25910*/  IADD3 R8, P4, PT, R10, R69, RZ ;  /* 0x000000450a087210 */ /* 0x000fe20007f9e0ff */
[----:B------:R-:W-:Y:S01]  /*25920*/  @P3 STG.E.U8 desc[UR24][R6.64], R13 ;  /* 0x0000000d06003986 */ /* 0x000fe2000c101118 */
[----:B------:R-:W-:Y:S01]  /*25930*/  ISETP.GE.AND P3, PT, R9, UR7, PT ;  /* 0x0000000709007c0c */ /* 0x000fe2000bf66270 */
[----:B------:R-:W5:Y:S02]  /*25940*/  LDCU UR4, c[0x0][0x398] ;  /* 0x00007300ff0477ac */ /* 0x000f640008000800 */
[----:B------:R-:W-:Y:S01]  /*25950*/  IMAD.X R9, R12, 0x1, R68, P4 ;  /* 0x000000010c097824 */ /* 0x000fe200020e0644 */
[----:B-1----:R-:W-:Y:S01]  /*25960*/  PRMT R11, R15, 0x9910, RZ ;  /* 0x000099100f0b7816 */ /* 0x002fe200000000ff */
[----:B------:R-:W1:Y:S03]  /*25970*/  LDCU UR7, c[0x0][0x398] ;  /* 0x00007300ff0777ac */ /* 0x000e660008000800 */
[----:B------:R2:W-:Y:S02]  /*25980*/  @P5 STG.E.U8 desc[UR24][R8.64], R15 ;  /* 0x0000000f08005986 */ /* 0x0005e4000c101118 */
[----:B--2---:R-:W-:-:S02]  /*25990*/  F2FP.SATFINITE.E4M3.F32.PACK_AB_MERGE_C R15, R87, R86, RZ ;  /* 0x00000056570f723e */ /* 0x004fc400048070ff */
[----:B------:R-:W2:Y:S04]  /*259a0*/  LDL.LU R86, [R1+0x1d8] ;  /* 0x0001d80001567983 */ /* 0x000ea80000300800 */
[----:B------:R-:W2:Y:S01]  /*259b0*/  LDL.LU R87, [R1+0x1dc] ;  /* 0x0001dc0001577983 */ /* 0x000ea20000300800 */
[----:B0-----:R-:W-:Y:S01]  /*259c0*/  ISETP.LT.AND P4, PT, R3, UR5, !P6 ;  /* 0x0000000503007c0c */ /* 0x001fe2000f781270 */
[----:B------:R-:W0:Y:S01]  /*259d0*/  LDCU UR5, c[0x0][0x398] ;  /* 0x00007300ff0577ac */ /* 0x000e220008000800 */
[C---:B------:R-:W-:Y:S01]  /*259e0*/  IADD3 R4, P6, PT, R10.reuse, R70, RZ ;  /* 0x000000460a047210 */ /* 0x040fe20007fde0ff */
[----:B------:R-:W-:Y:S01]  /*259f0*/  VIADD R10, R10, UR30 ;  /* 0x0000001e0a0a7c36 */ /* 0x000fe20008000000 */
[----:B----4-:R-:W-:Y:S01]  /*25a00*/  ISETP.LT.AND P5, PT, R2, UR6, !P0 ;  /* 0x0000000602007c0c */ /* 0x010fe2000c7a1270 */
[----:B------:R-:W-:Y:S01]  /*25a10*/  VIADD R7, R0, 0x77 ;  /* 0x0000007700077836 */ /* 0x000fe20000000000 */
[----:B------:R-:W-:Y:S01]  /*25a20*/  F2FP.SATFINITE.E4M3.F32.PACK_AB_MERGE_C R55, R55, R54, RZ ;  /* 0x000000363737723e */ /* 0x000fe200048070ff */
[----:B------:R-:W-:Y:S01]  /*25a30*/  IMAD.X R5, R12, 0x1, R71, P6 ;  /* 0x000000010c057824 */ /* 0x000fe200030e0647 */
[----:B------:R-:W-:Y:S01]  /*25a40*/  SHF.R.S32.HI R12, RZ, 0x1f, R10 ;  /* 0x0000001fff0c7819 */ /* 0x000fe2000001140a */
[----:B------:R-:W4:Y:S01]  /*25a50*/  LDCU UR6, c[0x0][0x398] ;  /* 0x00007300ff0677ac */ /* 0x000f220008000800 */
[----:B------:R-:W-:-:S02]  /*25a60*/  IADD3 R6, P6, PT, R10, R69, RZ ;  /* 0x000000450a067210 */ /* 0x000fc40007fde0ff */
[----:B-----5:R-:W-:Y:S01]  /*25a70*/  ISETP.LT.AND P0, PT, R3, UR4, !P0 ;  /* 0x0000000403007c0c */ /* 0x020fe2000c701270 */
[----:B------:R5:W-:Y:S01]  /*25a80*/  @P4 STG.E.U8 desc[UR24][R4.64], R55 ;  /* 0x0000003704004986 */ /* 0x000be2000c101118 */
[----:B------:R-:W-:Y:S01]  /*25a90*/  ISETP.GE.AND P4, PT, R7, UR13, PT ;  /* 0x0000000d07007c0c */ /* 0x000fe2000bf86270 */
[----:B------:R-:W-:Y:S01]  /*25aa0*/  IMAD.X R7, R12, 0x1, R68, P6 ;  /* 0x000000010c077824 */ /* 0x000fe200030e0644 */
[----:B------:R-:W-:Y:S01]  /*25ab0*/  SHF.R.S32.HI R11, RZ, 0x8, R11 ;  /* 0x00000008ff0b7819 */ /* 0x000fe2000001140b */
[----:B------:R-:W1:Y:S01]  /*25ac0*/  LDCU UR4, c[0x0][0x398] ;  /* 0x00007300ff0477ac */ /* 0x000e620008000800 */
[C---:B------:R-:W-:Y:S01]  /*25ad0*/  IADD3 R8, P6, PT, R10.reuse, R70, RZ ;  /* 0x000000460a087210 */ /* 0x040fe20007fde0ff */
[----:B------:R-:W-:Y:S01]  /*25ae0*/  VIADD R10, R10, UR30 ;  /* 0x0000001e0a0a7c36 */ /* 0x000fe20008000000 */
[----:B------:R-:W-:Y:S01]  /*25af0*/  PRMT R13, R55, 0x9910, RZ ;  /* 0x00009910370d7816 */ /* 0x000fe200000000ff */
[----:B------:R3:W-:Y:S01]  /*25b00*/  @P5 STG.E.U8 desc[UR24][R6.64], R11 ;  /* 0x0000000b06005986 */ /* 0x0007e2000c101118 */
[----:B0-----:R-:W-:Y:S01]  /*25b10*/  ISETP.LT.AND P5, PT, R2, UR5, !P2 ;  /* 0x0000000502007c0c */ /* 0x001fe2000d7a1270 */
[----:B------:R-:W-:Y:S01]  /*25b20*/  IMAD.X R9, R12, 0x1, R71, P6 ;  /* 0x000000010c097824 */ /* 0x000fe200030e0647 */
[----:B------:R-:W-:Y:S01]  /*25b30*/  SHF.R.S32.HI R13, RZ, 0x8, R13 ;  /* 0x00000008ff0d7819 */ /* 0x000fe2000001140d */
[----:B-----5:R-:W-:Y:S01]  /*25b40*/  VIADD R5, R0, 0x78 ;  /* 0x0000007800057836 */ /* 0x020fe20000000000 */
[----:B------:R-:W-:Y:S01]  /*25b50*/  SHF.R.S32.HI R12, RZ, 0x1f, R10 ;  /* 0x0000001fff0c7819 */ /* 0x000fe2000001140a */
[----:B------:R-:W0:Y:S01]  /*25b60*/  LDCU UR5, c[0x0][0x398] ;  /* 0x00007300ff0577ac */ /* 0x000e220008000800 */
[----:B------:R-:W-:Y:S01]  /*25b70*/  IADD3 R4, P6, PT, R10, R69, RZ ;  /* 0x000000450a047210 */ /* 0x000fe20007fde0ff */
[----:B------:R-:W-:Y:S01]  /*25b80*/  @P0 STG.E.U8 desc[UR24][R8.64], R13 ;  /* 0x0000000d08000986 */ /* 0x000fe2000c101118 */
[----:B------:R-:W-:-:S03]  /*25b90*/  ISETP.GE.AND P0, PT, R5, UR11, PT ;  /* 0x0000000b05007c0c */ /* 0x000fc6000bf06270 */
[----:B------:R-:W-:Y:S01]  /*25ba0*/  IMAD.X R5, R12, 0x1, R68, P6 ;  /* 0x000000010c057824 */ /* 0x000fe200030e0644 */
[----:B---3--:R-:W-:-:S04]  /*25bb0*/  PRMT R11, R15, 0x9910, RZ ;  /* 0x000099100f0b7816 */ /* 0x008fc800000000ff */
[----:B------:R2:W-:Y:S02]  /*25bc0*/  @P5 STG.E.U8 desc[UR24][R4.64], R15 ;  /* 0x0000000f04005986 */ /* 0x0005e4000c101118 */
[----:B--2---:R-:W-:Y:S02]  /*25bd0*/  F2FP.SATFINITE.E4M3.F32.PACK_AB_MERGE_C R15, R87, R86, RZ ;  /* 0x00000056570f723e */ /* 0x004fe400048070ff */
[----:B------:R-:W2:Y:S04]  /*25be0*/  LDL.LU R86, [R1+0x1e0] ;  /* 0x0001e00001567983 */ /* 0x000ea80000300800 */
[----:B------:R-:W2:Y:S01]  /*25bf0*/  LDL.LU R87, [R1+0x1e4] ;  /* 0x0001e40001577983 */ /* 0x000ea20000300800 */
[----:B----4-:R-:W-:Y:S01]  /*25c00*/  ISETP.LT.AND P2, PT, R3, UR6, !P2 ;  /* 0x0000000603007c0c */ /* 0x010fe2000d741270 */
[----:B------:R-:W3:Y:S01]  /*25c10*/  LDCU UR6, c[0x0][0x398] ;  /* 0x00007300ff0677ac */ /* 0x000ee20008000800 */
[C---:B------:R-:W-:Y:S01]  /*25c20*/  IADD3 R6, P6, PT, R10.reuse, R70, RZ ;  /* 0x000000460a067210 */ /* 0x040fe20007fde0ff */
[----:B------:R-:W-:Y:S01]  /*25c30*/  VIADD R10, R10, UR30 ;  /* 0x0000001e0a0a7c36 */ /* 0x000fe20008000000 */
[----:B-1----:R-:W-:Y:S01]  /*25c40*/  ISETP.LT.AND P5, PT, R2, UR4, !P1 ;  /* 0x0000000402007c0c */ /* 0x002fe2000cfa1270 */
[----:B------:R-:W-:Y:S01]  /*25c50*/  VIADD R9, R0, 0x79 ;  /* 0x0000007900097836 */ /* 0x000fe20000000000 */
[----:B------:R-:W-:Y:S01]  /*25c60*/  F2FP.SATFINITE.E4M3.F32.PACK_AB_MERGE_C R57, R57, R56, RZ ;  /* 0x000000383939723e */ /* 0x000fe200048070ff */
[----:B------:R-:W-:Y:S01]  /*25c70*/  IMAD.X R7, R12, 0x1, R71, P6 ;  /* 0x000000010c077824 */ /* 0x000fe200030e0647 */
[----:B------:R-:W-:Y:S01]  /*25c80*/  SHF.R.S32.HI R12, RZ, 0x1f, R10 ;  /* 0x0000001fff0c7819 */ /* 0x000fe2000001140a */
[----:B------:R-:W1:Y:S01]  /*25c90*/  LDCU UR4, c[0x0][0x398] ;  /* 0x00007300ff0477ac */ /* 0x000e620008000800 */
[----:B------:R-:W-:-:S02]  /*25ca0*/  IADD3 R8, P6, PT, R10, R69, RZ ;  /* 0x000000450a087210 */ /* 0x000fc40007fde0ff */
[----:B0-----:R-:W-:Y:S01]  /*25cb0*/  ISETP.LT.AND P1, PT, R3, UR5, !P1 ;  /* 0x0000000503007c0c */ /* 0x001fe2000cf21270 */
[----:B------:R0:W-:Y:S01]  /*25cc0*/  @P2 STG.E.U8 desc[UR24][R6.64], R57 ;  /* 0x0000003906002986 */ /* 0x0001e2000c101118 */
[----:B------:R-:W-:Y:S01]  /*25cd0*/  ISETP.GE.AND P2, PT, R9, UR17, PT ;  /* 0x0000001109007c0c */ /* 0x000fe2000bf46270 */
[----:B------:R-:W-:Y:S01]  /*25ce0*/  IMAD.X R9, R12, 0x1, R68, P6 ;  /* 0x000000010c097824 */ /* 0x000fe200030e0644 */
[----:B------:R-:W-:Y:S01]  /*25cf0*/  SHF.R.S32.HI R11, RZ, 0x8, R11 ;  /* 0x00000008ff0b7819 */ /* 0x000fe2000001140b */
[----:B------:R-:W4:Y:S01]  /*25d00*/  LDCU UR5, c[0x0][0x398] ;  /* 0x00007300ff0577ac */ /* 0x000f220008000800 */
[C---:B------:R-:W-:Y:S01]  /*25d10*/  IADD3 R4, P6, PT, R10.reuse, R70, RZ ;  /* 0x000000460a047210 */ /* 0x040fe20007fde0ff */
[----:B------:R-:W-:Y:S01]  /*25d20*/  VIADD R10, R10, UR30 ;  /* 0x0000001e0a0a7c36 */ /* 0x000fe20008000000 */
[----:B------:R-:W-:Y:S01]  /*25d30*/  PRMT R13, R57, 0x9910, RZ ;  /* 0x00009910390d7816 */ /* 0x000fe200000000ff */
[----:B------:R5:W-:Y:S01]  /*25d40*/  @P5 STG.E.U8 desc[UR24][R8.64], R11 ;  /* 0x0000000b08005986 */ /* 0x000be2000c101118 */
[----:B---3--:R-:W-:Y:S01]  /*25d50*/  ISETP.LT.AND P5, PT, R2, UR6, !P3 ;  /* 0x0000000602007c0c */ /* 0x008fe2000dfa1270 */
[----:B------:R-:W-:Y:S01]  /*25d60*/  IMAD.X R5, R12, 0x1, R71, P6 ;  /* 0x000000010c057824 */ /* 0x000fe200030e0647 */
[----:B------:R-:W-:Y:S01]  /*25d70*/  SHF.R.S32.HI R13, RZ, 0x8, R13 ;  /* 0x00000008ff0d7819 */ /* 0x000fe2000001140d */
[----:B0-----:R-:W-:Y:S01]  /*25d80*/  VIADD R7, R0, 0x7a ;  /* 0x0000007a00077836 */ /* 0x001fe20000000000 */
[----:B------:R-:W-:Y:S01]  /*25d90*/  SHF.R.S32.HI R12, RZ, 0x1f, R10 ;  /* 0x0000001fff0c7819 */ /* 0x000fe2000001140a */
[----:B------:R-:W0:Y:S01]  /*25da0*/  LDCU UR6, c[0x0][0x398] ;  /* 0x00007300ff0677ac */ /* 0x000e220008000800 */
[----:B------:R-:W-:Y:S01]  /*25db0*/  IADD3 R6, P6, PT, R10, R69, RZ ;  /* 0x000000450a067210 */ /* 0x000fe20007fde0ff */
[----:B------:R3:W-:Y:S01]  /*25dc0*/  @P1 STG.E.U8 desc[UR24][R4.64], R13 ;  /* 0x0000000d04001986 */ /* 0x0007e2000c101118 */
[----:B------:R-:W-:-:S03]  /*25dd0*/  ISETP.GE.AND P1, PT, R7, UR15, PT ;  /* 0x0000000f07007c0c */ /* 0x000fc6000bf26270 */
[----:B------:R-:W-:Y:S01]  /*25de0*/  IMAD.X R7, R12, 0x1, R68, P6 ;  /* 0x000000010c077824 */ /* 0x000fe200030e0644 */
[----:B-----5:R-:W-:-:S04]  /*25df0*/  PRMT R11, R15, 0x9910, RZ ;  /* 0x000099100f0b7816 */ /* 0x020fc800000000ff */
[----:B------:R2:W-:Y:S01]  /*25e00*/  @P5 STG.E.U8 desc[UR24][R6.64], R15 ;  /* 0x0000000f06005986 */ /* 0x0005e2000c101118 */
[----:B-1----:R-:W-:Y:S01]  /*25e10*/  ISETP.LT.AND P3, PT, R3, UR4, !P3 ;  /* 0x0000000403007c0c */ /* 0x002fe2000df61270 */
[----:B------:R-:W1:Y:S01]  /*25e20*/  LDCU UR4, c[0x0][0x398] ;  /* 0x00007300ff0477ac */ /* 0x000e620008000800 */
[C---:B------:R-:W-:Y:S01]  /*25e30*/  IADD3 R8, P6, PT, R10.reuse, R70, RZ ;  /* 0x000000460a087210 */ /* 0x040fe20007fde0ff */
[----:B------:R-:W-:Y:S01]  /*25e40*/  VIADD R10, R10, UR30 ;  /* 0x0000001e0a0a7c36 */ /* 0x000fe20008000000 */
[----:B----4-:R-:W-:Y:S01]  /*25e50*/  ISETP.LT.AND P5, PT, R2, UR5, !P4 ;  /* 0x0000000502007c0c */ /* 0x010fe2000e7a1270 */
[----:B---3--:R-:W-:Y:S01]  /*25e60*/  VIADD R5, R0, 0x7b ;  /* 0x0000007b00057836 */ /* 0x008fe20000000000 */
[----:B------:R-:W-:Y:S01]  /*25e70*/  F2FP.SATFINITE.E4M3.F32.PACK_AB_MERGE_C R59, R59, R58, RZ ;  /* 0x0000003a3b3b723e */ /* 0x000fe200048070ff */
[----:B------:R-:W-:Y:S01]  /*25e80*/  IMAD.X R9, R12, 0x1, R71, P6 ;  /* 0x000000010c097824 */ /* 0x000fe200030e0647 */
[----:B--2---:R-:W-:Y:S01]  /*25e90*/  F2FP.SATFINITE.E4M3.F32.PACK_AB_MERGE_C R15, R87, R86, RZ ;  /* 0x00000056570f723e */ /* 0x004fe200048070ff */
[----:B------:R-:W2:Y:S01]  /*25ea0*/  LDCU UR5, c[0x0][0x398] ;  /* 0x00007300ff0577ac */ /* 0x000ea20008000800 */
[----:B------:R-:W3:Y:S04]  /*25eb0*/  LDL.LU R86, [R1+0x1e8] ;  /* 0x0001e80001567983 */ /* 0x000ee80000300800 */
[----:B------:R-:W3:Y:S01]  /*25ec0*/  LDL.LU R87, [R1+0x1ec] ;  /* 0x0001ec0001577983 */ /* 0x000ee20000300800 */
[----:B------:R-:W-:-:S02]  /*25ed0*/  SHF.R.S32.HI R12, RZ, 0x1f, R10 ;  /* 0x0000001fff0c7819 */ /* 0x000fc4000001140a */
[----:B------:R-:W-:Y:S01]  /*25ee0*/  IADD3 R4, P6, PT, R10, R69, RZ ;  /* 0x000000450a047210 */ /* 0x000fe20007fde0ff */
[----:B------:R4:W-:Y:S01]  /*25ef0*/  @P3 STG.E.U8 desc[UR24][R8.64], R59 ;  /* 0x0000003b08003986 */ /* 0x0009e2000c101118 */
[----:B------:R-:W-:Y:S02]  /*25f00*/  ISETP.GE.AND P3, PT, R5, UR21, PT ;  /* 0x0000001505007c0c */ /* 0x000fe4000bf66270 */
[----:B------:R-:W-:Y:S01]  /*25f10*/  SHF.R.S32.HI R11, RZ, 0x8, R11 ;  /* 0x00000008ff0b7819 */ /* 0x000fe2000001140b */
[----:B------:R-:W-:Y:S01]  /*25f20*/  IMAD.X R5, R12, 0x1, R68, P6 ;  /* 0x000000010c057824 */ /* 0x000fe200030e0644 */
[----:B0-----:R-:W-:Y:S01]  /*25f30*/  ISETP.LT.AND P4, PT, R3, UR6, !P4 ;  /* 0x0000000603007c0c */ /* 0x001fe2000e781270 */
[----:B------:R-:W0:Y:S01]  /*25f40*/  LDCU UR6, c[0x0][0x398] ;  /* 0x00007300ff0677ac */ /* 0x000e220008000800 */
[C---:B------:R-:W-:Y:S01]  /*25f50*/  IADD3 R6, P6, PT, R10.reuse, R70, RZ ;  /* 0x000000460a067210 */ /* 0x040fe20007fde0ff */
[----:B------:R-:W-:Y:S01]  /*25f60*/  VIADD R10, R10, UR30 ;  /* 0x0000001e0a0a7c36 */ /* 0x000fe20008000000 */
[----:B------:R5:W-:Y:S01]  /*25f70*/  @P5 STG.E.U8 desc[UR24][R4.64], R11 ;  /* 0x0000000b04005986 */ /* 0x000be2000c101118 */
[----:B------:R-:W-:-:S02]  /*25f80*/  PRMT R13, R59, 0x9910, RZ ;  /* 0x000099103b0d7816 */ /* 0x000fc400000000ff */
[----:B-1----:R-:W-:Y:S01]  /*25f90*/  ISETP.LT.AND P5, PT, R2, UR4, !P0 ;  /* 0x0000000402007c0c */ /* 0x002fe2000c7a1270 */
[----:B------:R-:W-:Y:S01]  /*25fa0*/  IMAD.X R7, R12, 0x1, R71, P6 ;  /* 0x000000010c077824 */ /* 0x000fe200030e0647 */
[----:B------:R-:W-:Y:S01]  /*25fb0*/  SHF.R.S32.HI R12, RZ, 0x1f, R10 ;  /* 0x0000001fff0c7819 */ /* 0x000fe2000001140a */
[----:B------:R-:W1:Y:S01]  /*25fc0*/  LDCU UR4, c[0x0][0x398] ;  /* 0x00007300ff0477ac */ /* 0x000e620008000800 */
[----:B----4-:R-:W-:Y:S02]  /*25fd0*/  IADD3 R8, P6, PT, R10, R69, RZ ;  /* 0x000000450a087210 */ /* 0x010fe40007fde0ff */
[----:B------:R-:W-:Y:S01]  /*25fe0*/  SHF.R.S32.HI R13, RZ, 0x8, R13 ;  /* 0x00000008ff0d7819 */ /* 0x000fe2000001140d */
[----:B-----5:R-:W-:Y:S02]  /*25ff0*/  VIADD R4, R0, 0x7c ;  /* 0x0000007c00047836 */ /* 0x020fe40000000000 */
[----:B------:R-:W-:Y:S02]  /*26000*/  IMAD.X R9, R12, 0x1, R68, P6 ;  /* 0x000000010c097824 */ /* 0x000fe400030e0644 */
[----:B------:R4:W-:Y:S01]  /*26010*/  @P4 STG.E.U8 desc[UR24][R6.64], R13 ;  /* 0x0000000d06004986 */ /* 0x0009e2000c101118 */
[----:B--2---:R-:W-:Y:S01]  /*26020*/  ISETP.LT.AND P0, PT, R3, UR5, !P0 ;  /* 0x0000000503007c0c */ /* 0x004fe2000c701270 */
[----:B------:R-:W-:Y:S01]  /*26030*/  VIADD R11, R10, UR30 ;  /* 0x0000001e0a0b7c36 */ /* 0x000fe20008000000 */
[----:B------:R-:W-:Y:S01]  /*26040*/  ISETP.GE.AND P4, PT, R4, UR19, PT ;  /* 0x0000001304007c0c */ /* 0x000fe2000bf86270 */
[----:B------:R2:W-:Y:S01]  /*26050*/  @P5 STG.E.U8 desc[UR24][R8.64], R15 ;  /* 0x0000000f08005986 */ /* 0x0005e2000c101118 */
[----:B------:R-:W-:Y:S01]  /*26060*/  IADD3 R4, P6, PT, R10, R70, RZ ;  /* 0x000000460a047210 */ /* 0x000fe20007fde0ff */
[----:B------:R-:W5:Y:S01]  /*26070*/  LDCU UR5, c[0x0][0x398] ;  /* 0x00007300ff0577ac */ /* 0x000f620008000800 */
[----:B------:R-:W-:-:S02]  /*26080*/  PRMT R14, R15, 0x9910, RZ ;  /* 0x000099100f0e7816 */ /* 0x000fc400000000ff */
[----:B0-----:R-:W-:Y:S01]  /*26090*/  ISETP.LT.AND P5, PT, R2, UR6, !P2 ;  /* 0x0000000602007c0c */ /* 0x001fe2000d7a1270 */
[----:B------:R-:W-:Y:S01]  /*260a0*/  IMAD.X R5, R12, 0x1, R71, P6 ;  /* 0x000000010c057824 */ /* 0x000fe200030e0647 */
[----:B------:R-:W-:Y:S01]  /*260b0*/  SHF.R.S32.HI R10, RZ, 0x1f, R11 ;  /* 0x0000001fff0a7819 */ /* 0x000fe2000001140b */
[----:B----4-:R-:W-:Y:S01]  /*260c0*/  IMAD.MOV.U32 R13, RZ, RZ, R14 ;  /* 0x000000ffff0d7224 */ /* 0x010fe200078e000e */
[----:B------:R-:W-:Y:S01]  /*260d0*/  IADD3 R6, P6, PT, R11, R69, RZ ;  /* 0x000000450b067210 */ /* 0x000fe20007fde0ff */
[----:B------:R-:W0:Y:S01]  /*260e0*/  LDCU UR6, c[0x0][0x398] ;  /* 0x00007300ff0677ac */ /* 0x000e220008000800 */
[----:B------:R-:W-:Y:S01]  /*260f0*/  F2FP.SATFINITE.E4M3.F32.PACK_AB_MERGE_C R61, R61, R60, RZ ;  /* 0x0000003c3d3d723e */ /* 0x000fe200048070ff */
[----:B--2---:R-:W-:Y:S01]  /*26100*/  VIADD R8, R0, 0x7d ;  /* 0x0000007d00087836 */ /* 0x004fe20000000000 */
[----:B------:R-:W-:Y:S01]  /*26110*/  SHF.R.S32.HI R13, RZ, 0x8, R13 ;  /* 0x00000008ff0d7819 */ /* 0x000fe2000001140d */
[----:B------:R-:W-:Y:S02]  /*26120*/  IMAD.X R7, R10, 0x1, R68, P6 ;  /* 0x000000010a077824 */ /* 0x000fe400030e0644 */
[----:B------:R-:W-:Y:S01]  /*26130*/  @P0 STG.E.U8 desc[UR24][R4.64], R61 ;  /* 0x0000003d04000986 */ /* 0x000fe2000c101118 */
[----:B------:R-:W-:-:S02]  /*26140*/  ISETP.GE.AND P0, PT, R8, UR27, PT ;  /* 0x0000001b08007c0c */ /* 0x000fc4000bf06270 */
[C---:B------:R-:W-:Y:S01]  /*26150*/  IADD3 R8, P6, PT, R11.reuse, R70, RZ ;  /* 0x000000460b087210 */ /* 0x040fe20007fde0ff */
[----:B------:R-:W-:Y:S01]  /*26160*/  VIADD R11, R11, UR30 ;  /* 0x0000001e0b0b7c36 */ /* 0x000fe20008000000 */
[----:B------:R2:W-:Y:S01]  /*26170*/  @P5 STG.E.U8 desc[UR24][R6.64], R13 ;  /* 0x0000000d06005986 */ /* 0x0005e2000c101118 */
[----:B-1----:R-:W-:Y:S01]  /*26180*/  ISETP.LT.AND P2, PT, R3, UR4, !P2 ;  /* 0x0000000403007c0c */ /* 0x002fe2000d741270 */
[----:B------:R-:W1:Y:S01]  /*26190*/  LDCU UR4, c[0x0][0x398] ;  /* 0x00007300ff0477ac */ /* 0x000e620008000800 */
[----:B------:R-:W-:Y:S01]  /*261a0*/  ISETP.LT.AND P5, PT, R2, UR7, !P1 ;  /* 0x0000000702007c0c */ /* 0x000fe2000cfa1270 */
[----:B------:R-:W-:Y:S01]  /*261b0*/  IMAD.X R9, R10, 0x1, R71, P6 ;  /* 0x000000010a097824 */ /* 0x000fe200030e0647 */
[----:B------:R-:W-:Y:S02]  /*261c0*/  PRMT R15, R61, 0x9910, RZ ;  /* 0x000099103d0f7816 */ /* 0x000fe400000000ff */
[----:B---3--:R-:W-:Y:S01]  /*261d0*/  F2FP.SATFINITE.E4M3.F32.PACK_AB_MERGE_C R17, R87, R86, RZ ;  /* 0x000000565711723e */ /* 0x008fe200048070ff */
[----:B------:R-:W-:Y:S01]  /*261e0*/  VIADD R12, R0, 0x7e ;  /* 0x0000007e000c7836 */ /* 0x000fe20000000000 */
[----:B--2---:R-:W-:Y:S01]  /*261f0*/  SHF.R.S32.HI R7, RZ, 0x1f, R11 ;  /* 0x0000001fff077819 */ /* 0x004fe2000001140b */
[----:B------:R-:W2:Y:S01]  /*26200*/  LDCU UR7, c[0x0][0x398] ;  /* 0x00007300ff0777ac */ /* 0x000ea20008000800 */
[----:B------:R-:W-:-:S02]  /*26210*/  IADD3 R4, P6, PT, R11, R69, RZ ;  /* 0x000000450b047210 */ /* 0x000fc40007fde0ff */
[----:B------:R-:W-:-:S03]  /*26220*/  SHF.R.S32.HI R15, RZ, 0x8, R15 ;  /* 0x00000008ff0f7819 */ /* 0x000fc6000001140f */
[----:B------:R-:W-:Y:S01]  /*26230*/  IMAD.X R5, R7, 0x1, R68, P6 ;  /* 0x0000000107057824 */ /* 0x000fe200030e0644 */
[----:B------:R-:W-:Y:S01]  /*26240*/  PRMT R13, R17, 0x9910, RZ ;  /* 0x00009910110d7816 */ /* 0x000fe200000000ff */
[----:B------:R-:W-:Y:S04]  /*26250*/  @P2 STG.E.U8 desc[UR24][R8.64], R15 ;  /* 0x0000000f08002986 */ /* 0x000fe8000c101118 */
[----:B------:R3:W-:Y:S02]  /*26260*/  @P5 STG.E.U8 desc[UR24][R4.64], R17 ;  /* 0x0000001104005986 */ /* 0x0007e4000c101118 */
[----:B---3--:R-:W-:Y:S02]  /*26270*/  F2FP.SATFINITE.E4M3.F32.PACK_AB_MERGE_C R17, R93, R92, RZ ;  /* 0x0000005c5d11723e */ /* 0x008fe400048070ff */
[----:B------:R-:W3:Y:S04]  /*26280*/  LDL.LU R92, [R1+0x1f8] ;  /* 0x0001f800015c7983 */ /* 0x000ee80000300800 */
[----:B------:R-:W3:Y:S01]  /*26290*/  LDL.LU R93, [R1+0x1fc] ;  /* 0x0001fc00015d7983 */ /* 0x000ee20000300800 */
[----:B-----5:R-:W-:Y:S01]  /*262a0*/  ISETP.LT.AND P1, PT, R3, UR5, !P1 ;  /* 0x0000000503007c0c */ /* 0x020fe2000cf21270 */
[----:B------:R-:W4:Y:S01]  /*262b0*/  LDCU UR5, c[0x0][0x398] ;  /* 0x00007300ff0577ac */ /* 0x000f220008000800 */
[----:B------:R-:W-:Y:S01]  /*262c0*/  IADD3 R6, P6, PT, R11, R70, RZ ;  /* 0x000000460b067210 */ /* 0x000fe20007fde0ff */
[----:B------:R-:W-:Y:S01]  /*262d0*/  VIADD R0, R0, 0x7f ;  /* 0x0000007f00007836 */ /* 0x000fe20000000000 */
[----:B------:R-:W-:Y:S01]  /*262e0*/  F2FP.SATFINITE.E4M3.F32.PACK_AB_MERGE_C R63, R63, R62, RZ ;  /* 0x0000003e3f3f723e */ /* 0x000fe200048070ff */
[----:B------:R-:W-:-:S02]  /*262f0*/  VIADD R11, R11, UR30 ;  /* 0x0000001e0b0b7c36 */ /* 0x000fc40008000000 */
[----:B------:R-:W-:Y:S01]  /*26300*/  IMAD.X R7, R7, 0x1, R71, P6 ;  /* 0x0000000107077824 */ /* 0x000fe200030e0647 */
[----:B------:R-:W-:Y:S02]  /*26310*/  ISETP.GE.AND P5, PT, R0, UR29, PT ;  /* 0x0000001d00007c0c */ /* 0x000fe4000bfa6270 */
[----:B------:R-:W-:Y:S02]  /*26320*/  SHF.R.S32.HI R0, RZ, 0x1f, R11 ;  /* 0x0000001fff007819 */ /* 0x000fe4000001140b */
[----:B------:R-:W-:Y:S01]  /*26330*/  IADD3 R8, P6, PT, R11, R69, RZ ;  /* 0x000000450b087210 */ /* 0x000fe20007fde0ff */
[----:B------:R5:W-:Y:S01]  /*26340*/  @P1 STG.E.U8 desc[UR24][R6.64], R63 ;  /* 0x0000003f06001986 */ /* 0x000be2000c101118 */
[----:B-1----:R-:W-:Y:S01]  /*26350*/  ISETP.LT.AND P1, PT, R2, UR4, !P3 ;  /* 0x0000000402007c0c */ /* 0x002fe2000df21270 */
[----:B------:R-:W1:Y:S02]  /*26360*/  LDCU UR4, c[0x0][0x398] ;  /* 0x00007300ff0477ac */ /* 0x000e640008000800 */
[----:B------:R-:W-:Y:S01]  /*26370*/  IMAD.X R9, R0, 0x1, R68, P6 ;  /* 0x0000000100097824 */ /* 0x000fe200030e0644 */
[----:B----4-:R-:W-:Y:S01]  /*26380*/  ISETP.LT.AND P3, PT, R3, UR5, !P3 ;  /* 0x0000000503007c0c */ /* 0x010fe2000df61270 */
[----:B------:R-:W4:Y:S01]  /*26390*/  LDCU UR5, c[0x0][0x398] ;  /* 0x00007300ff0577ac */ /* 0x000f220008000800 */
[----:B------:R-:W-:-:S02]  /*263a0*/  IADD3 R4, P6, PT, R11, R70, RZ ;  /* 0x000000460b047210 */ /* 0x000fc40007fde0ff */
[----:B------:R-:W-:Y:S02]  /*263b0*/  PRMT R15, R63, 0x9910, RZ ;  /* 0x000099103f0f7816 */ /* 0x000fe400000000ff */
[----:B------:R-:W-:Y:S01]  /*263c0*/  SHF.R.S32.HI R13, RZ, 0x8, R13 ;  /* 0x00000008ff0d7819 */ /* 0x000fe2000001140d */
[----:B------:R-:W-:Y:S01]  /*263d0*/  VIADD R11, R11, UR30 ;  /* 0x0000001e0b0b7c36 */ /* 0x000fe20008000000 */
[----:B------:R-:W-:Y:S01]  /*263e0*/  SHF.R.S32.HI R15, RZ, 0x8, R15 ;  /* 0x00000008ff0f7819 */ /* 0x000fe2000001140f */
[----:B------:R-:W-:Y:S02]  /*263f0*/  IMAD.X R5, R0, 0x1, R71, P6 ;  /* 0x0000000100057824 */ /* 0x000fe400030e0647 */
[----:B------:R2:W-:Y:S01]  /*26400*/  @P1 STG.E.U8 desc[UR24][R8.64], R13 ;  /* 0x0000000d08001986 */ /* 0x0005e2000c101118 */
[----:B0-----:R-:W-:Y:S01]  /*26410*/  ISETP.LT.AND P1, PT, R2, UR6, !P4 ;  /* 0x0000000602007c0c */ /* 0x001fe2000e721270 */
[----:B------:R-:W-:Y:S01]  /*26420*/  VIADD R0, R11, UR30 ;  /* 0x0000001e0b007c36 */ /* 0x000fe20008000000 */
[----:B------:R-:W0:Y:S01]  /*26430*/  LDCU UR6, c[0x0][0x398] ;  /* 0x00007300ff0677ac */ /* 0x000e220008000800 */
[----:B------:R4:W-:Y:S01]  /*26440*/  @P3 STG.E.U8 desc[UR24][R4.64], R15 ;  /* 0x0000000f04003986 */ /* 0x0009e2000c101118 */
[----:B------:R-:W-:-:S02]  /*26450*/  SHF.R.S32.HI R10, RZ, 0x1f, R11 ;  /* 0x0000001fff0a7819 */ /* 0x000fc4000001140b */
[-C--:B-----5:R-:W-:Y:S01]  /*26460*/  IADD3 R6, P6, PT, R11, R69.reuse, RZ ;  /* 0x000000450b067210 */ /* 0x0a0fe20007fde0ff */
[----:B------:R-:W-:Y:S01]  /*26470*/  VIADD R14, R0, UR30 ;  /* 0x0000001e000e7c36 */ /* 0x000fe20008000000 */
[----:B-1----:R-:W-:Y:S01]  /*26480*/  ISETP.LT.AND P4, PT, R3, UR4, !P4 ;  /* 0x0000000403007c0c */ /* 0x002fe2000e781270 */
[----:B------:R-:W1:Y:S01]  /*26490*/  LDCU UR4, c[0x0][0x398] ;  /* 0x00007300ff0477ac */ /* 0x000e620008000800 */
[----:B--2---:R-:W-:Y:S01]  /*264a0*/  IADD3 R8, P3, PT, R11, R70, RZ ;  /* 0x000000460b087210 */ /* 0x004fe20007f7e0ff */
[----:B------:R-:W-:Y:S01]  /*264b0*/  IMAD.X R7, R10, 0x1, R68, P6 ;  /* 0x000000010a077824 */ /* 0x000fe200030e0644 */
[----:B------:R-:W-:Y:S01]  /*264c0*/  ISETP.GE.AND P2, PT, R12, UR23, PT ;  /* 0x000000170c007c0c */ /* 0x000fe2000bf46270 */
[----:B------:R-:W-:Y:S01]  /*264d0*/  VIADD R12, R14, UR30 ;  /* 0x0000001e0e0c7c36 */ /* 0x000fe20008000000 */
[----:B----4-:R-:W-:Y:S01]  /*264e0*/  SHF.R.S32.HI R15, RZ, 0x1f, R0 ;  /* 0x0000001fff0f7819 */ /* 0x010fe20000011400 */
[----:B------:R-:W-:Y:S01]  /*264f0*/  IMAD.X R9, R10, 0x1, R71, P3 ;  /* 0x000000010a097824 */ /* 0x000fe200018e0647 */
[----:B------:R-:W-:Y:S01]  /*26500*/  IADD3 R4, P3, PT, R0, R69, RZ ;  /* 0x0000004500047210 */ /* 0x000fe20007f7e0ff */
[----:B------:R2:W-:Y:S01]  /*26510*/  @P1 STG.E.U8 desc[UR24][R6.64], R17 ;  /* 0x0000001106001986 */ /* 0x0005e2000c101118 */
[----:B------:R-:W-:-:S02]  /*26520*/  F2FP.SATFINITE.E4M3.F32.PACK_AB_MERGE_C R65, R65, R64, RZ ;  /* 0x000000404141723e */ /* 0x000fc400048070ff */
[----:B------:R-:W-:Y:S01]  /*26530*/  SHF.R.S32.HI R13, RZ, 0x1f, R12 ;  /* 0x0000001fff0d7819 */ /* 0x000fe2000001140c */
[--C-:B------:R-:W-:Y:S01]  /*26540*/  IMAD.X R5, R15, 0x1, R68.reuse, P3 ;  /* 0x000000010f057824 */ /* 0x100fe200018e0644 */
[C---:B------:R-:W-:Y:S02]  /*26550*/  IADD3 R10, P1, PT, R12.reuse, R69, RZ ;  /* 0x000000450c0a7210 */ /* 0x040fe40007f3e0ff */
[----:B------:R-:W-:Y:S01]  /*26560*/  IADD3 R12, P3, PT, R12, R70, RZ ;  /* 0x000000460c0c7210 */ /* 0x000fe20007f7e0ff */
[----:B------:R4:W-:Y:S01]  /*26570*/  @P4 STG.E.U8 desc[UR24][R8.64], R65 ;  /* 0x0000004108004986 */ /* 0x0009e2000c101118 */
[C---:B------:R-:W-:Y:S01]  /*26580*/  ISETP.LT.AND P6, PT, R2.reuse, UR7, !P0 ;  /* 0x0000000702007c0c */ /* 0x040fe2000c7c1270 */
[C---:B------:R-:W-:Y:S01]  /*26590*/  IMAD.X R11, R13.reuse, 0x1, R68, P1 ;  /* 0x000000010d0b7824 */ /* 0x040fe200008e0644 */
[C---:B------:R-:W-:Y:S01]  /*265a0*/  ISETP.LT.AND P4, PT, R2.reuse, UR5, !P2 ;  /* 0x0000000502007c0c */ /* 0x040fe2000d781270 */
[----:B------:R-:W-:Y:S01]  /*265b0*/  IMAD.X R13, R13, 0x1, R71, P3 ;  /* 0x000000010d0d7824 */ /* 0x000fe200018e0647 */
[----:B0-----:R-:W-:-:S02]  /*265c0*/  ISETP.LT.AND P1, PT, R2, UR6, !P5 ;  /* 0x0000000602007c0c */ /* 0x001fc4000ef21270 */
[----:B------:R-:W-:Y:S02]  /*265d0*/  IADD3 R2, P3, PT, R0, R70, RZ ;  /* 0x0000004600027210 */ /* 0x000fe40007f7e0ff */
[C---:B------:R-:W-:Y:S02]  /*265e0*/  ISETP.LT.AND P0, PT, R3.reuse, UR9, !P0 ;  /* 0x0000000903007c0c */ /* 0x040fe4000c701270 */
[C---:B-1----:R-:W-:Y:S02]  /*265f0*/  ISETP.LT.AND P2, PT, R3.reuse, UR4, !P2 ;  /* 0x0000000403007c0c */ /* 0x042fe4000d741270 */
[----:B------:R-:W-:Y:S01]  /*26600*/  ISETP.LT.AND P5, PT, R3, UR10, !P5 ;  /* 0x0000000a03007c0c */ /* 0x000fe2000efa1270 */
[----:B------:R-:W-:Y:S01]  /*26610*/  IMAD.X R3, R15, 0x1, R71, P3 ;  /* 0x000000010f037824 */ /* 0x000fe200018e0647 */
[----:B------:R-:W-:Y:S02]  /*26620*/  SHF.R.S32.HI R0, RZ, 0x1f, R14 ;  /* 0x0000001fff007819 */ /* 0x000fe4000001140e */
[----:B--2---:R-:W-:-:S02]  /*26630*/  IADD3 R6, P3, PT, R14, R69, RZ ;  /* 0x000000450e067210 */ /* 0x004fc40007f7e0ff */
[----:B----4-:R-:W-:Y:S02]  /*26640*/  PRMT R9, R17, 0x9910, RZ ;  /* 0x0000991011097816 */ /* 0x010fe400000000ff */
[----:B------:R-:W-:Y:S01]  /*26650*/  PRMT R15, R65, 0x9910, RZ ;  /* 0x00009910410f7816 */ /* 0x000fe200000000ff */
[----:B------:R-:W-:Y:S01]  /*26660*/  IMAD.X R7, R0, 0x1, R68, P3 ;  /* 0x0000000100077824 */ /* 0x000fe200018e0644 */
[----:B------:R-:W-:Y:S02]  /*26670*/  F2FP.SATFINITE.E4M3.F32.PACK_AB_MERGE_C R67, R67, R66, RZ ;  /* 0x000000424343723e */ /* 0x000fe400048070ff */
[----:B------:R-:W-:Y:S02]  /*26680*/  IADD3 R70, P3, PT, R14, R70, RZ ;  /* 0x000000460e467210 */ /* 0x000fe40007f7e0ff */
[----:B------:R-:W-:Y:S02]  /*26690*/  SHF.R.S32.HI R9, RZ, 0x8, R9 ;  /* 0x00000008ff097819 */ /* 0x000fe40000011409 */
[----:B------:R-:W-:-:S02]  /*266a0*/  SHF.R.S32.HI R15, RZ, 0x8, R15 ;  /* 0x00000008ff0f7819 */ /* 0x000fc4000001140f */
[----:B------:R-:W-:Y:S01]  /*266b0*/  PRMT R19, R67, 0x9910, RZ ;  /* 0x0000991043137816 */ /* 0x000fe200000000ff */
[----:B------:R-:W-:Y:S01]  /*266c0*/  IMAD.X R71, R0, 0x1, R71, P3 ;  /* 0x0000000100477824 */ /* 0x000fe200018e0647 */
[----:B------:R0:W-:Y:S02]  /*266d0*/  @P6 STG.E.U8 desc[UR24][R4.64], R9 ;  /* 0x0000000904006986 */ /* 0x0001e4000c101118 */
[----:B------:R-:W-:Y:S02]  /*266e0*/  SHF.R.S32.HI R19, RZ, 0x8, R19 ;  /* 0x00000008ff137819 */ /* 0x000fe40000011413 */
[----:B------:R0:W-:Y:S01]  /*266f0*/  @P0 STG.E.U8 desc[UR24][R2.64], R15 ;  /* 0x0000000f02000986 */ /* 0x0001e2000c101118 */
[----:B---3--:R-:W-:-:S04]  /*26700*/  F2FP.SATFINITE.E4M3.F32.PACK_AB_MERGE_C R21, R93, R92, RZ ;  /* 0x0000005c5d15723e */ /* 0x008fc800048070ff */
[----:B------:R-:W-:Y:S01]  /*26710*/  PRMT R17, R21, 0x9910, RZ ;  /* 0x0000991015117816 */ /* 0x000fe200000000ff */
[----:B------:R0:W-:Y:S03]  /*26720*/  @P4 STG.E.U8 desc[UR24][R6.64], R21 ;  /* 0x0000001506004986 */ /* 0x0001e6000c101118 */
[----:B------:R-:W-:Y:S01]  /*26730*/  SHF.R.S32.HI R17, RZ, 0x8, R17 ;  /* 0x00000008ff117819 */ /* 0x000fe20000011411 */
[----:B------:R0:W-:Y:S04]  /*26740*/  @P2 STG.E.U8 desc[UR24][R70.64], R67 ;  /* 0x0000004346002986 */ /* 0x0001e8000c101118 */
[----:B------:R0:W-:Y:S04]  /*26750*/  @P1 STG.E.U8 desc[UR24][R10.64], R17 ;  /* 0x000000110a001986 */ /* 0x0001e8000c101118 */
[----:B------:R0:W-:Y:S01]  /*26760*/  @P5 STG.E.U8 desc[UR24][R12.64], R19 ;  /* 0x000000130c005986 */ /* 0x0001e2000c101118 */
[----:B------:R-:W-:Y:S06]  /*26770*/  BAR.SYNC.DEFER_BLOCKING 0x0 ;  /* 0x0000000000007b1d */ /* 0x000fec0000010000 */
[----:B------:R-:W-:Y:S05]  /*26780*/  BRA.U UP0, `(.L_x_13) ;  /* 0x0000000100a07547 */ /* 0x000fea000b800000 */
[----:B------:R-:W1:Y:S01]  /*26790*/  S2UR UR5, SR_CgaCtaId ;  /* 0x00000000000579c3 */ /* 0x000e620000008800 */
[----:B------:R-:W-:Y:S01]  /*267a0*/  NOP ;  /* 0x0000000000007918 */ /* 0x000fe20000000000 */
[----:B------:R-:W-:Y:S01]  /*267b0*/  UMOV UR4, 0x50 ;  /* 0x0000005000047882 */ /* 0x000fe20000000000 */
[----:B------:R-:W-:Y:S02]  /*267c0*/  IMAD.U32 R0, RZ, RZ, UR8 ;  /* 0x00000008ff007e24 */ /* 0x000fe4000f8e00ff */
[----:B0-----:R-:W-:Y:S02]  /*267d0*/  IMAD.MOV.U32 R3, RZ, RZ, 0xff ;  /* 0x000000ffff037424 */ /* 0x001fe400078e00ff */
[----:B------:R-:W-:Y:S01]  /*267e0*/  IMAD.MOV.U32 R7, RZ, RZ, 0x1 ;  /* 0x00000001ff077424 */ /* 0x000fe200078e00ff */
[----:B------:R-:W-:-:S04]  /*267f0*/  LOP3.LUT R0, R0, 0xffff, RZ, 0xc0, !PT ;  /* 0x0000ffff00007812 */ /* 0x000fc800078ec0ff */
[----:B------:R-:W-:-:S05]  /*26800*/  SHF.R.U32.HI R0, RZ, 0x5, R0 ;  /* 0x00000005ff007819 */ /* 0x000fca0000011600 */
[----:B------:R-:W-:Y:S01]  /*26810*/  VIADD R2, R0, 0x10 ;  /* 0x0000001000027836 */ /* 0x000fe20000000000 */
[----:B------:R-:W-:Y:S01]  /*26820*/  SHF.L.U32 R0, R3, R0, RZ ;  /* 0x0000000003007219 */ /* 0x000fe200000006ff */
[----:B-1----:R-:W-:-:S03]  /*26830*/  ULEA UR6, UR5, UR4, 0x18 ;  /* 0x0000000405067291 */ /* 0x002fc6000f8ec0ff */
[----:B------:R-:W-:-:S04]  /*26840*/  SHF.L.U32 R3, R7, R2, RZ ;  /* 0x0000000207037219 */ /* 0x000fc800000006ff */
[----:B------:R-:W-:Y:S02]  /*26850*/  LOP3.LUT R0, R3, R0, RZ, 0xfc, !PT ;  /* 0x0000000003007212 */ /* 0x000fe400078efcff */
[----:B------:R-:W0:Y:S02]  /*26860*/  LDS R5, [UR6] ;  /* 0x00000006ff057984 */ /* 0x000e240008000800 */
[C---:B------:R-:W-:Y:S02]  /*26870*/  LOP3.LUT R2, R0.reuse, 0xffff, RZ, 0xc0, !PT ;  /* 0x0000ffff00027812 */ /* 0x040fe400078ec0ff */
[----:B0-----:R-:W-:-:S04]  /*26880*/  LOP3.LUT R3, R0, 0xffff, R5, 0x80, !PT ;  /* 0x0000ffff00037812 */ /* 0x001fc800078e8005 */
[----:B------:R-:W-:-:S13]  /*26890*/  ISETP.NE.AND P0, PT, R3, R2, PT ;  /* 0x000000020300720c */ /* 0x000fda0003f05270 */
[----:B------:R-:W-:Y:S05]  /*268a0*/  @P0 BRA `(.L_x_14) ;  /* 0x0000000000500947 */ /* 0x000fea0003800000 */
[----:B------:R-:W-:Y:S02]  /*268b0*/  SHF.R.U32.HI R5, RZ, 0x10, R5 ;  /* 0x00000010ff057819 */ /* 0x000fe40000011605 */
[----:B------:R-:W-:-:S04]  /*268c0*/  SHF.R.U32.HI R2, RZ, 0x10, R0 ;  /* 0x00000010ff027819 */ /* 0x000fc80000011600 */
[----:B------:R-:W-:-:S04]  /*268d0*/  LOP3.LUT R5, R5, R2, RZ, 0xc0, !PT ;  /* 0x0000000205057212 */ /* 0x000fc800078ec0ff */
[----:B------:R-:W-:-:S13]  /*268e0*/  ISETP.NE.AND P0, PT, R5, R2, PT ;  /* 0x000000020500720c */ /* 0x000fda0003f05270 */
[----:B------:R-:W-:Y:S05]  /*268f0*/  @P0 BRA `(.L_x_15) ;  /* 0x0000000000300947 */ /* 0x000fea0003800000 */
[----:B------:R-:W-:Y:S01]  /*26900*/  R2UR UR4, R0 ;  /* 0x00000000000472ca */ /* 0x000fe200000e0000 */
[----:B------:R-:W-:Y:S01]  /*26910*/  VOTEU.ANY UR5, UPT, PT ;  /* 0x0000000000057886 */ /* 0x000fe200038e0100 */
[----:B------:R-:W0:Y:S01]  /*26920*/  S2R R0, SR_LANEID ;  /* 0x0000000000007919 */ /* 0x000e220000000000 */
[----:B------:R-:W-:-:S10]  /*26930*/  UFLO.U32 UR5, UR5 ;  /* 0x00000005000572bd */ /* 0x000fd400080e0000 */
[----:B------:R-:W-:-:S06]  /*26940*/  ULOP3.LUT UR4, URZ, UR4, URZ, 0x33, !UPT ;  /* 0x00000004ff047292 */ /* 0x000fcc000f8e33ff */
[----:B------:R-:W-:-:S04]  /*26950*/  IMAD.U32 R2, RZ, RZ, UR4 ;  /* 0x00000004ff027e24 */ /* 0x000fc8000f8e00ff */
[----:B------:R-:W1:Y:S02]  /*26960*/  REDUX UR7, R2 ;  /* 0x00000000020773c4 */ /* 0x000e640000000000 */
[----:B------:R2:W-:Y:S01]  /*26970*/  UTCATOMSWS.AND URZ, UR4 ;  /* 0x0000000400ff79e3 */ /* 0x0005e20008000000 */
[----:B0-----:R-:W-:Y:S01]  /*26980*/  ISETP.EQ.U32.AND P0, PT, R0, UR5, PT ;  /* 0x0000000500007c0c */ /* 0x001fe2000bf02070 */
[----:B-1----:R-:W-:-:S12]  /*26990*/  IMAD.U32 R0, RZ, RZ, UR7 ;  /* 0x00000007ff007e24 */ /* 0x002fd8000f8e00ff */
[----:B------:R2:W-:Y:S01]  /*269a0*/  @P0 ATOMS.AND RZ, [UR6], R0 ;  /* 0x00000000ffff098c */ /* 0x0005e2000a800006 */
[----:B------:R-:W-:Y:S05]  /*269b0*/  BRA `(.L_x_13) ;  /* 0x0000000000147947 */ /* 0x000fea0003800000 */
.L_x_15:
[----:B------:R-:W-:-:S07]  /*269c0*/  MOV R2, 0x269e0 ;  /* 0x000269e000027802 */ /* 0x000fce0000000f00 */
[----:B------:R-:W-:Y:S05]  /*269d0*/  CALL.REL.NOINC `($__internal_0_$__cuda_sm10x_tcgen05_guardrail_trap_col_being_dealloced_not_returned_by_alloc) ;  /* 0x00000000002c7944 */ /* 0x000fea0003c00000 */
[----:B------:R-:W-:Y:S05]  /*269e0*/  BRA `(.L_x_13) ;  /* 0x0000000000087947 */ /* 0x000fea0003800000 */
.L_x_14:
[----:B------:R-:W-:-:S07]  /*269f0*/  MOV R2, 0x26a10 ;  /* 0x00026a1000027802 */ /* 0x000fce0000000f00 */
[----:B------:R-:W-:Y:S05]  /*26a00*/  CALL.REL.NOINC `($__internal_2_$__cuda_sm10x_tcgen05_guardrail_trap_unallocated_columns_being_dealloced) ;  /* 0x0000000000387944 */ /* 0x000fea0003c00000 */
.L_x_13:
[----:B------:R-:W-:Y:S01]  /*26a10*/  NOP ;  /* 0x0000000000007918 */ /* 0x000fe20000000000 */
[----:B--2---:R-:W-:Y:S05]  /*26a20*/  EXIT ;  /* 0x000000000000794d */ /* 0x004fea0003800000 */
.L_x_8:
[----:B------:R-:W0:Y:S02]  /*26a30*/  SYNCS.PHASECHK.TRANS64.TRYWAIT P2, [UR11], R8 ;  /* 0x00000008ff0075a7 */ /* 0x000e24000804110b */
[----:B0-----:R-:W-:Y:S05]  /*26a40*/  @!P2 BRA `(.L_x_8) ;  /* 0xfffffffc00f8a947 */ /* 0x001fea000383ffff */
[----:B------:R-:W-:Y:S05]  /*26a50*/  BRA `(.L_x_16) ;  /* 0xfffffedc00447947 */ /* 0x000fea000383ffff */
.L_x_12:
[----:B------:R-:W1:Y:S02]  /*26a60*/  SYNCS.PHASECHK.TRANS64.TRYWAIT P4, [UR11], R7 ;  /* 0x00000007ff0075a7 */ /* 0x000e64000808110b */
[----:B-1----:R-:W-:Y:S05]  /*26a70*/  @!P4 BRA `(.L_x_12) ;  /* 0xfffffffc00f8c947 */ /* 0x002fea000383ffff */
[----:B------:R-:W-:Y:S05]  /*26a80*/  BRA `(.L_x_11) ;  /* 0xffffff4c006c7947 */ /* 0x000fea000383ffff */
        .weak           $__internal_0_$__cuda_sm10x_tcgen05_guardrail_trap_col_being_dealloced_not_returned_by_alloc
        .type           $__internal_0_$__cuda_sm10x_tcgen05_guardrail_trap_col_being_dealloced_not_returned_by_alloc,@function
        .size           $__internal_0_$__cuda_sm10x_tcgen05_guardrail_trap_col_being_dealloced_not_returned_by_alloc,($__internal_1_$__cuda_sm10x_tcgen05_guardrail_trap_phase_invalid_during_alloc - $__internal_0_$__cuda_sm10x_tcgen05_guardrail_trap_col_being_dealloced_not_returned_by_alloc)
$__internal_0_$__cuda_sm10x_tcgen05_guardrail_trap_col_being_dealloced_not_returned_by_alloc:
[----:B------:R-:W-:Y:S05]  /*26a90*/  BPT.TRAP 0x1 ;  /* 0x000000040000795c */ /* 0x000fea0000300000 */
[----:B------:R-:W-:-:S04]  /*26aa0*/  IMAD.MOV.U32 R3, RZ, RZ, 0x0 ;  /* 0x00000000ff037424 */ /* 0x000fc800078e00ff */
[----:B------:R-:W-:Y:S05]  /*26ab0*/  RET.REL.NODEC R2 `(matmul_kernel) ;  /* 0xfffffd9402507950 */ /* 0x000fea0003c3ffff */
        .weak           $__internal_1_$__cuda_sm10x_tcgen05_guardrail_trap_phase_invalid_during_alloc
        .type           $__internal_1_$__cuda_sm10x_tcgen05_guardrail_trap_phase_invalid_during_alloc,@function
        .size           $__internal_1_$__cuda_sm10x_tcgen05_guardrail_trap_phase_invalid_during_alloc,($__internal_2_$__cuda_sm10x_tcgen05_guardrail_trap_unallocated_columns_being_dealloced - $__internal_1_$__cuda_sm10x_tcgen05_guardrail_trap_phase_invalid_during_alloc)
$__internal_1_$__cuda_sm10x_tcgen05_guardrail_trap_phase_invalid_during_alloc:
[----:B------:R-:W-:Y:S05]  /*26ac0*/  BPT.TRAP 0x1 ;  /* 0x000000040000795c */ /* 0x000fea0000300000 */
[----:B------:R-:W-:-:S04]  /*26ad0*/  IMAD.MOV.U32 R3, RZ, RZ, 0x0 ;  /* 0x00000000ff037424 */ /* 0x000fc800078e00ff */
[----:B------:R-:W-:Y:S05]  /*26ae0*/  RET.REL.NODEC R2 `(matmul_kernel) ;  /* 0xfffffd9402447950 */ /* 0x000fea0003c3ffff */
        .weak           $__internal_2_$__cuda_sm10x_tcgen05_guardrail_trap_unallocated_columns_being_dealloced
        .type           $__internal_2_$__cuda_sm10x_tcgen05_guardrail_trap_unallocated_columns_being_dealloced,@function
        .size           $__internal_2_$__cuda_sm10x_tcgen05_guardrail_trap_unallocated_columns_being_dealloced,(.L_x_20 - $__internal_2_$__cuda_sm10x_tcgen05_guardrail_trap_unallocated_columns_being_dealloced)
$__internal_2_$__cuda_sm10x_tcgen05_guardrail_trap_unallocated_columns_being_dealloced:
[----:B------:R-:W-:Y:S05]  /*26af0*/  BPT.TRAP 0x1 ;  /* 0x000000040000795c */ /* 0x000fea0000300000 */
[----:B------:R-:W-:-:S04]  /*26b00*/  IMAD.MOV.U32 R3, RZ, RZ, 0x0 ;  /* 0x00000000ff037424 */ /* 0x000fc800078e00ff */
[----:B------:R-:W-:Y:S05]  /*26b10*/  RET.REL.NODEC R2 `(matmul_kernel) ;  /* 0xfffffd9402387950 */ /* 0x000fea0003c3ffff */
.L_x_17:
[----:B------:R-:W-:-:S00]  /*26b20*/  BRA `(.L_x_17) ;  /* 0xfffffffc00fc7947 */ /* 0x000fc0000383ffff */
[----:B------:R-:W-:-:S00]  /*26b30*/  NOP ;  /* 0x0000000000007918 */ /* 0x000fc00000000000 */
        /* <DEDUP_REMOVED lines=12> */
.L_x_20:


//--------------------- .nv.shared.matmul_kernel  --------------------------
	.section	.nv.shared.matmul_kernel,"aw",@nobits
	.sectionflags	@""
	.align	16
	.zero		1024


//--------------------- .nv.shared.reserved.0     --------------------------
	.section	.nv.shared.reserved.0,"aw",@nobits
	.align	8
	.weak		__nv_reservedSMEM_offset_0_alias
	.size		__nv_reservedSMEM_offset_0_alias, 0, 64
	.other		__nv_reservedSMEM_offset_0_alias,@"STO_CUDA_RESERVED_SHARED STV_DEFAULT"
__nv_reservedSMEM_offset_0_alias:
	.zero		0
.nv.shared.reserved.0:
	.zero		64
	.weak		__nv_reservedSMEM_allocation_phase
	.type		__nv_reservedSMEM_allocation_phase,@object
	.size		__nv_reservedSMEM_allocation_phase,(.L_0 - __nv_reservedSMEM_allocation_phase)
__nv_reservedSMEM_allocation_phase:
	.zero		1
.L_0:
	.zero		7
	.weak		__nv_reservedSMEM_devtool_atexit_pc
	.type		__nv_reservedSMEM_devtool_atexit_pc,@object
	.size		__nv_reservedSMEM_devtool_atexit_pc,(__nv_reservedSMEM_allocation_mask - __nv_reservedSMEM_devtool_atexit_pc)
__nv_reservedSMEM_devtool_atexit_pc:
	.zero		8
	.weak		__nv_reservedSMEM_allocation_mask
	.type		__nv_reservedSMEM_allocation_mask,@object
	.size		__nv_reservedSMEM_allocation_mask,(.L_2 - __nv_reservedSMEM_allocation_mask)
__nv_reservedSMEM_allocation_mask:
	.zero		4
.L_2:


//--------------------- .nv.constant0.matmul_kernel --------------------------
	.section	.nv.constant0.matmul_kernel,"a",@progbits
	.sectionflags	@""
	.align	4
.nv.constant0.matmul_kernel:
	.zero		976


//--------------------- SYMBOLS --------------------------

	.type		.nv.reservedSmem.offset0,@object
	.size		.nv.reservedSmem.offset0,0x4
	.type		.nv.reservedSmem.cap,@object
	.size		.nv.reservedSmem.cap,0x4
